	.target	sm_90a

	.elftype	@"ET_EXEC"


//--------------------- .note.nv.tkinfo           --------------------------
	.section	.note.nv.tkinfo,"",@"SHT_NOTE"
	.sectionflags	@"SHF_NOTE_NV_TKINFO"
	.tkinfo
        /*0018*/ 	.word	0x00000002
        /*0030*/ 	.string	""
        /*0030*/ 	.string	"ptxas"
        /*0030*/ 	.string	"Cuda compilation tools, release 13.0, V13.0.88"
        /*0030*/ 	.string	"Build cuda_13.0.r13.0/compiler.36424714_0"
        /*0030*/ 	.string	"-arch sm_90a -m 64 "



//--------------------- .note.nv.cuinfo           --------------------------
	.section	.note.nv.cuinfo,"",@"SHT_NOTE"
	.sectionflags	@"SHF_NOTE_NV_CUINFO"
        /*0018*/ 	.short	0x0002
        /*001a*/ 	.short	0x005a
        /*001c*/ 	.short	0x0082
	.zero		2


//--------------------- .nv.info                  --------------------------
	.section	.nv.info,"",@"SHT_CUDA_INFO"
	.align	4


	//----- nvinfo : EIATTR_REGCOUNT
	.align		4
        /*0000*/ 	.byte	0x04, 0x2f
        /*0002*/ 	.short	(.L_18 - .L_17)
	.align		4
.L_17:
        /*0004*/ 	.word	index@(_ZN7cutlass13device_kernelINS_4gemm6kernel13GemmUniversalIN4cute5tupleIJiiiiEEENS1_10collective13CollectiveMmaINS1_34MainloopSm90TmaGmmaWarpSpecializedILi6ENS5_IJNS4_1CILi2EEENSA_ILi1EEESC_EEENS1_35KernelTmaWarpSpecializedCooperativeEEENS5_IJNSA_ILi128EEESG_NSA_ILi64EEEEEENS_6half_tENS5_IJlSC_lEEESJ_SK_NS4_8TiledMMAINS4_8MMA_AtomIJNS4_4SM904GMMA26MMA_64x128x16_F32F16F16_SSILNSO_5MajorE0ELSQ_0ELNSO_7ScaleInE1ELSR_1EEEEEENS4_6LayoutISD_NS5_IJSC_NSA_ILi0EEESV_EEEEENS5_IJNS4_10UnderscoreESY_SY_EEEEENS4_13SM90_TMA_LOADENS4_14ComposedLayoutINS4_7SwizzleILi3ELi4ELi3EEENS4_18smem_ptr_flag_bitsILi16EEENSU_INS5_IJNSA_ILi8EEESH_EEENS5_IJSH_SC_EEEEEEEvNS4_8identityENS4_23SM90_TMA_LOAD_MULTICASTES1B_vS1C_EENS_8epilogue10collective18CollectiveEpilogueINS1F_22Sm90TmaWarpSpecializedILi4ELi2ELi16ELb1ELb0EEEJSI_NS5_IJSG_NSA_ILi32EEEEEESJ_SK_SJ_SK_NS1F_6fusion15FusionCallbacksIS1J_NS1M_13LinCombEltActINS1F_6thread7SigmoidESJ_fSJ_fLNS_15FloatRoundStyleE2EEESI_S1L_JEEES11_NS12_INS13_ILi2ELi4ELi3EEES16_NSU_INS5_IJS17_S1K_EEENS5_IJS1K_SC_EEEEEEENS4_17SM75_U32x4_LDSM_NENS4_14SM90_TMA_STOREES1Y_NS4_17SM90_U32x4_STSM_NENS4_9Copy_AtomIJS21_SJ_EEEvEEEvvEEEEvNT_6ParamsE)
        /*0008*/ 	.word	0x000000a8


	//----- nvinfo : EIATTR_FRAME_SIZE
	.align		4
.L_18:
        /*000c*/ 	.byte	0x04, 0x11
        /*000e*/ 	.short	(.L_20 - .L_19)
	.align		4
.L_19:
        /*0010*/ 	.word	index@($__internal_0_$__cuda_sm20_rcp_rn_f32_slowpath)
        /*0014*/ 	.word	0x00000000


	//----- nvinfo : EIATTR_FRAME_SIZE
	.align		4
.L_20:
        /*0018*/ 	.byte	0x04, 0x11
        /*001a*/ 	.short	(.L_22 - .L_21)
	.align		4
.L_21:
        /*001c*/ 	.word	index@(_ZN7cutlass13device_kernelINS_4gemm6kernel13GemmUniversalIN4cute5tupleIJiiiiEEENS1_10collective13CollectiveMmaINS1_34MainloopSm90TmaGmmaWarpSpecializedILi6ENS5_IJNS4_1CILi2EEENSA_ILi1EEESC_EEENS1_35KernelTmaWarpSpecializedCooperativeEEENS5_IJNSA_ILi128EEESG_NSA_ILi64EEEEEENS_6half_tENS5_IJlSC_lEEESJ_SK_NS4_8TiledMMAINS4_8MMA_AtomIJNS4_4SM904GMMA26MMA_64x128x16_F32F16F16_SSILNSO_5MajorE0ELSQ_0ELNSO_7ScaleInE1ELSR_1EEEEEENS4_6LayoutISD_NS5_IJSC_NSA_ILi0EEESV_EEEEENS5_IJNS4_10UnderscoreESY_SY_EEEEENS4_13SM90_TMA_LOADENS4_14ComposedLayoutINS4_7SwizzleILi3ELi4ELi3EEENS4_18smem_ptr_flag_bitsILi16EEENSU_INS5_IJNSA_ILi8EEESH_EEENS5_IJSH_SC_EEEEEEEvNS4_8identityENS4_23SM90_TMA_LOAD_MULTICASTES1B_vS1C_EENS_8epilogue10collective18CollectiveEpilogueINS1F_22Sm90TmaWarpSpecializedILi4ELi2ELi16ELb1ELb0EEEJSI_NS5_IJSG_NSA_ILi32EEEEEESJ_SK_SJ_SK_NS1F_6fusion15FusionCallbacksIS1J_NS1M_13LinCombEltActINS1F_6thread7SigmoidESJ_fSJ_fLNS_15FloatRoundStyleE2EEESI_S1L_JEEES11_NS12_INS13_ILi2ELi4ELi3EEES16_NSU_INS5_IJS17_S1K_EEENS5_IJS1K_SC_EEEEEEENS4_17SM75_U32x4_LDSM_NENS4_14SM90_TMA_STOREES1Y_NS4_17SM90_U32x4_STSM_NENS4_9Copy_AtomIJS21_SJ_EEEvEEEvvEEEEvNT_6ParamsE)
        /*0020*/ 	.word	0x00000000


	//----- nvinfo : EIATTR_MIN_STACK_SIZE
	.align		4
.L_22:
        /*0024*/ 	.byte	0x04, 0x12
        /*0026*/ 	.short	(.L_24 - .L_23)
	.align		4
.L_23:
        /*0028*/ 	.word	index@(_ZN7cutlass13device_kernelINS_4gemm6kernel13GemmUniversalIN4cute5tupleIJiiiiEEENS1_10collective13CollectiveMmaINS1_34MainloopSm90TmaGmmaWarpSpecializedILi6ENS5_IJNS4_1CILi2EEENSA_ILi1EEESC_EEENS1_35KernelTmaWarpSpecializedCooperativeEEENS5_IJNSA_ILi128EEESG_NSA_ILi64EEEEEENS_6half_tENS5_IJlSC_lEEESJ_SK_NS4_8TiledMMAINS4_8MMA_AtomIJNS4_4SM904GMMA26MMA_64x128x16_F32F16F16_SSILNSO_5MajorE0ELSQ_0ELNSO_7ScaleInE1ELSR_1EEEEEENS4_6LayoutISD_NS5_IJSC_NSA_ILi0EEESV_EEEEENS5_IJNS4_10UnderscoreESY_SY_EEEEENS4_13SM90_TMA_LOADENS4_14ComposedLayoutINS4_7SwizzleILi3ELi4ELi3EEENS4_18smem_ptr_flag_bitsILi16EEENSU_INS5_IJNSA_ILi8EEESH_EEENS5_IJSH_SC_EEEEEEEvNS4_8identityENS4_23SM90_TMA_LOAD_MULTICASTES1B_vS1C_EENS_8epilogue10collective18CollectiveEpilogueINS1F_22Sm90TmaWarpSpecializedILi4ELi2ELi16ELb1ELb0EEEJSI_NS5_IJSG_NSA_ILi32EEEEEESJ_SK_SJ_SK_NS1F_6fusion15FusionCallbacksIS1J_NS1M_13LinCombEltActINS1F_6thread7SigmoidESJ_fSJ_fLNS_15FloatRoundStyleE2EEESI_S1L_JEEES11_NS12_INS13_ILi2ELi4ELi3EEES16_NSU_INS5_IJS17_S1K_EEENS5_IJS1K_SC_EEEEEEENS4_17SM75_U32x4_LDSM_NENS4_14SM90_TMA_STOREES1Y_NS4_17SM90_U32x4_STSM_NENS4_9Copy_AtomIJS21_SJ_EEEvEEEvvEEEEvNT_6ParamsE)
        /*002c*/ 	.word	0x00000000
.L_24:


//--------------------- .nv.compat                --------------------------
	.section	.nv.compat,"",@"SHT_CUDA_COMPAT_INFO"
	.align	4
        /*0000*/ 	.byte	0x02, 0x09, 0x01, 0x00, 0x02, 0x02, 0x04, 0x00, 0x02, 0x05, 0x05, 0x00, 0x03, 0x07, 0x01, 0x01
        /*0010*/ 	.byte	0x02, 0x03, 0x01, 0x00, 0x02, 0x06, 0x01, 0x00, 0x04, 0x0b, 0x08, 0x00, 0x00, 0x00, 0x00, 0x00
        /*0020*/ 	.byte	0x00, 0x00, 0x00, 0x00


//--------------------- .nv.info._ZN7cutlass13device_kernelINS_4gemm6kernel13GemmUniversalIN4cute5tupleIJiiiiEEENS1_10collective13CollectiveMmaINS1_34MainloopSm90TmaGmmaWarpSpecializedILi6ENS5_IJNS4_1CILi2EEENSA_ILi1EEESC_EEENS1_35KernelTmaWarpSpecializedCooperativeEEENS5_IJNSA_ILi128EEESG_NSA_ILi64EEEEEENS_6half_tENS5_IJlSC_lEEESJ_SK_NS4_8TiledMMAINS4_8MMA_AtomIJNS4_4SM904GMMA26MMA_64x128x16_F32F16F16_SSILNSO_5MajorE0ELSQ_0ELNSO_7ScaleInE1ELSR_1EEEEEENS4_6LayoutISD_NS5_IJSC_NSA_ILi0EEESV_EEEEENS5_IJNS4_10UnderscoreESY_SY_EEEEENS4_13SM90_TMA_LOADENS4_14ComposedLayoutINS4_7SwizzleILi3ELi4ELi3EEENS4_18smem_ptr_flag_bitsILi16EEENSU_INS5_IJNSA_ILi8EEESH_EEENS5_IJSH_SC_EEEEEEEvNS4_8identityENS4_23SM90_TMA_LOAD_MULTICASTES1B_vS1C_EENS_8epilogue10collective18CollectiveEpilogueINS1F_22Sm90TmaWarpSpecializedILi4ELi2ELi16ELb1ELb0EEEJSI_NS5_IJSG_NSA_ILi32EEEEEESJ_SK_SJ_SK_NS1F_6fusion15FusionCallbacksIS1J_NS1M_13LinCombEltActINS1F_6thread7SigmoidESJ_fSJ_fLNS_15FloatRoundStyleE2EEESI_S1L_JEEES11_NS12_INS13_ILi2ELi4ELi3EEES16_NSU_INS5_IJS17_S1K_EEENS5_IJS1K_SC_EEEEEEENS4_17SM75_U32x4_LDSM_NENS4_14SM90_TMA_STOREES1Y_NS4_17SM90_U32x4_STSM_NENS4_9Copy_AtomIJS21_SJ_EEEvEEEvvEEEEvNT_6ParamsE --------------------------
	.section	.nv.info._ZN7cutlass13device_kernelINS_4gemm6kernel13GemmUniversalIN4cute5tupleIJiiiiEEENS1_10collective13CollectiveMmaINS1_34MainloopSm90TmaGmmaWarpSpecializedILi6ENS5_IJNS4_1CILi2EEENSA_ILi1EEESC_EEENS1_35KernelTmaWarpSpecializedCooperativeEEENS5_IJNSA_ILi128EEESG_NSA_ILi64EEEEEENS_6half_tENS5_IJlSC_lEEESJ_SK_NS4_8TiledMMAINS4_8MMA_AtomIJNS4_4SM904GMMA26MMA_64x128x16_F32F16F16_SSILNSO_5MajorE0ELSQ_0ELNSO_7ScaleInE1ELSR_1EEEEEENS4_6LayoutISD_NS5_IJSC_NSA_ILi0EEESV_EEEEENS5_IJNS4_10UnderscoreESY_SY_EEEEENS4_13SM90_TMA_LOADENS4_14ComposedLayoutINS4_7SwizzleILi3ELi4ELi3EEENS4_18smem_ptr_flag_bitsILi16EEENSU_INS5_IJNSA_ILi8EEESH_EEENS5_IJSH_SC_EEEEEEEvNS4_8identityENS4_23SM90_TMA_LOAD_MULTICASTES1B_vS1C_EENS_8epilogue10collective18CollectiveEpilogueINS1F_22Sm90TmaWarpSpecializedILi4ELi2ELi16ELb1ELb0EEEJSI_NS5_IJSG_NSA_ILi32EEEEEESJ_SK_SJ_SK_NS1F_6fusion15FusionCallbacksIS1J_NS1M_13LinCombEltActINS1F_6thread7SigmoidESJ_fSJ_fLNS_15FloatRoundStyleE2EEESI_S1L_JEEES11_NS12_INS13_ILi2ELi4ELi3EEES16_NSU_INS5_IJS17_S1K_EEENS5_IJS1K_SC_EEEEEEENS4_17SM75_U32x4_LDSM_NENS4_14SM90_TMA_STOREES1Y_NS4_17SM90_U32x4_STSM_NENS4_9Copy_AtomIJS21_SJ_EEEvEEEvvEEEEvNT_6ParamsE,"",@"SHT_CUDA_INFO"
	.sectionflags	@""
	.align	4


	//----- nvinfo : EIATTR_CUDA_API_VERSION
	.align		4
        /*0000*/ 	.byte	0x04, 0x37
        /*0002*/ 	.short	(.L_26 - .L_25)
.L_25:
        /*0004*/ 	.word	0x00000082


	//----- nvinfo : EIATTR_KPARAM_INFO
	.align		4
.L_26:
        /*0008*/ 	.byte	0x04, 0x17
        /*000a*/ 	.short	(.L_28 - .L_27)
.L_27:
        /*000c*/ 	.word	0x00000000
        /*0010*/ 	.short	0x0000
        /*0012*/ 	.short	0x0070
        /*0014*/ 	.byte	0x00, 0xf0, 0x01, 0x1c


	//----- nvinfo : EIATTR_SPARSE_MMA_MASK
	.align		4
.L_28:
        /*0018*/ 	.byte	0x03, 0x50
        /*001a*/ 	.short	0x0000


	//----- nvinfo : EIATTR_MAXREG_COUNT
	.align		4
        /*001c*/ 	.byte	0x03, 0x1b
        /*001e*/ 	.short	0x00a8


	//----- nvinfo : EIATTR_NUM_BARRIERS
	.align		4
        /*0020*/ 	.byte	0x02, 0x4c
        /*0022*/ 	.byte	0x02
	.zero		1


	//----- nvinfo : EIATTR_EXTERNS
	.align		4
        /*0024*/ 	.byte	0x04, 0x0f
        /*0026*/ 	.short	(.L_30 - .L_29)


	//   ....[0]....
	.align		4
.L_29:
        /*0028*/ 	.word	index@(__assertfail)


	//----- nvinfo : EIATTR_MERCURY_ISA_VERSION
	.align		4
.L_30:
        /*002c*/ 	.byte	0x03, 0x5f
        /*002e*/ 	.short	0x0101


	//----- nvinfo : EIATTR_INT_WARP_WIDE_INSTR_OFFSETS
	.align		4
        /*0030*/ 	.byte	0x04, 0x31
        /*0032*/ 	.short	(.L_32 - .L_31)


	//   ....[0]....
.L_31:
        /*0034*/ 	.word	0x00000a20


	//   ....[1]....
        /*0038*/ 	.word	0x00000b00


	//   ....[2]....
        /*003c*/ 	.word	0x00000b90


	//   ....[3]....
        /*0040*/ 	.word	0x000022b0


	//----- nvinfo : EIATTR_COOP_GROUP_MASK_REGIDS
	.align		4
.L_32:
        /*0044*/ 	.byte	0x04, 0x29
        /*0046*/ 	.short	(.L_34 - .L_33)


	//   ....[0]....
.L_33:
        /*0048*/ 	.word	0xffffffff


	//   ....[1]....
        /*004c*/ 	.word	0xffffffff


	//   ....[2]....
        /*0050*/ 	.word	0xffffffff


	//   ....[3]....
        /*0054*/ 	.word	0xffffffff


	//   ....[4]....
        /*0058*/ 	.word	0xffffffff


	//   ....[5]....
        /*005c*/ 	.word	0xffffffff


	//   ....[6]....
        /*0060*/ 	.word	0xffffffff


	//----- nvinfo : EIATTR_COOP_GROUP_INSTR_OFFSETS
	.align		4
.L_34:
        /*0064*/ 	.byte	0x04, 0x28
        /*0066*/ 	.short	(.L_36 - .L_35)


	//   ....[0]....
.L_35:
        /*0068*/ 	.word	0x00000070


	//   ....[1]....
        /*006c*/ 	.word	0x00000080


	//   ....[2]....
        /*0070*/ 	.word	0x00000440


	//   ....[3]....
        /*0074*/ 	.word	0x00000610


	//   ....[4]....
        /*0078*/ 	.word	0x00000830


	//   ....[5]....
        /*007c*/ 	.word	0x00000cc0


	//   ....[6]....
        /*0080*/ 	.word	0x000018d0


	//----- nvinfo : EIATTR_REG_RECONFIG
	.align		4
.L_36:
        /*0084*/ 	.byte	0x01, 0x54
	.zero		2


	//----- nvinfo : EIATTR_SYSCALL_OFFSETS
	.align		4
        /*0088*/ 	.byte	0x04, 0x46
        /*008a*/ 	.short	(.L_38 - .L_37)


	//   ....[0]....
.L_37:
        /*008c*/ 	.word	0x00001ac0


	//   ....[1]....
        /*0090*/ 	.word	0x00002590


	//   ....[2]....
        /*0094*/ 	.word	0x00002680


	//----- nvinfo : EIATTR_MBARRIER_INSTR_OFFSETS
	.align		4
.L_38:
        /*0098*/ 	.byte	0x04, 0x39
        /*009a*/ 	.short	(.L_40 - .L_39)


	//   ....[0]....
.L_39:
        /*009c*/ 	.word	0x00000540
        /*00a0*/ 	.word	0x000000ff
        /*00a4*/ 	.word	0x00000000
        /*00a8*/ 	.short	0x0100
        /*00aa*/ 	.byte	0x08
	.zero		1


	//   ....[1]....
        /*00ac*/ 	.word	0x00000550
        /*00b0*/ 	.word	0x000000ff
        /*00b4*/ 	.word	0x00000030
        /*00b8*/ 	.short	0x0100
        /*00ba*/ 	.byte	0x08
	.zero		1


	//   ....[2]....
        /*00bc*/ 	.word	0x00000560
        /*00c0*/ 	.word	0x000000ff
        /*00c4*/ 	.word	0x00000008
        /*00c8*/ 	.short	0x0100
        /*00ca*/ 	.byte	0x08
	.zero		1


	//   ....[3]....
        /*00cc*/ 	.word	0x00000570
        /*00d0*/ 	.word	0x000000ff
        /*00d4*/ 	.word	0x00000038
        /*00d8*/ 	.short	0x0100
        /*00da*/ 	.byte	0x08
	.zero		1


	//   ....[4]....
        /*00dc*/ 	.word	0x00000580
        /*00e0*/ 	.word	0x000000ff
        /*00e4*/ 	.word	0x00000010
        /*00e8*/ 	.short	0x0100
        /*00ea*/ 	.byte	0x08
	.zero		1


	//   ....[5]....
        /*00ec*/ 	.word	0x00000590
        /*00f0*/ 	.word	0x000000ff
        /*00f4*/ 	.word	0x00000040
        /*00f8*/ 	.short	0x0100
        /*00fa*/ 	.byte	0x08
	.zero		1


	//   ....[6]....
        /*00fc*/ 	.word	0x000005a0
        /*0100*/ 	.word	0x000000ff
        /*0104*/ 	.word	0x00000018
        /*0108*/ 	.short	0x0100
        /*010a*/ 	.byte	0x08
	.zero		1


	//   ....[7]....
        /*010c*/ 	.word	0x000005b0
        /*0110*/ 	.word	0x000000ff
        /*0114*/ 	.word	0x00000048
        /*0118*/ 	.short	0x0100
        /*011a*/ 	.byte	0x08
	.zero		1


	//   ....[8]....
        /*011c*/ 	.word	0x000005c0
        /*0120*/ 	.word	0x000000ff
        /*0124*/ 	.word	0x00000020
        /*0128*/ 	.short	0x0100
        /*012a*/ 	.byte	0x08
	.zero		1


	//   ....[9]....
        /*012c*/ 	.word	0x000005d0
        /*0130*/ 	.word	0x000000ff
        /*0134*/ 	.word	0x00000050
        /*0138*/ 	.short	0x0100
        /*013a*/ 	.byte	0x08
	.zero		1


	//   ....[10]....
        /*013c*/ 	.word	0x000005e0
        /*0140*/ 	.word	0x000000ff
        /*0144*/ 	.word	0x00000028
        /*0148*/ 	.short	0x0100
        /*014a*/ 	.byte	0x08
	.zero		1


	//   ....[11]....
        /*014c*/ 	.word	0x000005f0
        /*0150*/ 	.word	0x000000ff
        /*0154*/ 	.word	0x00000058
        /*0158*/ 	.short	0x0100
        /*015a*/ 	.byte	0x08
	.zero		1


	//   ....[12]....
        /*015c*/ 	.word	0x00000750
        /*0160*/ 	.word	0x000000ff
        /*0164*/ 	.word	0x00000060
        /*0168*/ 	.short	0x0100
        /*016a*/ 	.byte	0x08
	.zero		1


	//   ....[13]....
        /*016c*/ 	.word	0x00000760
        /*0170*/ 	.word	0x000000ff
        /*0174*/ 	.word	0x00000080
        /*0178*/ 	.short	0x0100
        /*017a*/ 	.byte	0x08
	.zero		1


	//   ....[14]....
        /*017c*/ 	.word	0x00000770
        /*0180*/ 	.word	0x000000ff
        /*0184*/ 	.word	0x00000068
        /*0188*/ 	.short	0x0100
        /*018a*/ 	.byte	0x08
	.zero		1


	//   ....[15]....
        /*018c*/ 	.word	0x00000780
        /*0190*/ 	.word	0x000000ff
        /*0194*/ 	.word	0x00000088
        /*0198*/ 	.short	0x0100
        /*019a*/ 	.byte	0x08
	.zero		1


	//   ....[16]....
        /*019c*/ 	.word	0x00000790
        /*01a0*/ 	.word	0x000000ff
        /*01a4*/ 	.word	0x00000070
        /*01a8*/ 	.short	0x0100
        /*01aa*/ 	.byte	0x08
	.zero		1


	//   ....[17]....
        /*01ac*/ 	.word	0x000007a0
        /*01b0*/ 	.word	0x000000ff
        /*01b4*/ 	.word	0x00000090
        /*01b8*/ 	.short	0x0100
        /*01ba*/ 	.byte	0x08
	.zero		1


	//   ....[18]....
        /*01bc*/ 	.word	0x000007b0
        /*01c0*/ 	.word	0x000000ff
        /*01c4*/ 	.word	0x00000078
        /*01c8*/ 	.short	0x0100
        /*01ca*/ 	.byte	0x08
	.zero		1


	//   ....[19]....
        /*01cc*/ 	.word	0x000007c0
        /*01d0*/ 	.word	0x000000ff
        /*01d4*/ 	.word	0x00000098
        /*01d8*/ 	.short	0x0100
        /*01da*/ 	.byte	0x08
	.zero		1


	//   ....[20]....
        /*01dc*/ 	.word	0x00000c00
        /*01e0*/ 	.word	0x000000ff
        /*01e4*/ 	.word	0x000000a0
        /*01e8*/ 	.short	0x0100
        /*01ea*/ 	.byte	0x06
	.zero		1


	//   ....[21]....
        /*01ec*/ 	.word	0x00000c70
        /*01f0*/ 	.word	0x000000ff
        /*01f4*/ 	.word	0x000000a8
        /*01f8*/ 	.short	0x0100
        /*01fa*/ 	.byte	0x06
	.zero		1


	//   ....[22]....
        /*01fc*/ 	.word	0x00001b40
        /*0200*/ 	.word	0x00000003
        /*0204*/ 	.word	0x00000000
        /*0208*/ 	.short	0x010a
        /*020a*/ 	.byte	0x3f
	.zero		1


	//   ....[23]....
        /*020c*/ 	.word	0x00001ba0
        /*0210*/ 	.word	0x00000003
        /*0214*/ 	.word	0x00000000
        /*0218*/ 	.short	0x010a
        /*021a*/ 	.byte	0x3f
	.zero		1


	//   ....[24]....
        /*021c*/ 	.word	0x00001ec0
        /*0220*/ 	.word	0x000000ff
        /*0224*/ 	.word	0x00000000
        /*0228*/ 	.short	0x010a
        /*022a*/ 	.byte	0x04
	.zero		1


	//   ....[25]....
        /*022c*/ 	.word	0x00001f00
        /*0230*/ 	.word	0x000000ff
        /*0234*/ 	.word	0x00000000
        /*0238*/ 	.short	0x010a
        /*023a*/ 	.byte	0x04
	.zero		1


	//   ....[26]....
        /*023c*/ 	.word	0x00002160
        /*0240*/ 	.word	0x00000005
        /*0244*/ 	.word	0x00000000
        /*0248*/ 	.short	0x0101
        /*024a*/ 	.byte	0x3f
	.zero		1


	//   ....[27]....
        /*024c*/ 	.word	0x00002350
        /*0250*/ 	.word	0x00000003
        /*0254*/ 	.word	0x00000000
        /*0258*/ 	.short	0x0101
        /*025a*/ 	.byte	0x3f
	.zero		1


	//   ....[28]....
        /*025c*/ 	.word	0x00002b40
        /*0260*/ 	.word	0x000000ff
        /*0264*/ 	.word	0x00000060
        /*0268*/ 	.short	0x010a
        /*026a*/ 	.byte	0x33
	.zero		1


	//   ....[29]....
        /*026c*/ 	.word	0x000048c0
        /*0270*/ 	.word	0x000000ff
        /*0274*/ 	.word	0x00000000
        /*0278*/ 	.short	0x0101
        /*027a*/ 	.byte	0x04
	.zero		1


	//   ....[30]....
        /*027c*/ 	.word	0x000049a0
        /*0280*/ 	.word	0x0000000f
        /*0284*/ 	.word	0x00000060
        /*0288*/ 	.short	0x010a
        /*028a*/ 	.byte	0x3f
	.zero		1


	//   ....[31]....
        /*028c*/ 	.word	0x000066a0
        /*0290*/ 	.word	0x000000ff
        /*0294*/ 	.word	0x00000000
        /*0298*/ 	.short	0x0101
        /*029a*/ 	.byte	0x04
	.zero		1


	//   ....[32]....
        /*029c*/ 	.word	0x00006790
        /*02a0*/ 	.word	0x00000000
        /*02a4*/ 	.word	0x00000060
        /*02a8*/ 	.short	0x010a
        /*02aa*/ 	.byte	0x3f
	.zero		1


	//   ....[33]....
        /*02ac*/ 	.word	0x000084e0
        /*02b0*/ 	.word	0x000000ff
        /*02b4*/ 	.word	0x00000000
        /*02b8*/ 	.short	0x0101
        /*02ba*/ 	.byte	0x04
	.zero		1


	//   ....[34]....
        /*02bc*/ 	.word	0x000085c0
        /*02c0*/ 	.word	0x00000014
        /*02c4*/ 	.word	0x00000060
        /*02c8*/ 	.short	0x010a
        /*02ca*/ 	.byte	0x3f
	.zero		1


	//   ....[35]....
        /*02cc*/ 	.word	0x0000a2b0
        /*02d0*/ 	.word	0x000000ff
        /*02d4*/ 	.word	0x00000000
        /*02d8*/ 	.short	0x0101
        /*02da*/ 	.byte	0x04
	.zero		1


	//   ....[36]....
        /*02dc*/ 	.word	0x0000aba0
        /*02e0*/ 	.word	0x000000ff
        /*02e4*/ 	.word	0x00000000
        /*02e8*/ 	.short	0x0101
        /*02ea*/ 	.byte	0x04
	.zero		1


	//   ....[37]....
        /*02ec*/ 	.word	0x0000b1b0
        /*02f0*/ 	.word	0x000000ff
        /*02f4*/ 	.word	0x000000a8
        /*02f8*/ 	.short	0x010a
        /*02fa*/ 	.byte	0x04
	.zero		1


	//   ....[38]....
        /*02fc*/ 	.word	0x0000b5c0
        /*0300*/ 	.word	0x000000ff
        /*0304*/ 	.word	0x00000080
        /*0308*/ 	.short	0x010a
        /*030a*/ 	.byte	0x05
	.zero		1


	//   ....[39]....
        /*030c*/ 	.word	0x0000b6b0
        /*0310*/ 	.word	0x000000ff
        /*0314*/ 	.word	0x00000060
        /*0318*/ 	.short	0x010b
        /*031a*/ 	.byte	0x05
	.zero		1


	//   ....[40]....
        /*031c*/ 	.word	0x0000b710
        /*0320*/ 	.word	0x000000ff
        /*0324*/ 	.word	0x00000000
        /*0328*/ 	.short	0x0101
        /*032a*/ 	.byte	0x04
	.zero		1


	//   ....[41]....
        /*032c*/ 	.word	0x0000b740
        /*0330*/ 	.word	0x000000ff
        /*0334*/ 	.word	0x00000088
        /*0338*/ 	.short	0x010a
        /*033a*/ 	.byte	0x05
	.zero		1


	//   ....[42]....
        /*033c*/ 	.word	0x0000b850
        /*0340*/ 	.word	0x000000ff
        /*0344*/ 	.word	0x00000068
        /*0348*/ 	.short	0x010b
        /*034a*/ 	.byte	0x05
	.zero		1


	//   ....[43]....
        /*034c*/ 	.word	0x0000b8b0
        /*0350*/ 	.word	0x000000ff
        /*0354*/ 	.word	0x00000000
        /*0358*/ 	.short	0x0101
        /*035a*/ 	.byte	0x04
	.zero		1


	//   ....[44]....
        /*035c*/ 	.word	0x0000b8e0
        /*0360*/ 	.word	0x000000ff
        /*0364*/ 	.word	0x00000090
        /*0368*/ 	.short	0x010a
        /*036a*/ 	.byte	0x05
	.zero		1


	//   ....[45]....
        /*036c*/ 	.word	0x0000b9f0
        /*0370*/ 	.word	0x000000ff
        /*0374*/ 	.word	0x00000070
        /*0378*/ 	.short	0x010b
        /*037a*/ 	.byte	0x05
	.zero		1


	//   ....[46]....
        /*037c*/ 	.word	0x0000ba50
        /*0380*/ 	.word	0x000000ff
        /*0384*/ 	.word	0x00000000
        /*0388*/ 	.short	0x0101
        /*038a*/ 	.byte	0x04
	.zero		1


	//   ....[47]....
        /*038c*/ 	.word	0x0000ba80
        /*0390*/ 	.word	0x000000ff
        /*0394*/ 	.word	0x00000098
        /*0398*/ 	.short	0x010a
        /*039a*/ 	.byte	0x05
	.zero		1


	//   ....[48]....
        /*039c*/ 	.word	0x0000bb90
        /*03a0*/ 	.word	0x000000ff
        /*03a4*/ 	.word	0x00000078
        /*03a8*/ 	.short	0x010b
        /*03aa*/ 	.byte	0x05
	.zero		1


	//   ....[49]....
        /*03ac*/ 	.word	0x0000bc70
        /*03b0*/ 	.word	0x000000ff
        /*03b4*/ 	.word	0x00000000
        /*03b8*/ 	.short	0x0101
        /*03ba*/ 	.byte	0x04
	.zero		1


	//   ....[50]....
        /*03bc*/ 	.word	0x0000c2c0
        /*03c0*/ 	.word	0x00000003
        /*03c4*/ 	.word	0x00000080
        /*03c8*/ 	.short	0x010a
        /*03ca*/ 	.byte	0x3f
	.zero		1


	//   ....[51]....
        /*03cc*/ 	.word	0x0000c300
        /*03d0*/ 	.word	0x00000003
        /*03d4*/ 	.word	0x00000088
        /*03d8*/ 	.short	0x010a
        /*03da*/ 	.byte	0x3f
	.zero		1


	//   ....[52]....
        /*03dc*/ 	.word	0x0000c340
        /*03e0*/ 	.word	0x00000003
        /*03e4*/ 	.word	0x00000090
        /*03e8*/ 	.short	0x010a
        /*03ea*/ 	.byte	0x3f
	.zero		1


	//   ....[53]....
        /*03ec*/ 	.word	0x0000c390
        /*03f0*/ 	.word	0x00000003
        /*03f4*/ 	.word	0x00000098
        /*03f8*/ 	.short	0x010a
        /*03fa*/ 	.byte	0x3f
	.zero		1


	//   ....[54]....
        /*03fc*/ 	.word	0x0000c6e0
        /*0400*/ 	.word	0x0000000e
        /*0404*/ 	.word	0x00000030
        /*0408*/ 	.short	0x010a
        /*040a*/ 	.byte	0x3f
	.zero		1


	//   ....[55]....
        /*040c*/ 	.word	0x0000ca70
        /*0410*/ 	.word	0x00000006
        /*0414*/ 	.word	0x000000a8
        /*0418*/ 	.short	0x0101
        /*041a*/ 	.byte	0x3f
	.zero		1


	//   ....[56]....
        /*041c*/ 	.word	0x0000d180
        /*0420*/ 	.word	0x00000007
        /*0424*/ 	.word	0x00000000
        /*0428*/ 	.short	0x010a
        /*042a*/ 	.byte	0x3f
	.zero		1


	//   ....[57]....
        /*042c*/ 	.word	0x0000d200
        /*0430*/ 	.word	0x00000008
        /*0434*/ 	.word	0x00000000
        /*0438*/ 	.short	0x010a
        /*043a*/ 	.byte	0x3f
	.zero		1


	//   ....[58]....
        /*043c*/ 	.word	0x0000d290
        /*0440*/ 	.word	0x00000009
        /*0444*/ 	.word	0x00000000
        /*0448*/ 	.short	0x010a
        /*044a*/ 	.byte	0x3f
	.zero		1


	//   ....[59]....
        /*044c*/ 	.word	0x0000d320
        /*0450*/ 	.word	0x00000008
        /*0454*/ 	.word	0x00000000
        /*0458*/ 	.short	0x010a
        /*045a*/ 	.byte	0x3f
	.zero		1


	//   ....[60]....
        /*045c*/ 	.word	0x0000d3b0
        /*0460*/ 	.word	0x0000000b
        /*0464*/ 	.word	0x00000000
        /*0468*/ 	.short	0x010a
        /*046a*/ 	.byte	0x3f
	.zero		1


	//   ....[61]....
        /*046c*/ 	.word	0x0000d440
        /*0470*/ 	.word	0x00000003
        /*0474*/ 	.word	0x00000000
        /*0478*/ 	.short	0x010a
        /*047a*/ 	.byte	0x3f
	.zero		1


	//   ....[62]....
        /*047c*/ 	.word	0x0000d4a0
        /*0480*/ 	.word	0x00000003
        /*0484*/ 	.word	0x00000000
        /*0488*/ 	.short	0x010a
        /*048a*/ 	.byte	0x3f
	.zero		1


	//   ....[63]....
        /*048c*/ 	.word	0x0000d500
        /*0490*/ 	.word	0x00000005
        /*0494*/ 	.word	0x00000000
        /*0498*/ 	.short	0x010a
        /*049a*/ 	.byte	0x3f
	.zero		1


	//   ....[64]....
        /*049c*/ 	.word	0x0000d560
        /*04a0*/ 	.word	0x00000004
        /*04a4*/ 	.word	0x00000060
        /*04a8*/ 	.short	0x010a
        /*04aa*/ 	.byte	0x3f
	.zero		1


	//   ....[65]....
        /*04ac*/ 	.word	0x0000d5b0
        /*04b0*/ 	.word	0x0000000f
        /*04b4*/ 	.word	0x00000060
        /*04b8*/ 	.short	0x010a
        /*04ba*/ 	.byte	0x3f
	.zero		1


	//   ....[66]....
        /*04bc*/ 	.word	0x0000d600
        /*04c0*/ 	.word	0x00000000
        /*04c4*/ 	.word	0x00000060
        /*04c8*/ 	.short	0x010a
        /*04ca*/ 	.byte	0x3f
	.zero		1


	//   ....[67]....
        /*04cc*/ 	.word	0x0000d650
        /*04d0*/ 	.word	0x00000014
        /*04d4*/ 	.word	0x00000060
        /*04d8*/ 	.short	0x010a
        /*04da*/ 	.byte	0x3f
	.zero		1


	//   ....[68]....
        /*04dc*/ 	.word	0x0000d6b0
        /*04e0*/ 	.word	0x00000003
        /*04e4*/ 	.word	0x000000a8
        /*04e8*/ 	.short	0x010a
        /*04ea*/ 	.byte	0x3f
	.zero		1


	//   ....[69]....
        /*04ec*/ 	.word	0x0000d710
        /*04f0*/ 	.word	0x00000005
        /*04f4*/ 	.word	0x00000080
        /*04f8*/ 	.short	0x010a
        /*04fa*/ 	.byte	0x3f
	.zero		1


	//   ....[70]....
        /*04fc*/ 	.word	0x0000d770
        /*0500*/ 	.word	0x00000005
        /*0504*/ 	.word	0x00000088
        /*0508*/ 	.short	0x010a
        /*050a*/ 	.byte	0x3f
	.zero		1


	//   ....[71]....
        /*050c*/ 	.word	0x0000d7d0
        /*0510*/ 	.word	0x00000005
        /*0514*/ 	.word	0x00000090
        /*0518*/ 	.short	0x010a
        /*051a*/ 	.byte	0x3f
	.zero		1


	//   ....[72]....
        /*051c*/ 	.word	0x0000d830
        /*0520*/ 	.word	0x00000005
        /*0524*/ 	.word	0x00000098
        /*0528*/ 	.short	0x010a
        /*052a*/ 	.byte	0x3f
	.zero		1


	//   ....[73]....
        /*052c*/ 	.word	0x0000d880
        /*0530*/ 	.word	0x00000003
        /*0534*/ 	.word	0x00000080
        /*0538*/ 	.short	0x010a
        /*053a*/ 	.byte	0x3f
	.zero		1


	//   ....[74]....
        /*053c*/ 	.word	0x0000d8d0
        /*0540*/ 	.word	0x00000003
        /*0544*/ 	.word	0x00000088
        /*0548*/ 	.short	0x010a
        /*054a*/ 	.byte	0x3f
	.zero		1


	//   ....[75]....
        /*054c*/ 	.word	0x0000d920
        /*0550*/ 	.word	0x00000003
        /*0554*/ 	.word	0x00000090
        /*0558*/ 	.short	0x010a
        /*055a*/ 	.byte	0x3f
	.zero		1


	//   ....[76]....
        /*055c*/ 	.word	0x0000d9f0
        /*0560*/ 	.word	0x0000000e
        /*0564*/ 	.word	0x00000030
        /*0568*/ 	.short	0x010a
        /*056a*/ 	.byte	0x3f
	.zero		1


	//   ....[77]....
        /*056c*/ 	.word	0x0000dac0
        /*0570*/ 	.word	0x00000007
        /*0574*/ 	.word	0x00000000
        /*0578*/ 	.short	0x010a
        /*057a*/ 	.byte	0x3f
	.zero		1


	//   ....[78]....
        /*057c*/ 	.word	0x0000db10
        /*0580*/ 	.word	0x00000008
        /*0584*/ 	.word	0x00000000
        /*0588*/ 	.short	0x010a
        /*058a*/ 	.byte	0x3f
	.zero		1


	//   ....[79]....
        /*058c*/ 	.word	0x0000db60
        /*0590*/ 	.word	0x00000009
        /*0594*/ 	.word	0x00000000
        /*0598*/ 	.short	0x010a
        /*059a*/ 	.byte	0x3f
	.zero		1


	//   ....[80]....
        /*059c*/ 	.word	0x0000dbb0
        /*05a0*/ 	.word	0x00000008
        /*05a4*/ 	.word	0x00000000
        /*05a8*/ 	.short	0x010a
        /*05aa*/ 	.byte	0x3f
	.zero		1


	//   ....[81]....
        /*05ac*/ 	.word	0x0000dc00
        /*05b0*/ 	.word	0x0000000b
        /*05b4*/ 	.word	0x00000000
        /*05b8*/ 	.short	0x010a
        /*05ba*/ 	.byte	0x3f
	.zero		1


	//----- nvinfo : EIATTR_NUM_MBARRIERS
	.align		4
.L_40:
        /*05bc*/ 	.byte	0x03, 0x38
        /*05be*/ 	.short	0x0016


	//----- nvinfo : EIATTR_EXIT_INSTR_OFFSETS
	.align		4
        /*05c0*/ 	.byte	0x04, 0x1c
        /*05c2*/ 	.short	(.L_42 - .L_41)


	//   ....[0]....
.L_41:
        /*05c4*/ 	.word	0x0000d490


	//----- nvinfo : EIATTR_MAX_THREADS
	.align		4
.L_42:
        /*05c8*/ 	.byte	0x04, 0x05
        /*05ca*/ 	.short	(.L_44 - .L_43)
.L_43:
        /*05cc*/ 	.word	0x00000180
        /*05d0*/ 	.word	0x00000001
        /*05d4*/ 	.word	0x00000001


	//----- nvinfo : EIATTR_CRS_STACK_SIZE
	.align		4
.L_44:
        /*05d8*/ 	.byte	0x04, 0x1e
        /*05da*/ 	.short	(.L_46 - .L_45)
.L_45:
        /*05dc*/ 	.word	0x00000000


	//----- nvinfo : EIATTR_CBANK_PARAM_SIZE
	.align		4
.L_46:
        /*05e0*/ 	.byte	0x03, 0x19
        /*05e2*/ 	.short	0x0770


	//----- nvinfo : EIATTR_PARAM_CBANK
	.align		4
        /*05e4*/ 	.byte	0x04, 0x0a
        /*05e6*/ 	.short	(.L_48 - .L_47)
	.align		4
.L_47:
        /*05e8*/ 	.word	index@(.nv.constant0._ZN7cutlass13device_kernelINS_4gemm6kernel13GemmUniversalIN4cute5tupleIJiiiiEEENS1_10collective13CollectiveMmaINS1_34MainloopSm90TmaGmmaWarpSpecializedILi6ENS5_IJNS4_1CILi2EEENSA_ILi1EEESC_EEENS1_35KernelTmaWarpSpecializedCooperativeEEENS5_IJNSA_ILi128EEESG_NSA_ILi64EEEEEENS_6half_tENS5_IJlSC_lEEESJ_SK_NS4_8TiledMMAINS4_8MMA_AtomIJNS4_4SM904GMMA26MMA_64x128x16_F32F16F16_SSILNSO_5MajorE0ELSQ_0ELNSO_7ScaleInE1ELSR_1EEEEEENS4_6LayoutISD_NS5_IJSC_NSA_ILi0EEESV_EEEEENS5_IJNS4_10UnderscoreESY_SY_EEEEENS4_13SM90_TMA_LOADENS4_14ComposedLayoutINS4_7SwizzleILi3ELi4ELi3EEENS4_18smem_ptr_flag_bitsILi16EEENSU_INS5_IJNSA_ILi8EEESH_EEENS5_IJSH_SC_EEEEEEEvNS4_8identityENS4_23SM90_TMA_LOAD_MULTICASTES1B_vS1C_EENS_8epilogue10collective18CollectiveEpilogueINS1F_22Sm90TmaWarpSpecializedILi4ELi2ELi16ELb1ELb0EEEJSI_NS5_IJSG_NSA_ILi32EEEEEESJ_SK_SJ_SK_NS1F_6fusion15FusionCallbacksIS1J_NS1M_13LinCombEltActINS1F_6thread7SigmoidESJ_fSJ_fLNS_15FloatRoundStyleE2EEESI_S1L_JEEES11_NS12_INS13_ILi2ELi4ELi3EEES16_NSU_INS5_IJS17_S1K_EEENS5_IJS1K_SC_EEEEEEENS4_17SM75_U32x4_LDSM_NENS4_14SM90_TMA_STOREES1Y_NS4_17SM90_U32x4_STSM_NENS4_9Copy_AtomIJS21_SJ_EEEvEEEvvEEEEvNT_6ParamsE)
        /*05ec*/ 	.short	0x0210
        /*05ee*/ 	.short	0x0770


	//----- nvinfo : EIATTR_SW_WAR
	.align		4
.L_48:
        /*05f0*/ 	.byte	0x04, 0x36
        /*05f2*/ 	.short	(.L_50 - .L_49)
.L_49:
        /*05f4*/ 	.word	0x00000008
.L_50:


//--------------------- .nv.callgraph             --------------------------
	.section	.nv.callgraph,"",@"SHT_CUDA_CALLGRAPH"
	.align	4
	.sectionentsize	8
	.align		4
        /*0000*/ 	.word	0x00000000
	.align		4
        /*0004*/ 	.word	0xffffffff
	.align		4
        /*0008*/ 	.word	index@(_ZN7cutlass13device_kernelINS_4gemm6kernel13GemmUniversalIN4cute5tupleIJiiiiEEENS1_10collective13CollectiveMmaINS1_34MainloopSm90TmaGmmaWarpSpecializedILi6ENS5_IJNS4_1CILi2EEENSA_ILi1EEESC_EEENS1_35KernelTmaWarpSpecializedCooperativeEEENS5_IJNSA_ILi128EEESG_NSA_ILi64EEEEEENS_6half_tENS5_IJlSC_lEEESJ_SK_NS4_8TiledMMAINS4_8MMA_AtomIJNS4_4SM904GMMA26MMA_64x128x16_F32F16F16_SSILNSO_5MajorE0ELSQ_0ELNSO_7ScaleInE1ELSR_1EEEEEENS4_6LayoutISD_NS5_IJSC_NSA_ILi0EEESV_EEEEENS5_IJNS4_10UnderscoreESY_SY_EEEEENS4_13SM90_TMA_LOADENS4_14ComposedLayoutINS4_7SwizzleILi3ELi4ELi3EEENS4_18smem_ptr_flag_bitsILi16EEENSU_INS5_IJNSA_ILi8EEESH_EEENS5_IJSH_SC_EEEEEEEvNS4_8identityENS4_23SM90_TMA_LOAD_MULTICASTES1B_vS1C_EENS_8epilogue10collective18CollectiveEpilogueINS1F_22Sm90TmaWarpSpecializedILi4ELi2ELi16ELb1ELb0EEEJSI_NS5_IJSG_NSA_ILi32EEEEEESJ_SK_SJ_SK_NS1F_6fusion15FusionCallbacksIS1J_NS1M_13LinCombEltActINS1F_6thread7SigmoidESJ_fSJ_fLNS_15FloatRoundStyleE2EEESI_S1L_JEEES11_NS12_INS13_ILi2ELi4ELi3EEES16_NSU_INS5_IJS17_S1K_EEENS5_IJS1K_SC_EEEEEEENS4_17SM75_U32x4_LDSM_NENS4_14SM90_TMA_STOREES1Y_NS4_17SM90_U32x4_STSM_NENS4_9Copy_AtomIJS21_SJ_EEEvEEEvvEEEEvNT_6ParamsE)
	.align		4
        /*000c*/ 	.word	index@(__assertfail)
	.align		4
        /*0010*/ 	.word	0x00000000
	.align		4
        /*0014*/ 	.word	0xfffffffe
	.align		4
        /*0018*/ 	.word	0x00000000
	.align		4
        /*001c*/ 	.word	0xfffffffd
	.align		4
        /*0020*/ 	.word	0x00000000
	.align		4
        /*0024*/ 	.word	0xfffffffc


//--------------------- .nv.constant4             --------------------------
	.section	.nv.constant4,"a",@progbits
	.align	8
	.align		8
.nv.constant4:
        /*0000*/ 	.dword	__assertfail
	.align		8
        /*0008*/ 	.dword	__unnamed_1
	.align		8
        /*0010*/ 	.dword	__unnamed_2
	.align		8
        /*0018*/ 	.dword	_ZN39_INTERNAL_2f3e5629_4_k_cu_67e9075b_26034cuda3std3__45__cpo5beginE
	.align		8
        /*0020*/ 	.dword	_ZN39_INTERNAL_2f3e5629_4_k_cu_67e9075b_26034cuda3std3__45__cpo3endE
	.align		8
        /*0028*/ 	.dword	_ZN39_INTERNAL_2f3e5629_4_k_cu_67e9075b_26034cuda3std3__45__cpo6cbeginE
	.align		8
        /*0030*/ 	.dword	_ZN39_INTERNAL_2f3e5629_4_k_cu_67e9075b_26034cuda3std3__45__cpo4cendE
	.align		8
        /*0038*/ 	.dword	_ZN39_INTERNAL_2f3e5629_4_k_cu_67e9075b_26034cuda3std3__441_GLOBAL__N__2f3e5629_4_k_cu_67e9075b_26036ignoreE
	.align		8
        /*0040*/ 	.dword	_ZN39_INTERNAL_2f3e5629_4_k_cu_67e9075b_26034cuda3std3__419piecewise_constructE
	.align		8
        /*0048*/ 	.dword	_ZN39_INTERNAL_2f3e5629_4_k_cu_67e9075b_26034cuda3std3__48in_placeE
	.align		8
        /*0050*/ 	.dword	_ZN39_INTERNAL_2f3e5629_4_k_cu_67e9075b_26034cuda3std6ranges3__45__cpo4swapE
	.align		8
        /*0058*/ 	.dword	_ZN39_INTERNAL_2f3e5629_4_k_cu_67e9075b_26034cuda3std6ranges3__45__cpo9iter_moveE
	.align		8
        /*0060*/ 	.dword	_ZN39_INTERNAL_2f3e5629_4_k_cu_67e9075b_26034cute7productE
	.align		8
        /*0068*/ 	.dword	_ZN39_INTERNAL_2f3e5629_4_k_cu_67e9075b_26034cute1_E
	.align		8
        /*0070*/ 	.dword	$str$22
	.align		8
        /*0078*/ 	.dword	$str$23
	.align		8
        /*0080*/ 	.dword	$str$26
	.align		8
        /*0088*/ 	.dword	$str$27


//--------------------- .text._ZN7cutlass13device_kernelINS_4gemm6kernel13GemmUniversalIN4cute5tupleIJiiiiEEENS1_10collective13CollectiveMmaINS1_34MainloopSm90TmaGmmaWarpSpecializedILi6ENS5_IJNS4_1CILi2EEENSA_ILi1EEESC_EEENS1_35KernelTmaWarpSpecializedCooperativeEEENS5_IJNSA_ILi128EEESG_NSA_ILi64EEEEEENS_6half_tENS5_IJlSC_lEEESJ_SK_NS4_8TiledMMAINS4_8MMA_AtomIJNS4_4SM904GMMA26MMA_64x128x16_F32F16F16_SSILNSO_5MajorE0ELSQ_0ELNSO_7ScaleInE1ELSR_1EEEEEENS4_6LayoutISD_NS5_IJSC_NSA_ILi0EEESV_EEEEENS5_IJNS4_10UnderscoreESY_SY_EEEEENS4_13SM90_TMA_LOADENS4_14ComposedLayoutINS4_7SwizzleILi3ELi4ELi3EEENS4_18smem_ptr_flag_bitsILi16EEENSU_INS5_IJNSA_ILi8EEESH_EEENS5_IJSH_SC_EEEEEEEvNS4_8identityENS4_23SM90_TMA_LOAD_MULTICASTES1B_vS1C_EENS_8epilogue10collective18CollectiveEpilogueINS1F_22Sm90TmaWarpSpecializedILi4ELi2ELi16ELb1ELb0EEEJSI_NS5_IJSG_NSA_ILi32EEEEEESJ_SK_SJ_SK_NS1F_6fusion15FusionCallbacksIS1J_NS1M_13LinCombEltActINS1F_6thread7SigmoidESJ_fSJ_fLNS_15FloatRoundStyleE2EEESI_S1L_JEEES11_NS12_INS13_ILi2ELi4ELi3EEES16_NSU_INS5_IJS17_S1K_EEENS5_IJS1K_SC_EEEEEEENS4_17SM75_U32x4_LDSM_NENS4_14SM90_TMA_STOREES1Y_NS4_17SM90_U32x4_STSM_NENS4_9Copy_AtomIJS21_SJ_EEEvEEEvvEEEEvNT_6ParamsE --------------------------
	.section	.text._ZN7cutlass13device_kernelINS_4gemm6kernel13GemmUniversalIN4cute5tupleIJiiiiEEENS1_10collective13CollectiveMmaINS1_34MainloopSm90TmaGmmaWarpSpecializedILi6ENS5_IJNS4_1CILi2EEENSA_ILi1EEESC_EEENS1_35KernelTmaWarpSpecializedCooperativeEEENS5_IJNSA_ILi128EEESG_NSA_ILi64EEEEEENS_6half_tENS5_IJlSC_lEEESJ_SK_NS4_8TiledMMAINS4_8MMA_AtomIJNS4_4SM904GMMA26MMA_64x128x16_F32F16F16_SSILNSO_5MajorE0ELSQ_0ELNSO_7ScaleInE1ELSR_1EEEEEENS4_6LayoutISD_NS5_IJSC_NSA_ILi0EEESV_EEEEENS5_IJNS4_10UnderscoreESY_SY_EEEEENS4_13SM90_TMA_LOADENS4_14ComposedLayoutINS4_7SwizzleILi3ELi4ELi3EEENS4_18smem_ptr_flag_bitsILi16EEENSU_INS5_IJNSA_ILi8EEESH_EEENS5_IJSH_SC_EEEEEEEvNS4_8identityENS4_23SM90_TMA_LOAD_MULTICASTES1B_vS1C_EENS_8epilogue10collective18CollectiveEpilogueINS1F_22Sm90TmaWarpSpecializedILi4ELi2ELi16ELb1ELb0EEEJSI_NS5_IJSG_NSA_ILi32EEEEEESJ_SK_SJ_SK_NS1F_6fusion15FusionCallbacksIS1J_NS1M_13LinCombEltActINS1F_6thread7SigmoidESJ_fSJ_fLNS_15FloatRoundStyleE2EEESI_S1L_JEEES11_NS12_INS13_ILi2ELi4ELi3EEES16_NSU_INS5_IJS17_S1K_EEENS5_IJS1K_SC_EEEEEEENS4_17SM75_U32x4_LDSM_NENS4_14SM90_TMA_STOREES1Y_NS4_17SM90_U32x4_STSM_NENS4_9Copy_AtomIJS21_SJ_EEEvEEEvvEEEEvNT_6ParamsE,"ax",@progbits
	.align	128
.text._ZN7cutlass13device_kernelINS_4gemm6kernel13GemmUniversalIN4cute5tupleIJiiiiEEENS1_10collective13CollectiveMmaINS1_34MainloopSm90TmaGmmaWarpSpecializedILi6ENS5_IJNS4_1CILi2EEENSA_ILi1EEESC_EEENS1_35KernelTmaWarpSpecializedCooperativeEEENS5_IJNSA_ILi128EEESG_NSA_ILi64EEEEEENS_6half_tENS5_IJlSC_lEEESJ_SK_NS4_8TiledMMAINS4_8MMA_AtomIJNS4_4SM904GMMA26MMA_64x128x16_F32F16F16_SSILNSO_5MajorE0ELSQ_0ELNSO_7ScaleInE1ELSR_1EEEEEENS4_6LayoutISD_NS5_IJSC_NSA_ILi0EEESV_EEEEENS5_IJNS4_10UnderscoreESY_SY_EEEEENS4_13SM90_TMA_LOADENS4_14ComposedLayoutINS4_7SwizzleILi3ELi4ELi3EEENS4_18smem_ptr_flag_bitsILi16EEENSU_INS5_IJNSA_ILi8EEESH_EEENS5_IJSH_SC_EEEEEEEvNS4_8identityENS4_23SM90_TMA_LOAD_MULTICASTES1B_vS1C_EENS_8epilogue10collective18CollectiveEpilogueINS1F_22Sm90TmaWarpSpecializedILi4ELi2ELi16ELb1ELb0EEEJSI_NS5_IJSG_NSA_ILi32EEEEEESJ_SK_SJ_SK_NS1F_6fusion15FusionCallbacksIS1J_NS1M_13LinCombEltActINS1F_6thread7SigmoidESJ_fSJ_fLNS_15FloatRoundStyleE2EEESI_S1L_JEEES11_NS12_INS13_ILi2ELi4ELi3EEES16_NSU_INS5_IJS17_S1K_EEENS5_IJS1K_SC_EEEEEEENS4_17SM75_U32x4_LDSM_NENS4_14SM90_TMA_STOREES1Y_NS4_17SM90_U32x4_STSM_NENS4_9Copy_AtomIJS21_SJ_EEEvEEEvvEEEEvNT_6ParamsE:
        .type           _ZN7cutlass13device_kernelINS_4gemm6kernel13GemmUniversalIN4cute5tupleIJiiiiEEENS1_10collective13CollectiveMmaINS1_34MainloopSm90TmaGmmaWarpSpecializedILi6ENS5_IJNS4_1CILi2EEENSA_ILi1EEESC_EEENS1_35KernelTmaWarpSpecializedCooperativeEEENS5_IJNSA_ILi128EEESG_NSA_ILi64EEEEEENS_6half_tENS5_IJlSC_lEEESJ_SK_NS4_8TiledMMAINS4_8MMA_AtomIJNS4_4SM904GMMA26MMA_64x128x16_F32F16F16_SSILNSO_5MajorE0ELSQ_0ELNSO_7ScaleInE1ELSR_1EEEEEENS4_6LayoutISD_NS5_IJSC_NSA_ILi0EEESV_EEEEENS5_IJNS4_10UnderscoreESY_SY_EEEEENS4_13SM90_TMA_LOADENS4_14ComposedLayoutINS4_7SwizzleILi3ELi4ELi3EEENS4_18smem_ptr_flag_bitsILi16EEENSU_INS5_IJNSA_ILi8EEESH_EEENS5_IJSH_SC_EEEEEEEvNS4_8identityENS4_23SM90_TMA_LOAD_MULTICASTES1B_vS1C_EENS_8epilogue10collective18CollectiveEpilogueINS1F_22Sm90TmaWarpSpecializedILi4ELi2ELi16ELb1ELb0EEEJSI_NS5_IJSG_NSA_ILi32EEEEEESJ_SK_SJ_SK_NS1F_6fusion15FusionCallbacksIS1J_NS1M_13LinCombEltActINS1F_6thread7SigmoidESJ_fSJ_fLNS_15FloatRoundStyleE2EEESI_S1L_JEEES11_NS12_INS13_ILi2ELi4ELi3EEES16_NSU_INS5_IJS17_S1K_EEENS5_IJS1K_SC_EEEEEEENS4_17SM75_U32x4_LDSM_NENS4_14SM90_TMA_STOREES1Y_NS4_17SM90_U32x4_STSM_NENS4_9Copy_AtomIJS21_SJ_EEEvEEEvvEEEEvNT_6ParamsE,@function
        .size           _ZN7cutlass13device_kernelINS_4gemm6kernel13GemmUniversalIN4cute5tupleIJiiiiEEENS1_10collective13CollectiveMmaINS1_34MainloopSm90TmaGmmaWarpSpecializedILi6ENS5_IJNS4_1CILi2EEENSA_ILi1EEESC_EEENS1_35KernelTmaWarpSpecializedCooperativeEEENS5_IJNSA_ILi128EEESG_NSA_ILi64EEEEEENS_6half_tENS5_IJlSC_lEEESJ_SK_NS4_8TiledMMAINS4_8MMA_AtomIJNS4_4SM904GMMA26MMA_64x128x16_F32F16F16_SSILNSO_5MajorE0ELSQ_0ELNSO_7ScaleInE1ELSR_1EEEEEENS4_6LayoutISD_NS5_IJSC_NSA_ILi0EEESV_EEEEENS5_IJNS4_10UnderscoreESY_SY_EEEEENS4_13SM90_TMA_LOADENS4_14ComposedLayoutINS4_7SwizzleILi3ELi4ELi3EEENS4_18smem_ptr_flag_bitsILi16EEENSU_INS5_IJNSA_ILi8EEESH_EEENS5_IJSH_SC_EEEEEEEvNS4_8identityENS4_23SM90_TMA_LOAD_MULTICASTES1B_vS1C_EENS_8epilogue10collective18CollectiveEpilogueINS1F_22Sm90TmaWarpSpecializedILi4ELi2ELi16ELb1ELb0EEEJSI_NS5_IJSG_NSA_ILi32EEEEEESJ_SK_SJ_SK_NS1F_6fusion15FusionCallbacksIS1J_NS1M_13LinCombEltActINS1F_6thread7SigmoidESJ_fSJ_fLNS_15FloatRoundStyleE2EEESI_S1L_JEEES11_NS12_INS13_ILi2ELi4ELi3EEES16_NSU_INS5_IJS17_S1K_EEENS5_IJS1K_SC_EEEEEEENS4_17SM75_U32x4_LDSM_NENS4_14SM90_TMA_STOREES1Y_NS4_17SM90_U32x4_STSM_NENS4_9Copy_AtomIJS21_SJ_EEEvEEEvvEEEEvNT_6ParamsE,(.L_x_386 - _ZN7cutlass13device_kernelINS_4gemm6kernel13GemmUniversalIN4cute5tupleIJiiiiEEENS1_10collective13CollectiveMmaINS1_34MainloopSm90TmaGmmaWarpSpecializedILi6ENS5_IJNS4_1CILi2EEENSA_ILi1EEESC_EEENS1_35KernelTmaWarpSpecializedCooperativeEEENS5_IJNSA_ILi128EEESG_NSA_ILi64EEEEEENS_6half_tENS5_IJlSC_lEEESJ_SK_NS4_8TiledMMAINS4_8MMA_AtomIJNS4_4SM904GMMA26MMA_64x128x16_F32F16F16_SSILNSO_5MajorE0ELSQ_0ELNSO_7ScaleInE1ELSR_1EEEEEENS4_6LayoutISD_NS5_IJSC_NSA_ILi0EEESV_EEEEENS5_IJNS4_10UnderscoreESY_SY_EEEEENS4_13SM90_TMA_LOADENS4_14ComposedLayoutINS4_7SwizzleILi3ELi4ELi3EEENS4_18smem_ptr_flag_bitsILi16EEENSU_INS5_IJNSA_ILi8EEESH_EEENS5_IJSH_SC_EEEEEEEvNS4_8identityENS4_23SM90_TMA_LOAD_MULTICASTES1B_vS1C_EENS_8epilogue10collective18CollectiveEpilogueINS1F_22Sm90TmaWarpSpecializedILi4ELi2ELi16ELb1ELb0EEEJSI_NS5_IJSG_NSA_ILi32EEEEEESJ_SK_SJ_SK_NS1F_6fusion15FusionCallbacksIS1J_NS1M_13LinCombEltActINS1F_6thread7SigmoidESJ_fSJ_fLNS_15FloatRoundStyleE2EEESI_S1L_JEEES11_NS12_INS13_ILi2ELi4ELi3EEES16_NSU_INS5_IJS17_S1K_EEENS5_IJS1K_SC_EEEEEEENS4_17SM75_U32x4_LDSM_NENS4_14SM90_TMA_STOREES1Y_NS4_17SM90_U32x4_STSM_NENS4_9Copy_AtomIJS21_SJ_EEEvEEEvvEEEEvNT_6ParamsE)
        .other          _ZN7cutlass13device_kernelINS_4gemm6kernel13GemmUniversalIN4cute5tupleIJiiiiEEENS1_10collective13CollectiveMmaINS1_34MainloopSm90TmaGmmaWarpSpecializedILi6ENS5_IJNS4_1CILi2EEENSA_ILi1EEESC_EEENS1_35KernelTmaWarpSpecializedCooperativeEEENS5_IJNSA_ILi128EEESG_NSA_ILi64EEEEEENS_6half_tENS5_IJlSC_lEEESJ_SK_NS4_8TiledMMAINS4_8MMA_AtomIJNS4_4SM904GMMA26MMA_64x128x16_F32F16F16_SSILNSO_5MajorE0ELSQ_0ELNSO_7ScaleInE1ELSR_1EEEEEENS4_6LayoutISD_NS5_IJSC_NSA_ILi0EEESV_EEEEENS5_IJNS4_10UnderscoreESY_SY_EEEEENS4_13SM90_TMA_LOADENS4_14ComposedLayoutINS4_7SwizzleILi3ELi4ELi3EEENS4_18smem_ptr_flag_bitsILi16EEENSU_INS5_IJNSA_ILi8EEESH_EEENS5_IJSH_SC_EEEEEEEvNS4_8identityENS4_23SM90_TMA_LOAD_MULTICASTES1B_vS1C_EENS_8epilogue10collective18CollectiveEpilogueINS1F_22Sm90TmaWarpSpecializedILi4ELi2ELi16ELb1ELb0EEEJSI_NS5_IJSG_NSA_ILi32EEEEEESJ_SK_SJ_SK_NS1F_6fusion15FusionCallbacksIS1J_NS1M_13LinCombEltActINS1F_6thread7SigmoidESJ_fSJ_fLNS_15FloatRoundStyleE2EEESI_S1L_JEEES11_NS12_INS13_ILi2ELi4ELi3EEES16_NSU_INS5_IJS17_S1K_EEENS5_IJS1K_SC_EEEEEEENS4_17SM75_U32x4_LDSM_NENS4_14SM90_TMA_STOREES1Y_NS4_17SM90_U32x4_STSM_NENS4_9Copy_AtomIJS21_SJ_EEEvEEEvvEEEEvNT_6ParamsE,@"STO_CUDA_ENTRY STV_DEFAULT"
_ZN7cutlass13device_kernelINS_4gemm6kernel13GemmUniversalIN4cute5tupleIJiiiiEEENS1_10collective13CollectiveMmaINS1_34MainloopSm90TmaGmmaWarpSpecializedILi6ENS5_IJNS4_1CILi2EEENSA_ILi1EEESC_EEENS1_35KernelTmaWarpSpecializedCooperativeEEENS5_IJNSA_ILi128EEESG_NSA_ILi64EEEEEENS_6half_tENS5_IJlSC_lEEESJ_SK_NS4_8TiledMMAINS4_8MMA_AtomIJNS4_4SM904GMMA26MMA_64x128x16_F32F16F16_SSILNSO_5MajorE0ELSQ_0ELNSO_7ScaleInE1ELSR_1EEEEEENS4_6LayoutISD_NS5_IJSC_NSA_ILi0EEESV_EEEEENS5_IJNS4_10UnderscoreESY_SY_EEEEENS4_13SM90_TMA_LOADENS4_14ComposedLayoutINS4_7SwizzleILi3ELi4ELi3EEENS4_18smem_ptr_flag_bitsILi16EEENSU_INS5_IJNSA_ILi8EEESH_EEENS5_IJSH_SC_EEEEEEEvNS4_8identityENS4_23SM90_TMA_LOAD_MULTICASTES1B_vS1C_EENS_8epilogue10collective18CollectiveEpilogueINS1F_22Sm90TmaWarpSpecializedILi4ELi2ELi16ELb1ELb0EEEJSI_NS5_IJSG_NSA_ILi32EEEEEESJ_SK_SJ_SK_NS1F_6fusion15FusionCallbacksIS1J_NS1M_13LinCombEltActINS1F_6thread7SigmoidESJ_fSJ_fLNS_15FloatRoundStyleE2EEESI_S1L_JEEES11_NS12_INS13_ILi2ELi4ELi3EEES16_NSU_INS5_IJS17_S1K_EEENS5_IJS1K_SC_EEEEEEENS4_17SM75_U32x4_LDSM_NENS4_14SM90_TMA_STOREES1Y_NS4_17SM90_U32x4_STSM_NENS4_9Copy_AtomIJS21_SJ_EEEvEEEvvEEEEvNT_6ParamsE:
[----:B------:R-:W1:Y:S01]  /*0000*/  LDC R1, c[0x0][0x28] ;  /* 0x00000a00ff017b82 */ /* 0x000e620000000800 */
[----:B------:R-:W2:Y:S07]  /*0010*/  S2R R0, SR_TID.X ;  /* 0x0000000000007919 */ /* 0x000eae0000002100 */
[----:B------:R-:W3:Y:S01]  /*0020*/  LDC.64 R4, c[0x0][0x588] ;  /* 0x00016200ff047b82 */ /* 0x000ee20000000a00 */
[----:B------:R-:W-:Y:S01]  /*0030*/  ELECT P0, URZ, PT ;  /* 0x00000000003f782f */ /* 0x000fe20003800000 */
[----:B------:R-:W-:Y:S01]  /*0040*/  BSSY B0, `(.L_x_0) ;  /* 0x0000016000007945 */ /* 0x000fe20003800000 */
[----:B--2---:R-:W-:-:S02]  /*0050*/  SHF.R.U32.HI R2, RZ, 0x5, R0 ;  /* 0x00000005ff027819 */ /* 0x004fc40000011600 */
[----:B------:R-:W-:-:S03]  /*0060*/  SHF.R.U32.HI R7, RZ, 0x7, R0 ;  /* 0x00000007ff077819 */ /* 0x000fc60000011600 */
[----:B------:R-:W2:Y:S04]  /*0070*/  SHFL.IDX PT, R3, R2, RZ, 0x1f ;  /* 0x00001fff02037589 */ /* 0x000ea800000e0000 */
[----:B------:R4:W1:Y:S01]  /*0080*/  SHFL.IDX PT, R10, R7, RZ, 0x1f ;  /* 0x00001fff070a7589 */ /* 0x00086200000e0000 */
[----:B--2---:R-:W-:Y:S02]  /*0090*/  ISETP.NE.OR P0, PT, R3, RZ, !P0 ;  /* 0x000000ff0300720c */ /* 0x004fe40004705670 */
[----:B------:R-:W-:-:S11]  /*00a0*/  SHF.R.S32.HI R6, RZ, 0x1f, R3 ;  /* 0x0000001fff067819 */ /* 0x000fd60000011403 */
[----:B-1-34-:R-:W-:Y:S05]  /*00b0*/  @P0 BRA `(.L_x_1) ;  /* 0x0000000000380947 */ /* 0x01afea0003800000 */
[----:B------:R-:W-:Y:S02]  /*00c0*/  ULDC.64 UR4, c[0x0][0x198] ;  /* 0x0000660000047ab9 */ /* 0x000fe40000000a00 */
[----:B------:R-:W-:Y:S02]  /*00d0*/  UIADD3 UR6, UP0, UR4, 0xf0, URZ ;  /* 0x000000f004067890 */ /* 0x000fe4000ff1e03f */
[----:B------:R-:W-:Y:S02]  /*00e0*/  UIADD3 UR8, UP1, UR4, 0x1f0, URZ ;  /* 0x000001f004087890 */ /* 0x000fe4000ff3e03f */
[----:B------:R-:W-:Y:S02]  /*00f0*/  UIADD3 UR10, UP2, UR4, 0x3f0, URZ ;  /* 0x000003f0040a7890 */ /* 0x000fe4000ff5e03f */
[----:B------:R-:W-:Y:S02]  /*0100*/  UIADD3 UR4, UP3, UR4, 0x4f0, URZ ;  /* 0x000004f004047890 */ /* 0x000fe4000ff7e03f */
[----:B------:R-:W-:-:S02]  /*0110*/  UIADD3.X UR7, URZ, UR5, URZ, UP0, !UPT ;  /* 0x000000053f077290 */ /* 0x000fc400087fe43f */
[----:B------:R-:W-:Y:S02]  /*0120*/  UIADD3.X UR9, URZ, UR5, URZ, UP1, !UPT ;  /* 0x000000053f097290 */ /* 0x000fe40008ffe43f */
[----:B------:R-:W-:Y:S02]  /*0130*/  UIADD3.X UR11, URZ, UR5, URZ, UP2, !UPT ;  /* 0x000000053f0b7290 */ /* 0x000fe400097fe43f */
[----:B------:R-:W-:-:S03]  /*0140*/  UIADD3.X UR5, URZ, UR5, URZ, UP3, !UPT ;  /* 0x000000053f057290 */ /* 0x000fc60009ffe43f */
[----:B------:R1:W-:Y:S02]  /*0150*/  UTMACCTL.PF [UR6] ;  /* 0x00000000060079b9 */ /* 0x0003e40008040000 */
[----:B------:R1:W-:Y:S02]  /*0160*/  UTMACCTL.PF [UR8] ;  /* 0x00000000080079b9 */ /* 0x0003e40008040000 */
[----:B------:R1:W-:Y:S02]  /*0170*/  UTMACCTL.PF [UR10] ;  /* 0x000000000a0079b9 */ /* 0x0003e40008040000 */
[----:B------:R1:W-:Y:S02]  /*0180*/  UTMACCTL.PF [UR4] ;  /* 0x00000000040079b9 */ /* 0x0003e40008040000 */
[----:B-1----:R-:W-:Y:S01]  /*0190*/  NOP ;  /* 0x0000000000007918 */ /* 0x002fe20000000000 */
.L_x_1:
[----:B------:R-:W-:Y:S05]  /*01a0*/  BSYNC B0 ;  /* 0x0000000000007941 */ /* 0x000fea0003800000 */
.L_x_0:
[----:B------:R-:W-:Y:S01]  /*01b0*/  ULDC.64 UR4, c[0x0][0x590] ;  /* 0x0001640000047ab9 */ /* 0x000fe20000000a00 */
[----:B------:R-:W-:Y:S01]  /*01c0*/  LEA.HI R6, R6, R3, RZ, 0x2 ;  /* 0x0000000306067211 */ /* 0x000fe200078f10ff */
[----:B------:R-:W-:Y:S01]  /*01d0*/  ULDC.64 UR52, c[0x0][0x208] ;  /* 0x0000820000347ab9 */ /* 0x000fe20000000a00 */
[----:B------:R-:W-:Y:S01]  /*01e0*/  ISETP.NE.U32.AND P2, PT, RZ, UR4, PT ;  /* 0x00000004ff007c0c */ /* 0x000fe2000bf45070 */
[----:B------:R-:W-:Y:S01]  /*01f0*/  IMAD.MOV.U32 R7, RZ, RZ, R5 ;  /* 0x000000ffff077224 */ /* 0x000fe200078e0005 */
[----:B------:R-:W-:Y:S02]  /*0200*/  LOP3.LUT R6, R6, 0xfffffffc, RZ, 0xc0, !PT ;  /* 0xfffffffc06067812 */ /* 0x000fe400078ec0ff */
[----:B------:R-:W-:Y:S02]  /*0210*/  ISETP.NE.AND.EX P3, PT, RZ, UR5, PT, P2 ;  /* 0x00000005ff007c0c */ /* 0x000fe4000bf65320 */
[----:B------:R-:W-:Y:S02]  /*0220*/  IADD3 R3, R3, -R6, RZ ;  /* 0x8000000603037210 */ /* 0x000fe40007ffe0ff */
[----:B------:R-:W-:-:S02]  /*0230*/  PRMT R8, RZ, 0x7610, R8 ;  /* 0x00007610ff087816 */ /* 0x000fc40000000008 */
[----:B------:R-:W-:-:S07]  /*0240*/  MOV R6, R4 ;  /* 0x0000000400067202 */ /* 0x000fce0000000f00 */
[----:B------:R-:W-:Y:S05]  /*0250*/  @P3 BRA `(.L_x_2) ;  /* 0x0000000000303947 */ /* 0x000fea0003800000 */
[----:B------:R-:W-:Y:S02]  /*0260*/  ULDC.64 UR6, c[0x0][0x588] ;  /* 0x0001620000067ab9 */ /* 0x000fe40000000a00 */
[----:B------:R-:W-:-:S04]  /*0270*/  ISETP.NE.U32.AND P0, PT, RZ, UR6, PT ;  /* 0x00000006ff007c0c */ /* 0x000fc8000bf05070 */
[----:B------:R-:W-:-:S13]  /*0280*/  ISETP.NE.AND.EX P0, PT, RZ, UR7, PT, P0 ;  /* 0x00000007ff007c0c */ /* 0x000fda000bf05300 */
[----:B------:R-:W-:Y:S05]  /*0290*/  @!P0 BRA `(.L_x_3) ;  /* 0x0000000000108947 */ /* 0x000fea0003800000 */
[----:B------:R-:W2:Y:S02]  /*02a0*/  LDG.E R8, desc[UR52][R6.64] ;  /* 0x0000003406087981 */ /* 0x000ea4000c1e1900 */
[----:B--2---:R-:W-:Y:S02]  /*02b0*/  FSETP.NEU.AND P1, PT, R8, RZ, PT ;  /* 0x000000ff0800720b */ /* 0x004fe40003f2d000 */
[----:B------:R-:W-:Y:S01]  /*02c0*/  MOV R8, 0x1 ;  /* 0x0000000100087802 */ /* 0x000fe20000000f00 */
[----:B------:R-:W-:Y:S10]  /*02d0*/  BRA `(.L_x_2) ;  /* 0x0000000000107947 */ /* 0x000ff40003800000 */
.L_x_3:
[----:B------:R-:W-:Y:S01]  /*02e0*/  ULDC UR6, c[0x0][0x580] ;  /* 0x0001600000067ab9 */ /* 0x000fe20000000800 */
[----:B------:R-:W-:Y:S01]  /*02f0*/  IMAD.MOV.U32 R8, RZ, RZ, 0x1 ;  /* 0x00000001ff087424 */ /* 0x000fe200078e00ff */
[----:B------:R-:W-:Y:S02]  /*0300*/  FSETP.NEU.AND P1, PT, RZ, UR6, PT ;  /* 0x00000006ff007c0b */ /* 0x000fe4000bf2d000 */
[----:B------:R-:W-:-:S11]  /*0310*/  CS2R R6, SRZ ;  /* 0x0000000000067805 */ /* 0x000fd6000001ff00 */
.L_x_2:
[----:B------:R-:W-:Y:S02]  /*0320*/  ISETP.NE.U32.AND P4, PT, R6, RZ, PT ;  /* 0x000000ff0600720c */ /* 0x000fe40003f85070 */
[----:B------:R-:W-:Y:S02]  /*0330*/  ISETP.NE.AND.EX P5, PT, RZ, UR5, PT, P2 ;  /* 0x00000005ff007c0c */ /* 0x000fe4000bfa5320 */
[----:B------:R-:W-:Y:S02]  /*0340*/  ISETP.NE.AND.EX P2, PT, R7, RZ, PT, P4 ;  /* 0x000000ff0700720c */ /* 0x000fe40003f45340 */
[----:B------:R-:W-:-:S11]  /*0350*/  PLOP3.LUT P0, PT, PT, PT, PT, 0x8, 0x0 ;  /* 0x000000000000781c */ /* 0x000fd60003f0e170 */
[----:B------:R-:W-:Y:S05]  /*0360*/  @P2 BRA P5, `(.L_x_4) ;  /* 0x0000000000342947 */ /* 0x000fea0002800000 */
[----:B------:R-:W-:-:S04]  /*0370*/  ISETP.NE.U32.AND P0, PT, RZ, UR4, PT ;  /* 0x00000004ff007c0c */ /* 0x000fc8000bf05070 */
[----:B------:R-:W-:-:S13]  /*0380*/  ISETP.NE.AND.EX P0, PT, RZ, UR5, PT, P0 ;  /* 0x00000005ff007c0c */ /* 0x000fda000bf05300 */
[----:B------:R-:W-:Y:S05]  /*0390*/  @!P0 BRA `(.L_x_5) ;  /* 0x0000000000248947 */ /* 0x000fea0003800000 */
[----:B------:R-:W-:Y:S02]  /*03a0*/  PRMT R8, R8, 0x9910, RZ ;  /* 0x0000991008087816 */ /* 0x000fe400000000ff */
[----:B------:R-:W-:Y:S02]  /*03b0*/  ISETP.NE.U32.AND P0, PT, R6, RZ, PT ;  /* 0x000000ff0600720c */ /* 0x000fe40003f05070 */
[----:B------:R-:W-:Y:S02]  /*03c0*/  ISETP.NE.AND P2, PT, R8, RZ, PT ;  /* 0x000000ff0800720c */ /* 0x000fe40003f45270 */
[----:B------:R-:W-:Y:S02]  /*03d0*/  ISETP.NE.AND.EX P0, PT, R7, RZ, PT, P0 ;  /* 0x000000ff0700720c */ /* 0x000fe40003f05300 */
[----:B------:R-:W-:-:S09]  /*03e0*/  SEL R6, RZ, 0xffffffff, P1 ;  /* 0xffffffffff067807 */ /* 0x000fd20000800000 */
[----:B------:R-:W-:-:S04]  /*03f0*/  @!P2 SEL R6, RZ, 0xffffffff, P0 ;  /* 0xffffffffff06a807 */ /* 0x000fc80000000000 */
[----:B------:R-:W-:-:S04]  /*0400*/  LOP3.LUT R6, R6, 0x1, RZ, 0xc0, !PT ;  /* 0x0000000106067812 */ /* 0x000fc800078ec0ff */
[----:B------:R-:W-:Y:S01]  /*0410*/  ISETP.EQ.U32.AND P0, PT, R6, 0x1, PT ;  /* 0x000000010600780c */ /* 0x000fe20003f02070 */
[----:B------:R-:W-:-:S12]  /*0420*/  BRA `(.L_x_4) ;  /* 0x0000000000047947 */ /* 0x000fd80003800000 */
.L_x_5:
[----:B------:R-:W-:-:S13]  /*0430*/  PLOP3.LUT P0, PT, P1, PT, PT, 0x8, 0x0 ;  /* 0x000000000000781c */ /* 0x000fda0000f0e170 */
.L_x_4:
[----:B------:R-:W1:Y:S02]  /*0440*/  SHFL.IDX PT, R7, R2, RZ, 0x1f ;  /* 0x00001fff02077589 */ /* 0x000e6400000e0000 */
[----:B-1----:R-:W-:-:S13]  /*0450*/  ISETP.NE.AND P1, PT, R7, RZ, PT ;  /* 0x000000ff0700720c */ /* 0x002fda0003f25270 */
[----:B------:R-:W-:Y:S05]  /*0460*/  @P1 BRA `(.L_x_6) ;  /* 0x0000000000681947 */ /* 0x000fea0003800000 */
[----:B------:R-:W1:Y:S01]  /*0470*/  S2UR UR8, SR_CgaCtaId ;  /* 0x00000000000879c3 */ /* 0x000e620000008800 */
[----:B------:R-:W-:Y:S01]  /*0480*/  UMOV UR4, 0x400 ;  /* 0x0000040000047882 */ /* 0x000fe20000000000 */
[----:B------:R-:W-:Y:S01]  /*0490*/  UMOV UR5, 0x1 ;  /* 0x0000000100057882 */ /* 0x000fe20000000000 */
[----:B------:R-:W-:Y:S01]  /*04a0*/  UMOV UR6, 0x4 ;  /* 0x0000000400067882 */ /* 0x000fe20000000000 */
[----:B------:R-:W-:Y:S01]  /*04b0*/  ELECT P1, URZ, PT ;  /* 0x00000000003f782f */ /* 0x000fe20003820000 */
[----:B------:R-:W-:-:S04]  /*04c0*/  UIADD3 UR6, -UR6, 0x100000, URZ ;  /* 0x0010000006067890 */ /* 0x000fc8000fffe13f */
[----:B------:R-:W-:Y:S02]  /*04d0*/  USHF.L.U32 UR7, UR6, 0xb, URZ ;  /* 0x0000000b06077899 */ /* 0x000fe4000800063f */
[----:B------:R-:W-:Y:S02]  /*04e0*/  USHF.L.U32 UR6, UR6, 0x1, URZ ;  /* 0x0000000106067899 */ /* 0x000fe4000800063f */
[----:B-1----:R-:W-:Y:S02]  /*04f0*/  ULEA UR8, UR8, UR4, 0x18 ;  /* 0x0000000408087291 */ /* 0x002fe4000f8ec03f */
[----:B------:R-:W-:-:S04]  /*0500*/  UIADD3 UR4, -UR5, 0x100000, URZ ;  /* 0x0010000005047890 */ /* 0x000fc8000fffe13f */
[----:B------:R-:W-:Y:S02]  /*0510*/  USHF.L.U32 UR5, UR4, 0xb, URZ ;  /* 0x0000000b04057899 */ /* 0x000fe4000800063f */
[----:B------:R-:W-:Y:S01]  /*0520*/  USHF.L.U32 UR4, UR4, 0x1, URZ ;  /* 0x0000000104047899 */ /* 0x000fe2000800063f */
[----:B------:R-:W1:Y:S11]  /*0530*/  FENCE.VIEW.ASYNC.S ;  /* 0x00000000000073c6 */ /* 0x000e760000000000 */
[----:B-1----:R1:W2:Y:S01]  /*0540*/  SYNCS.EXCH.64 URZ, [UR8], UR4 ;  /* 0x00000004083f75b2 */ /* 0x0022a20008000100 */
[----:B------:R1:W3:Y:S01]  /*0550*/  SYNCS.EXCH.64 URZ, [UR8+0x30], UR6 ;  /* 0x00003006083f75b2 */ /* 0x0002e20008000100 */
[----:B------:R1:W4:Y:S01]  /*0560*/  SYNCS.EXCH.64 URZ, [UR8+0x8], UR4 ;  /* 0x00000804083f75b2 */ /* 0x0003220008000100 */
[----:B------:R1:W1:Y:S01]  /*0570*/  SYNCS.EXCH.64 URZ, [UR8+0x38], UR6 ;  /* 0x00003806083f75b2 */ /* 0x0002620008000100 */
        /* <DEDUP_REMOVED lines=8> */
[----:B------:R-:W-:Y:S01]  /*0600*/  NOP ;  /* 0x0000000000007918 */ /* 0x000fe20000000000 */
.L_x_6:
[----:B------:R-:W5:Y:S01]  /*0610*/  SHFL.IDX PT, R6, R2, RZ, 0x1f ;  /* 0x00001fff02067589 */ /* 0x000f6200000e0000 */
[----:B------:R-:W-:Y:S01]  /*0620*/  SHF.R.S32.HI R9, RZ, 0x1f, R0 ;  /* 0x0000001fff097819 */ /* 0x000fe20000011400 */
[----:B------:R-:W1:Y:S01]  /*0630*/  S2UR UR9, SR_CTAID.X ;  /* 0x00000000000979c3 */ /* 0x000e620000002500 */
[----:B------:R-:W-:Y:S02]  /*0640*/  NOP ;  /* 0x0000000000007918 */ /* 0x000fe40000000000 */
[----:B------:R-:W-:Y:S02]  /*0650*/  LEA.HI R9, R9, R0, RZ, 0x7 ;  /* 0x0000000009097211 */ /* 0x000fe400078f38ff */
[----:B-----5:R-:W-:-:S13]  /*0660*/  ISETP.NE.AND P1, PT, R6, RZ, PT ;  /* 0x000000ff0600720c */ /* 0x020fda0003f25270 */
[----:B-1----:R-:W-:Y:S05]  /*0670*/  @P1 BRA `(.L_x_7) ;  /* 0x0000000000581947 */ /* 0x002fea0003800000 */
[----:B------:R-:W1:Y:S01]  /*0680*/  S2UR UR5, SR_CgaCtaId ;  /* 0x00000000000579c3 */ /* 0x000e620000008800 */
[----:B------:R-:W-:Y:S01]  /*0690*/  UMOV UR4, 0x400 ;  /* 0x0000040000047882 */ /* 0x000fe20000000000 */
[----:B------:R-:W-:Y:S01]  /*06a0*/  UMOV UR6, 0x20 ;  /* 0x0000002000067882 */ /* 0x000fe20000000000 */
[----:B------:R-:W-:Y:S01]  /*06b0*/  UMOV UR7, 0x100 ;  /* 0x0000010000077882 */ /* 0x000fe20000000000 */
[----:B------:R-:W-:Y:S01]  /*06c0*/  ELECT P1, URZ, PT ;  /* 0x00000000003f782f */ /* 0x000fe20003820000 */
[----:B-1----:R-:W-:Y:S02]  /*06d0*/  ULEA UR8, UR5, UR4, 0x18 ;  /* 0x0000000405087291 */ /* 0x002fe4000f8ec03f */
[----:B------:R-:W-:-:S04]  /*06e0*/  UIADD3 UR4, -UR6, 0x100000, URZ ;  /* 0x0010000006047890 */ /* 0x000fc8000fffe13f */
[----:B------:R-:W-:Y:S02]  /*06f0*/  USHF.L.U32 UR5, UR4, 0xb, URZ ;  /* 0x0000000b04057899 */ /* 0x000fe4000800063f */
[----:B------:R-:W-:Y:S02]  /*0700*/  USHF.L.U32 UR4, UR4, 0x1, URZ ;  /* 0x0000000104047899 */ /* 0x000fe4000800063f */
[----:B------:R-:W-:-:S04]  /*0710*/  UIADD3 UR6, -UR7, 0x100000, URZ ;  /* 0x0010000007067890 */ /* 0x000fc8000fffe13f */
[----:B------:R-:W-:Y:S02]  /*0720*/  USHF.L.U32 UR7, UR6, 0xb, URZ ;  /* 0x0000000b06077899 */ /* 0x000fe4000800063f */
[----:B------:R-:W-:Y:S01]  /*0730*/  USHF.L.U32 UR6, UR6, 0x1, URZ ;  /* 0x0000000106067899 */ /* 0x000fe2000800063f */
[----:B------:R-:W1:Y:S03]  /*0740*/  FENCE.VIEW.ASYNC.S ;  /* 0x00000000000073c6 */ /* 0x000e660000000000 */
[----:B-1----:R1:W1:Y:S08]  /*0750*/  SYNCS.EXCH.64 URZ, [UR8+0x60], UR4 ;  /* 0x00006004083f75b2 */ /* 0x0022700008000100 */
        /* <DEDUP_REMOVED lines=8> */
.L_x_7:
[----:B------:R-:W-:Y:S01]  /*07e0*/  LOP3.LUT R9, R9, 0xffffff80, RZ, 0xc0, !PT ;  /* 0xffffff8009097812 */ /* 0x000fe200078ec0ff */
[----:B------:R-:W5:Y:S01]  /*07f0*/  S2R R6, SR_CTAID.Y ;  /* 0x0000000000067919 */ /* 0x000f620000002600 */
[----:B------:R-:W-:Y:S01]  /*0800*/  I2FP.F32.U32 R13, UR9 ;  /* 0x00000009000d7c45 */ /* 0x000fe20008201000 */
[----:B-1----:R-:W-:Y:S01]  /*0810*/  ULDC UR4, c[0x0][0x150] ;  /* 0x0000540000047ab9 */ /* 0x002fe20000000800 */
[----:B------:R-:W-:Y:S01]  /*0820*/  IADD3 R11, -R9, R0, RZ ;  /* 0x00000000090b7210 */ /* 0x000fe20007ffe1ff */
[----:B------:R-:W1:Y:S01]  /*0830*/  SHFL.IDX PT, R2, R2, RZ, 0x1f ;  /* 0x00001fff02027589 */ /* 0x000e6200000e0000 */
[----:B------:R-:W-:Y:S01]  /*0840*/  SHF.R.S32.HI R12, RZ, 0x1f, R7 ;  /* 0x0000001fff0c7819 */ /* 0x000fe20000011407 */
[----:B------:R-:W-:Y:S01]  /*0850*/  FMUL R14, R13, UR4 ;  /* 0x000000040d0e7c20 */ /* 0x000fe20008400000 */
[----:B------:R-:W-:Y:S01]  /*0860*/  SHF.R.S32.HI R8, RZ, 0x1f, R11 ;  /* 0x0000001fff087819 */ /* 0x000fe2000001140b */
[----:B------:R-:W2:Y:S01]  /*0870*/  LDC R15, c[0x0][0x144] ;  /* 0x00005100ff0f7b82 */ /* 0x000ea20000000800 */
[----:B------:R-:W-:-:S02]  /*0880*/  LEA.HI R12, R12, R7, RZ, 0x2 ;  /* 0x000000070c0c7211 */ /* 0x000fc400078f10ff */
[----:B------:R-:W-:Y:S02]  /*0890*/  ELECT P1, URZ, PT ;  /* 0x00000000003f782f */ /* 0x000fe40003820000 */
[----:B------:R-:W-:Y:S01]  /*08a0*/  LEA.HI R8, R8, R11, RZ, 0x3 ;  /* 0x0000000b08087211 */ /* 0x000fe200078f18ff */
[----:B------:R-:W3:Y:S01]  /*08b0*/  F2I.U32.TRUNC.NTZ R14, R14 ;  /* 0x0000000e000e7305 */ /* 0x000ee2000020f000 */
[----:B------:R-:W-:Y:S01]  /*08c0*/  LOP3.LUT R12, R12, 0x3ffffffc, RZ, 0xc0, !PT ;  /* 0x3ffffffc0c0c7812 */ /* 0x000fe200078ec0ff */
[----:B------:R-:W-:Y:S01]  /*08d0*/  ULDC UR4, c[0x0][0x154] ;  /* 0x0000550000047ab9 */ /* 0x000fe20000000800 */
[--C-:B------:R-:W-:Y:S01]  /*08e0*/  SHF.R.S32.HI R9, RZ, 0x3, R8.reuse ;  /* 0x00000003ff097819 */ /* 0x100fe20000011408 */
[----:B------:R-:W-:Y:S01]  /*08f0*/  IMAD.MOV.U32 R89, RZ, RZ, 0x1 ;  /* 0x00000001ff597424 */ /* 0x000fe200078e00ff */
[----:B------:R-:W-:Y:S01]  /*0900*/  SHF.R.S32.HI R8, RZ, 0x1f, R8 ;  /* 0x0000001fff087819 */ /* 0x000fe20000011408 */
[----:B------:R-:W-:Y:S01]  /*0910*/  NOP ;  /* 0x0000000000007918 */ /* 0x000fe20000000000 */
[----:B------:R-:W-:-:S02]  /*0920*/  IADD3 R13, R7, -R12, RZ ;  /* 0x8000000c070d7210 */ /* 0x000fc40007ffe0ff */
[----:B------:R-:W-:Y:S02]  /*0930*/  LEA.HI R8, R8, R9, RZ, 0x2 ;  /* 0x0000000908087211 */ /* 0x000fe400078f10ff */
[----:B------:R-:W-:Y:S02]  /*0940*/  ISETP.NE.AND P4, PT, R3, RZ, PT ;  /* 0x000000ff0300720c */ /* 0x000fe40003f85270 */
[----:B------:R-:W-:Y:S02]  /*0950*/  LOP3.LUT R8, R8, 0xfffffffc, RZ, 0xc0, !PT ;  /* 0xfffffffc08087812 */ /* 0x000fe400078ec0ff */
[----:B---3--:R-:W-:Y:S02]  /*0960*/  IADD3 R16, -R14, RZ, RZ ;  /* 0x000000ff0e107210 */ /* 0x008fe40007ffe1ff */
[----:B-1----:R-:W-:Y:S01]  /*0970*/  ISETP.NE.OR P1, PT, R2, RZ, !P1 ;  /* 0x000000ff0200720c */ /* 0x002fe20004f25670 */
[----:B------:R-:W-:Y:S01]  /*0980*/  IMAD.IADD R8, R9, 0x1, -R8 ;  /* 0x0000000109087824 */ /* 0x000fe200078e0a08 */
[----:B------:R-:W1:Y:S01]  /*0990*/  LDC R14, c[0x0][0x140] ;  /* 0x00005000ff0e7b82 */ /* 0x000e620000000800 */
[----:B------:R-:W-:-:S03]  /*09a0*/  ISETP.EQ.OR P2, PT, R3, 0x3, !P4 ;  /* 0x000000030300780c */ /* 0x000fc60006742670 */
[----:B------:R-:W-:Y:S02]  /*09b0*/  LEA R13, R13, R8, 0x2 ;  /* 0x000000080d0d7211 */ /* 0x000fe400078e10ff */
[----:B-----5:R-:W-:Y:S02]  /*09c0*/  I2FP.F32.U32 R8, R6 ;  /* 0x0000000600087245 */ /* 0x020fe40000201000 */
[C---:B------:R-:W-:Y:S01]  /*09d0*/  LEA.HI R2, R13.reuse, R13, RZ, 0x1 ;  /* 0x0000000d0d027211 */ /* 0x040fe200078f08ff */
[----:B------:R-:W3:Y:S01]  /*09e0*/  LDC R9, c[0x0][0x148] ;  /* 0x00005200ff097b82 */ /* 0x000ee20000000800 */
[----:B------:R-:W-:Y:S01]  /*09f0*/  SHF.L.U32 R88, R13, 0x2, RZ ;  /* 0x000000020d587819 */ /* 0x000fe200000006ff */
[----:B------:R-:W-:Y:S01]  /*0a00*/  FMUL R12, R8, UR4 ;  /* 0x00000004080c7c20 */ /* 0x000fe20008400000 */
[----:B------:R-:W-:Y:S01]  /*0a10*/  LOP3.LUT R2, R2, 0xfffffffe, RZ, 0xc0, !PT ;  /* 0xfffffffe02027812 */ /* 0x000fe200078ec0ff */
[----:B------:R-:W-:Y:S01]  /*0a20*/  VOTEU.ALL UP0, P1 ;  /* 0x00000000003f7886 */ /* 0x000fe20000800000 */
[----:B--2---:R-:W-:Y:S01]  /*0a30*/  IMAD R8, R15, R16, UR9 ;  /* 0x000000090f087e24 */ /* 0x004fe2000f8e0210 */
[C---:B------:R-:W-:Y:S01]  /*0a40*/  LOP3.LUT R88, R13.reuse, 0xc, R88, 0x78, !PT ;  /* 0x0000000c0d587812 */ /* 0x040fe200078e7858 */
[----:B------:R-:W-:Y:S01]  /*0a50*/  UMOV UR4, 0x20 ;  /* 0x0000002000047882 */ /* 0x000fe20000000000 */
[----:B------:R-:W-:Y:S01]  /*0a60*/  IMAD.IADD R15, R13, 0x1, -R2 ;  /* 0x000000010d0f7824 */ /* 0x000fe200078e0a02 */
[----:B------:R-:W2:Y:S01]  /*0a70*/  F2I.U32.TRUNC.NTZ R12, R12 ;  /* 0x0000000c000c7305 */ /* 0x000ea2000020f000 */
[----:B------:R-:W5:Y:S01]  /*0a80*/  @!UP0 S2UR UR7, SR_CgaCtaId ;  /* 0x00000000000789c3 */ /* 0x000f620000008800 */
[----:B------:R-:W-:Y:S01]  /*0a90*/  ISETP.EQ.AND P2, PT, R10, RZ, P2 ;  /* 0x000000ff0a00720c */ /* 0x000fe20001742270 */
[----:B------:R-:W-:Y:S01]  /*0aa0*/  @!UP0 UMOV UR6, 0x400 ;  /* 0x0000040000068882 */ /* 0x000fe20000000000 */
[----:B------:R-:W-:Y:S01]  /*0ab0*/  ISETP.NE.AND P5, PT, R15, R8, PT ;  /* 0x000000080f00720c */ /* 0x000fe20003fa5270 */
[----:B------:R-:W-:-:S04]  /*0ac0*/  @!UP0 UIADD3 UR4, -UR4, 0x100000, URZ ;  /* 0x0010000004048890 */ /* 0x000fc8000fffe13f */
[----:B------:R-:W-:Y:S02]  /*0ad0*/  @!UP0 USHF.L.U32 UR5, UR4, 0xb, URZ ;  /* 0x0000000b04058899 */ /* 0x000fe4000800063f */
[----:B------:R-:W-:Y:S01]  /*0ae0*/  @!UP0 USHF.L.U32 UR4, UR4, 0x1, URZ ;  /* 0x0000000104048899 */ /* 0x000fe2000800063f */
[----:B------:R-:W-:Y:S01]  /*0af0*/  SEL R19, RZ, 0x1, !P2 ;  /* 0x00000001ff137807 */ /* 0x000fe20005000000 */
[----:B------:R-:W-:Y:S01]  /*0b00*/  VOTEU.ALL UP1, P1 ;  /* 0x00000000003f7886 */ /* 0x000fe20000820000 */
[----:B-1----:R-:W-:Y:S02]  /*0b10*/  ISETP.EQ.U32.AND P2, PT, R14, 0x1, PT ;  /* 0x000000010e00780c */ /* 0x002fe40003f42070 */
[----:B--2---:R-:W-:Y:S02]  /*0b20*/  IADD3 R23, -R12, RZ, RZ ;  /* 0x000000ff0c177210 */ /* 0x004fe40007ffe1ff */
[----:B------:R-:W-:Y:S02]  /*0b30*/  @P5 LEA.HI R2, R88, R88, RZ, 0x1 ;  /* 0x0000005858025211 */ /* 0x000fe400078f08ff */
[----:B------:R-:W-:Y:S01]  /*0b40*/  IADD3 R12, R10, -0x1, RZ ;  /* 0xffffffff0a0c7810 */ /* 0x000fe20007ffe0ff */
[----:B---3--:R-:W-:Y:S01]  /*0b50*/  IMAD R13, R9, R23, R6 ;  /* 0x00000017090d7224 */ /* 0x008fe200078e0206 */
[----:B------:R-:W-:-:S04]  /*0b60*/  @P5 SHF.R.S32.HI R2, RZ, 0x1, R2 ;  /* 0x00000001ff025819 */ /* 0x000fc80000011402 */
[----:B------:R-:W-:Y:S01]  /*0b70*/  @P5 ISETP.NE.AND P6, PT, R2, R13, PT ;  /* 0x0000000d0200520c */ /* 0x000fe20003fc5270 */
[----:B-----5:R-:W-:Y:S01]  /*0b80*/  @!UP0 ULEA UR6, UR7, UR6, 0x18 ;  /* 0x0000000607068291 */ /* 0x020fe2000f8ec03f */
[----:B------:R-:W-:Y:S01]  /*0b90*/  VOTEU.ALL UP0, P1 ;  /* 0x00000000003f7886 */ /* 0x000fe20000800000 */
[----:B------:R-:W-:Y:S02]  /*0ba0*/  LOP3.LUT P1, RZ, R11, 0x7, RZ, 0xc0, !PT ;  /* 0x000000070bff7812 */ /* 0x000fe4000782c0ff */
[----:B------:R-:W-:Y:S02]  /*0bb0*/  @P5 SEL R89, RZ, 0x1, P6 ;  /* 0x00000001ff595807 */ /* 0x000fe40003000000 */
[----:B------:R-:W-:Y:S02]  /*0bc0*/  ISETP.NE.AND P5, PT, R10, RZ, PT ;  /* 0x000000ff0a00720c */ /* 0x000fe40003fa5270 */
[----:B------:R-:W-:Y:S02]  /*0bd0*/  ISETP.LT.U32.AND P1, PT, R88, 0x2, !P1 ;  /* 0x000000025800780c */ /* 0x000fe40004f21070 */
[----:B------:R-:W-:Y:S01]  /*0be0*/  ISETP.EQ.AND P6, PT, R3, 0x2, !P5 ;  /* 0x000000020300780c */ /* 0x000fe20006fc2270 */
[----:B------:R-:W1:Y:S02]  /*0bf0*/  FENCE.VIEW.ASYNC.S ;  /* 0x00000000000073c6 */ /* 0x000e640000000000 */
[----:B-1----:R1:W2:Y:S01]  /*0c00*/  @!UP0 SYNCS.EXCH.64 URZ, [UR6+0xa0], UR4 ;  /* 0x0000a004063f85b2 */ /* 0x0022a20008000100 */
[----:B------:R-:W-:-:S02]  /*0c10*/  SEL R2, RZ, 0x1, !P1 ;  /* 0x00000001ff027807 */ /* 0x000fc40004800000 */
[----:B------:R-:W-:Y:S02]  /*0c20*/  ISETP.GE.U32.AND P1, PT, R12, 0x2, PT ;  /* 0x000000020c00780c */ /* 0x000fe40003f26070 */
[----:B------:R-:W-:Y:S02]  /*0c30*/  SEL R18, RZ, 0x1, !P6 ;  /* 0x00000001ff127807 */ /* 0x000fe40007000000 */
[----:B------:R-:W-:Y:S02]  /*0c40*/  LOP3.LUT R89, R89, R2, RZ, 0xc0, !PT ;  /* 0x0000000259597212 */ /* 0x000fe400078ec0ff */
[----:B------:R-:W-:Y:S02]  /*0c50*/  SEL R18, R18, 0x2, P1 ;  /* 0x0000000212127807 */ /* 0x000fe40000800000 */
[----:B------:R-:W-:Y:S01]  /*0c60*/  SEL R19, R19, 0x2, P1 ;  /* 0x0000000213137807 */ /* 0x000fe20000800000 */
[----:B------:R1:W3:Y:S01]  /*0c70*/  @!UP1 SYNCS.EXCH.64 URZ, [UR6+0xa8], UR4 ;  /* 0x0000a804063f95b2 */ /* 0x0002e20008000100 */
[----:B------:R-:W-:Y:S01]  /*0c80*/  NOP ;  /* 0x0000000000007918 */ /* 0x000fe20000000000 */
[----:B------:R-:W-:Y:S05]  /*0c90*/  @!P2 BRA `(.L_x_8) ;  /* 0x000000000008a947 */ /* 0x000fea0003800000 */
[----:B--234-:R-:W-:Y:S01]  /*0ca0*/  UCGABAR_ARV ;  /* 0x00000000000079c7 */ /* 0x01cfe20008000000 */
[----:B------:R-:W-:Y:S05]  /*0cb0*/  BRA `(.L_x_9) ;  /* 0x0000000000047947 */ /* 0x000fea0003800000 */
.L_x_8:
[----:B--234-:R-:W-:Y:S01]  /*0cc0*/  NOP ;  /* 0x0000000000007918 */ /* 0x01cfe20000000000 */
.L_x_9:
[----:B------:R-:W2:Y:S01]  /*0cd0*/  LDC R2, c[0x0][0x904] ;  /* 0x00024100ff027b82 */ /* 0x000ea20000000800 */
[----:B------:R-:W-:Y:S02]  /*0ce0*/  MOV R10, UR9 ;  /* 0x00000009000a7c02 */ /* 0x000fe40008000f00 */
[----:B------:R-:W-:Y:S02]  /*0cf0*/  MOV R11, RZ ;  /* 0x000000ff000b7202 */ /* 0x000fe40000000f00 */
[----:B--2---:R-:W-:-:S04]  /*0d00*/  ISETP.NE.AND P1, PT, R2, 0x1, PT ;  /* 0x000000010200780c */ /* 0x004fc80003f25270 */
[----:B------:R-:W-:-:S09]  /*0d10*/  P2R R7, PR, RZ, 0x2 ;  /* 0x00000002ff077803 */ /* 0x000fd20000000000 */
[----:B------:R-:W2:Y:S01]  /*0d20*/  @P1 LDC R17, c[0x0][0x10] ;  /* 0x00000400ff111b82 */ /* 0x000ea20000000800 */
[----:B------:R-:W-:Y:S01]  /*0d30*/  @P1 IMAD.MOV.U32 R7, RZ, RZ, RZ ;  /* 0x000000ffff071224 */ /* 0x000fe200078e00ff */
[----:B------:R-:W-:-:S06]  /*0d40*/  @P1 MOV R15, RZ ;  /* 0x000000ff000f1202 */ /* 0x000fcc0000000f00 */
[----:B------:R-:W3:Y:S01]  /*0d50*/  @!P1 LDC R13, c[0x0][0xc] ;  /* 0x00000300ff0d9b82 */ /* 0x000ee20000000800 */
[----:B-1----:R-:W-:Y:S01]  /*0d60*/  ULDC UR4, c[0x0][0xc] ;  /* 0x0000030000047ab9 */ /* 0x002fe20000000800 */
[----:B------:R-:W-:Y:S01]  /*0d70*/  ULDC UR5, c[0x0][0x10] ;  /* 0x0000040000057ab9 */ /* 0x000fe20000000800 */
[----:B------:R-:W-:Y:S01]  /*0d80*/  ULDC UR6, c[0x0][0x14] ;  /* 0x0000050000067ab9 */ /* 0x000fe20000000800 */
[----:B------:R-:W-:-:S04]  /*0d90*/  UIMAD.WIDE.U32 UR4, UR4, UR5, URZ ;  /* 0x00000005040472a5 */ /* 0x000fc8000f8e003f */
[----:B------:R-:W-:Y:S02]  /*0da0*/  UIMAD.WIDE.U32 UR38, UR4, UR6, URZ ;  /* 0x00000006042672a5 */ /* 0x000fe4000f8e003f */
[----:B------:R-:W-:-:S04]  /*0db0*/  UIMAD UR37, UR5, UR6, URZ ;  /* 0x00000006052572a4 */ /* 0x000fc8000f8e023f */
[----:B------:R-:W-:Y:S01]  /*0dc0*/  UIADD3 UR37, UR39, UR37, URZ ;  /* 0x0000002527257290 */ /* 0x000fe2000fffe03f */
[----:B--2---:R-:W-:-:S04]  /*0dd0*/  @P1 IMAD.WIDE.U32 R16, R17, UR9, R6 ;  /* 0x0000000911101c25 */ /* 0x004fc8000f8e0006 */
[----:B------:R-:W-:Y:S02]  /*0de0*/  @P1 IMAD.IADD R17, R17, 0x1, R15 ;  /* 0x0000000111111824 */ /* 0x000fe400078e020f */
[----:B---3--:R-:W-:-:S03]  /*0df0*/  @!P1 IMAD.WIDE.U32 R10, R6, R13, R10 ;  /* 0x0000000d060a9225 */ /* 0x008fc600078e000a */
[----:B------:R-:W-:Y:S02]  /*0e00*/  @!P1 MOV R16, R10 ;  /* 0x0000000a00109202 */ /* 0x000fe40000000f00 */
[----:B------:R-:W-:Y:S01]  /*0e10*/  @!P1 MOV R17, R11 ;  /* 0x0000000b00119202 */ /* 0x000fe20000000f00 */
[----:B------:R-:W-:Y:S06]  /*0e20*/  @!P2 BRA `(.L_x_10) ;  /* 0x00000000000ca947 */ /* 0x000fec0003800000 */
[----:B------:R-:W-:Y:S01]  /*0e30*/  UCGABAR_WAIT ;  /* 0x0000000000007dc7 */ /* 0x000fe20008000000 */
[----:B------:R-:W-:Y:S01]  /*0e40*/  CCTL.IVALL ;  /* 0x00000000ff00798f */ /* 0x000fe20002000000 */
[----:B------:R-:W-:Y:S05]  /*0e50*/  BRA `(.L_x_11) ;  /* 0x0000000000047947 */ /* 0x000fea0003800000 */
.L_x_10:
[----:B------:R-:W-:Y:S06]  /*0e60*/  BAR.SYNC.DEFER_BLOCKING 0x0 ;  /* 0x0000000000007b1d */ /* 0x000fec0000010000 */
.L_x_11:
[----:B------:R-:W1:Y:S01]  /*0e70*/  S2UR UR36, SR_CgaCtaId ;  /* 0x00000000002479c3 */ /* 0x000e620000008800 */
[----:B------:R-:W-:Y:S04]  /*0e80*/  BSSY B6, `(.L_x_12) ;  /* 0x0000c60000067945 */ /* 0x000fe80003800000 */
[----:B------:R-:W-:Y:S05]  /*0e90*/  @!P5 BRA `(.L_x_13) ;  /* 0x0000009c0048d947 */ /* 0x000fea0003800000 */
[----:B------:R-:W-:-:S13]  /*0ea0*/  ISETP.GT.U32.AND P0, PT, R12, 0x1, PT ;  /* 0x000000010c00780c */ /* 0x000fda0003f04070 */
[----:B------:R-:W-:Y:S05]  /*0eb0*/  @P0 BRA `(.L_x_14) ;  /* 0x000000c400700947 */ /* 0x000fea0003800000 */
[----:B------:R-:W-:Y:S01]  /*0ec0*/  ULDC.64 UR4, c[0x0][0x8f8] ;  /* 0x00023e0000047ab9 */ /* 0x000fe20000000a00 */
[----:B------:R-:W-:Y:S01]  /*0ed0*/  UMOV UR47, 0xffffffff ;  /* 0xffffffff002f7882 */ /* 0x000fe20000000000 */
[----:B------:R-:W-:Y:S01]  /*0ee0*/  ISETP.GE.U32.AND P0, PT, R16, UR4, PT ;  /* 0x0000000410007c0c */ /* 0x000fe2000bf06070 */
[----:B------:R-:W-:Y:S01]  /*0ef0*/  IMAD.MOV.U32 R22, RZ, RZ, -0x1 ;  /* 0xffffffffff167424 */ /* 0x000fe200078e00ff */
[----:B------:R-:W-:Y:S02]  /*0f00*/  PRMT R90, RZ, 0x7610, R90 ;  /* 0x00007610ff5a7816 */ /* 0x000fe4000000005a */
[----:B------:R-:W-:Y:S02]  /*0f10*/  ISETP.GE.U32.AND.EX P0, PT, R17, UR5, PT, P0 ;  /* 0x0000000511007c0c */ /* 0x000fe4000bf06100 */
[----:B------:R-:W-:Y:S02]  /*0f20*/  MOV R103, 0xffffffff ;  /* 0xffffffff00677802 */ /* 0x000fe40000000f00 */
[----:B------:R-:W-:-:S09]  /*0f30*/  PRMT R3, RZ, 0x7610, R3 ;  /* 0x00007610ff037816 */ /* 0x000fd20000000003 */
[----:B------:R-:W-:Y:S05]  /*0f40*/  @P0 BRA `(.L_x_15) ;  /* 0x00000004002c0947 */ /* 0x000fea0003800000 */
[----:B------:R-:W2:Y:S01]  /*0f50*/  LDC.64 R20, c[0x0][0x8d0] ;  /* 0x00023400ff147b82 */ /* 0x000ea20000000a00 */
[----:B------:R-:W-:Y:S01]  /*0f60*/  MOV R4, R16 ;  /* 0x0000001000047202 */ /* 0x000fe20000000f00 */
[----:B------:R-:W-:-:S06]  /*0f70*/  IMAD.MOV.U32 R5, RZ, RZ, R17 ;  /* 0x000000ffff057224 */ /* 0x000fcc00078e0011 */
[----:B------:R-:W3:Y:S08]  /*0f80*/  LDC R14, c[0x0][0x8d8] ;  /* 0x00023600ff0e7b82 */ /* 0x000ef00000000800 */
[----:B------:R-:W4:Y:S01]  /*0f90*/  LDC.64 R24, c[0x0][0x8c8] ;  /* 0x00023200ff187b82 */ /* 0x000f220000000a00 */
[----:B--2---:R-:W-:-:S04]  /*0fa0*/  ISETP.NE.U32.AND P0, PT, R20, RZ, PT ;  /* 0x000000ff1400720c */ /* 0x004fc80003f05070 */
[----:B------:R-:W-:-:S13]  /*0fb0*/  ISETP.NE.AND.EX P0, PT, R21, RZ, PT, P0 ;  /* 0x000000ff1500720c */ /* 0x000fda0003f05300 */
[----:B---34-:R-:W-:Y:S05]  /*0fc0*/  @!P0 BRA `(.L_x_16) ;  /* 0x0000000000288947 */ /* 0x018fea0003800000 */
[----:B------:R-:W2:Y:S02]  /*0fd0*/  LDC R3, c[0x0][0x8dc] ;  /* 0x00023700ff037b82 */ /* 0x000ea40000000800 */
[----:B--2---:R-:W-:-:S04]  /*0fe0*/  IADD3 R3, P0, R16, R3, RZ ;  /* 0x0000000310037210 */ /* 0x004fc80007f1e0ff */
[----:B------:R-:W-:-:S05]  /*0ff0*/  IADD3.X R15, RZ, R17, RZ, P0, !PT ;  /* 0x00000011ff0f7210 */ /* 0x000fca00007fe4ff */
[----:B------:R-:W-:-:S04]  /*1000*/  IMAD.WIDE.U32 R4, R15, R20, RZ ;  /* 0x000000140f047225 */ /* 0x000fc800078e00ff */
[----:B------:R-:W-:-:S04]  /*1010*/  IMAD.WIDE.U32 R10, P0, R3, R21, R4 ;  /* 0x00000015030a7225 */ /* 0x000fc80007800004 */
[----:B------:R-:W-:Y:S01]  /*1020*/  IMAD.WIDE.U32 R4, R3, R20, RZ ;  /* 0x0000001403047225 */ /* 0x000fe200078e00ff */
[----:B------:R-:W-:-:S03]  /*1030*/  IADD3.X R13, RZ, RZ, RZ, P0, !PT ;  /* 0x000000ffff0d7210 */ /* 0x000fc600007fe4ff */
[----:B------:R-:W-:Y:S01]  /*1040*/  IMAD.MOV.U32 R12, RZ, RZ, R11 ;  /* 0x000000ffff0c7224 */ /* 0x000fe200078e000b */
[----:B------:R-:W-:-:S05]  /*1050*/  IADD3 RZ, P0, R5, R10, RZ ;  /* 0x0000000a05ff7210 */ /* 0x000fca0007f1e0ff */
[----:B------:R-:W-:-:S08]  /*1060*/  IMAD.WIDE.U32.X R4, R15, R21, R12, P0 ;  /* 0x000000150f047225 */ /* 0x000fd000000e040c */
.L_x_16:
[----:B------:R-:W2:Y:S01]  /*1070*/  LDC.64 R26, c[0x0][0x8e8] ;  /* 0x00023a00ff1a7b82 */ /* 0x000ea20000000a00 */
[-CC-:B------:R-:W-:Y:S01]  /*1080*/  SHF.R.U64 R29, R4, R14.reuse, R5.reuse ;  /* 0x0000000e041d7219 */ /* 0x180fe20000001205 */
[----:B------:R-:W-:Y:S01]  /*1090*/  IMAD R23, R9, R23, R6 ;  /* 0x0000001709177224 */ /* 0x000fe200078e0206 */
[----:B------:R-:W-:Y:S02]  /*10a0*/  SHF.R.U32.HI R3, RZ, R14, R5 ;  /* 0x0000000eff037219 */ /* 0x000fe40000011605 */
[----:B------:R-:W-:Y:S02]  /*10b0*/  IADD3 R7, P0, RZ, -R29, RZ ;  /* 0x8000001dff077210 */ /* 0x000fe40007f1e0ff */
[----:B------:R-:W-:Y:S01]  /*10c0*/  MOV R30, 0x1 ;  /* 0x00000001001e7802 */ /* 0x000fe20000000f00 */
[----:B------:R-:W3:Y:S01]  /*10d0*/  LDC R12, c[0x0][0x8c0] ;  /* 0x00023000ff0c7b82 */ /* 0x000ee20000000800 */
[----:B------:R-:W-:Y:S01]  /*10e0*/  IADD3.X R3, RZ, ~R3, RZ, P0, !PT ;  /* 0x80000003ff037210 */ /* 0x000fe200007fe4ff */
[----:B------:R-:W-:-:S04]  /*10f0*/  IMAD.WIDE.U32 R4, R7, R24, R16 ;  /* 0x0000001807047225 */ /* 0x000fc800078e0010 */
[----:B------:R-:W-:Y:S02]  /*1100*/  IMAD R10, R3, R24, RZ ;  /* 0x00000018030a7224 */ /* 0x000fe400078e02ff */
[----:B------:R-:W4:Y:S02]  /*1110*/  LDC R11, c[0x0][0x8b0] ;  /* 0x00022c00ff0b7b82 */ /* 0x000f240000000800 */
[----:B------:R-:W-:Y:S02]  /*1120*/  IMAD R3, R7, R25, R10 ;  /* 0x0000001907037224 */ /* 0x000fe400078e020a */
[----:B------:R-:W-:-:S03]  /*1130*/  IMAD.MOV.U32 R10, RZ, RZ, -0x1 ;  /* 0xffffffffff0a7424 */ /* 0x000fc600078e00ff */
[----:B------:R-:W-:Y:S01]  /*1140*/  IADD3 R3, R5, R3, RZ ;  /* 0x0000000305037210 */ /* 0x000fe20007ffe0ff */
[----:B------:R-:W5:Y:S01]  /*1150*/  LDC R21, c[0x0][0x900] ;  /* 0x00024000ff157b82 */ /* 0x000f620000000800 */
[----:B--2---:R-:W-:-:S04]  /*1160*/  ISETP.NE.U32.AND P0, PT, R26, RZ, PT ;  /* 0x000000ff1a00720c */ /* 0x004fc80003f05070 */
[----:B------:R-:W-:-:S03]  /*1170*/  ISETP.NE.AND.EX P0, PT, R27, RZ, PT, P0 ;  /* 0x000000ff1b00720c */ /* 0x000fc60003f05300 */
[----:B------:R-:W2:Y:S01]  /*1180*/  LDC R14, c[0x0][0x8a8] ;  /* 0x00022a00ff0e7b82 */ /* 0x000ea20000000800 */
[-CC-:B---3--:R-:W-:Y:S02]  /*1190*/  SHF.R.U64 R15, R4, R12.reuse, R3.reuse ;  /* 0x0000000c040f7219 */ /* 0x188fe40000001203 */
[----:B------:R-:W-:-:S05]  /*11a0*/  SHF.R.U32.HI R4, RZ, R12, R3 ;  /* 0x0000000cff047219 */ /* 0x000fca0000011603 */
[----:B------:R-:W3:Y:S01]  /*11b0*/  LDC R20, c[0x0][0x8f0] ;  /* 0x00023c00ff147b82 */ /* 0x000ee20000000800 */
[-CC-:B----4-:R-:W-:Y:S02]  /*11c0*/  SHF.R.U64 R12, R15, R11.reuse, R4.reuse ;  /* 0x0000000b0f0c7219 */ /* 0x190fe40000001204 */
[----:B------:R-:W-:-:S05]  /*11d0*/  SHF.R.U32.HI R4, RZ, R11, R4 ;  /* 0x0000000bff047219 */ /* 0x000fca0000011604 */
[----:B------:R-:W4:Y:S01]  /*11e0*/  LDC R22, c[0x0][0x8e0] ;  /* 0x00023800ff167b82 */ /* 0x000f220000000800 */
[-C--:B-----5:R-:W-:Y:S02]  /*11f0*/  SHF.L.U32 R3, R10, R21.reuse, RZ ;  /* 0x000000150a037219 */ /* 0x0a0fe400000006ff */
[-CC-:B------:R-:W-:Y:S02]  /*1200*/  SHF.R.U64 R28, R12, R21.reuse, R4.reuse ;  /* 0x000000150c1c7219 */ /* 0x180fe40000001204 */
[----:B------:R-:W-:Y:S02]  /*1210*/  SHF.R.U32.HI R5, RZ, R21, R4 ;  /* 0x00000015ff057219 */ /* 0x000fe40000011604 */
[----:B------:R-:W-:Y:S01]  /*1220*/  LOP3.LUT R9, RZ, R3, RZ, 0x33, !PT ;  /* 0x00000003ff097212 */ /* 0x000fe200078e33ff */
[----:B------:R-:W1:Y:S01]  /*1230*/  LDC R24, c[0x0][0x8b8] ;  /* 0x00022e00ff187b82 */ /* 0x000e620000000800 */
[----:B------:R-:W-:Y:S01]  /*1240*/  MOV R4, R28 ;  /* 0x0000001c00047202 */ /* 0x000fe20000000f00 */
[----:B------:R-:W-:Y:S06]  /*1250*/  @!P0 BRA `(.L_x_17) ;  /* 0x0000000000288947 */ /* 0x000fec0003800000 */
[----:B------:R-:W5:Y:S02]  /*1260*/  LDC R3, c[0x0][0x8f4] ;  /* 0x00023d00ff037b82 */ /* 0x000f640000000800 */
[----:B-----5:R-:W-:-:S05]  /*1270*/  IADD3 R3, P0, R28, R3, RZ ;  /* 0x000000031c037210 */ /* 0x020fca0007f1e0ff */
[----:B------:R-:W-:-:S04]  /*1280*/  IMAD.X R13, RZ, RZ, R5, P0 ;  /* 0x000000ffff0d7224 */ /* 0x000fc800000e0605 */
[----:B------:R-:W-:-:S04]  /*1290*/  IMAD.WIDE.U32 R4, R13, R26, RZ ;  /* 0x0000001a0d047225 */ /* 0x000fc800078e00ff */
[----:B------:R-:W-:-:S04]  /*12a0*/  IMAD.WIDE.U32 R6, P0, R3, R27, R4 ;  /* 0x0000001b03067225 */ /* 0x000fc80007800004 */
[----:B------:R-:W-:Y:S01]  /*12b0*/  IMAD.WIDE.U32 R4, R3, R26, RZ ;  /* 0x0000001a03047225 */ /* 0x000fe200078e00ff */
[----:B------:R-:W-:Y:S02]  /*12c0*/  IADD3.X R11, RZ, RZ, RZ, P0, !PT ;  /* 0x000000ffff0b7210 */ /* 0x000fe400007fe4ff */
[----:B------:R-:W-:Y:S02]  /*12d0*/  MOV R10, R7 ;  /* 0x00000007000a7202 */ /* 0x000fe40000000f00 */
[----:B------:R-:W-:-:S05]  /*12e0*/  IADD3 RZ, P0, R5, R6, RZ ;  /* 0x0000000605ff7210 */ /* 0x000fca0007f1e0ff */
[----:B------:R-:W-:-:S08]  /*12f0*/  IMAD.WIDE.U32.X R4, R13, R27, R10, P0 ;  /* 0x0000001b0d047225 */ /* 0x000fd000000e040a */
.L_x_17:
[----:B---3--:R-:W-:Y:S01]  /*1300*/  SHF.R.U64 R5, R4, R20, R5 ;  /* 0x0000001404057219 */ /* 0x008fe20000001205 */
[----:B--2---:R-:W-:Y:S01]  /*1310*/  VIADD R6, R14, 0xffffffff ;  /* 0xffffffff0e067836 */ /* 0x004fe20000000000 */
[----:B------:R-:W-:Y:S02]  /*1320*/  SHF.L.U32 R3, R30, R21, RZ ;  /* 0x000000151e037219 */ /* 0x000fe400000006ff */
[----:B------:R-:W-:Y:S02]  /*1330*/  LOP3.LUT R4, R12, R9, RZ, 0xc0, !PT ;  /* 0x000000090c047212 */ /* 0x000fe400078ec0ff */
[----:B------:R-:W-:Y:S02]  /*1340*/  IADD3 R7, -R5, RZ, RZ ;  /* 0x000000ff05077210 */ /* 0x000fe40007ffe1ff */
[----:B------:R-:W-:Y:S01]  /*1350*/  SEL R8, R8, R23, !P1 ;  /* 0x0000001708087207 */ /* 0x000fe20004800000 */
[----:B------:R-:W-:Y:S01]  /*1360*/  IMAD R5, R3, R5, R4 ;  /* 0x0000000503057224 */ /* 0x000fe200078e0204 */
[----:B------:R-:W-:Y:S01]  /*1370*/  LOP3.LUT R6, R15, R6, RZ, 0xc0, !PT ;  /* 0x000000060f067212 */ /* 0x000fe200078ec0ff */
[----:B----4-:R-:W-:Y:S01]  /*1380*/  IMAD R3, R7, R22, R28 ;  /* 0x0000001607037224 */ /* 0x010fe200078e021c */
[----:B------:R-:W-:Y:S01]  /*1390*/  R2UR UR47, R29 ;  /* 0x000000001d2f72ca */ /* 0x000fe200000e0000 */
[----:B-1----:R-:W-:Y:S01]  /*13a0*/  IMAD R8, R5, R24, R8 ;  /* 0x0000001805087224 */ /* 0x002fe200078e0208 */
[----:B------:R-:W-:Y:S01]  /*13b0*/  MOV R4, 0x1 ;  /* 0x0000000100047802 */ /* 0x000fe20000000f00 */
[----:B------:R-:W-:-:S05]  /*13c0*/  IMAD R3, R3, R14, R6 ;  /* 0x0000000e03037224 */ /* 0x000fca00078e0206 */
[----:B------:R-:W-:Y:S02]  /*13d0*/  SEL R103, R3, R8, !P1 ;  /* 0x0000000803677207 */ /* 0x000fe40004800000 */
[----:B------:R-:W-:Y:S02]  /*13e0*/  SEL R22, R8, R3, !P1 ;  /* 0x0000000308167207 */ /* 0x000fe40004800000 */
[----:B------:R-:W-:-:S07]  /*13f0*/  PRMT R3, R4, 0x7610, R3 ;  /* 0x0000761004037816 */ /* 0x000fce0000000003 */
.L_x_15:
[----:B------:R-:W-:-:S08]  /*1400*/  NOP ;  /* 0x0000000000007918 */ /* 0x000fd00000000000 */
[----:B------:R-:W2:Y:S02]  /*1410*/  USETMAXREG.TRY_ALLOC.CTAPOOL UP0, 0xe8 ;  /* 0x000000e8000079c8 */ /* 0x000ea40008000600 */
[----:B--2---:R-:W-:-:S13]  /*1420*/  PLOP3.LUT P0, PT, PT, PT, UP0, 0x80, 0x0 ;  /* 0x000000000000781c */ /* 0x004fda0003f0f008 */
[----:B------:R-:W-:Y:S05]  /*1430*/  @!P0 BRA `(.L_x_15) ;  /* 0xfffffffc00f08947 */ /* 0x000fea000383ffff */
[----:B------:R-:W-:Y:S02]  /*1440*/  ULDC.64 UR4, c[0x0][0x590] ;  /* 0x0001640000047ab9 */ /* 0x000fe40000000a00 */
[----:B------:R-:W-:-:S04]  /*1450*/  ISETP.NE.U32.AND P0, PT, RZ, UR4, PT ;  /* 0x00000004ff007c0c */ /* 0x000fc8000bf05070 */
[----:B------:R-:W-:-:S13]  /*1460*/  ISETP.NE.AND.EX P0, PT, RZ, UR5, PT, P0 ;  /* 0x00000005ff007c0c */ /* 0x000fda000bf05300 */
[----:B------:R-:W-:Y:S05]  /*1470*/  @P0 BRA `(.L_x_18) ;  /* 0x00000000002c0947 */ /* 0x000fea0003800000 */
[----:B------:R-:W-:Y:S02]  /*1480*/  ULDC.64 UR4, c[0x0][0x588] ;  /* 0x0001620000047ab9 */ /* 0x000fe40000000a00 */
[----:B------:R-:W-:-:S04]  /*1490*/  ISETP.NE.U32.AND P0, PT, RZ, UR4, PT ;  /* 0x00000004ff007c0c */ /* 0x000fc8000bf05070 */
[----:B------:R-:W-:-:S13]  /*14a0*/  ISETP.NE.AND.EX P0, PT, RZ, UR5, PT, P0 ;  /* 0x00000005ff007c0c */ /* 0x000fda000bf05300 */
[----:B------:R-:W-:Y:S05]  /*14b0*/  @!P0 BRA `(.L_x_19) ;  /* 0x0000000000108947 */ /* 0x000fea0003800000 */
[----:B------:R-:W2:Y:S02]  /*14c0*/  LDC.64 R4, c[0x0][0x588] ;  /* 0x00016200ff047b82 */ /* 0x000ea40000000a00 */
[----:B--2---:R2:W5:Y:S01]  /*14d0*/  LDG.E R91, desc[UR52][R4.64] ;  /* 0x00000034045b7981 */ /* 0x004562000c1e1900 */
[----:B------:R-:W-:Y:S01]  /*14e0*/  IMAD.MOV.U32 R90, RZ, RZ, 0x1 ;  /* 0x00000001ff5a7424 */ /* 0x000fe200078e00ff */
[----:B------:R-:W-:Y:S06]  /*14f0*/  BRA `(.L_x_18) ;  /* 0x00000000000c7947 */ /* 0x000fec0003800000 */
.L_x_19:
[----:B------:R-:W-:Y:S01]  /*1500*/  ULDC UR4, c[0x0][0x580] ;  /* 0x0001600000047ab9 */ /* 0x000fe20000000800 */
[----:B------:R-:W-:Y:S02]  /*1510*/  MOV R90, 0x1 ;  /* 0x00000001005a7802 */ /* 0x000fe40000000f00 */
[----:B------:R-:W-:-:S07]  /*1520*/  MOV R91, UR4 ;  /* 0x00000004005b7c02 */ /* 0x000fce0008000f00 */
.L_x_18:
        /* <DEDUP_REMOVED lines=8> */
[----:B------:R-:W3:Y:S02]  /*15b0*/  LDC.64 R92, c[0x0][0x5a8] ;  /* 0x00016a00ff5c7b82 */ /* 0x000ee40000000a00 */
[----:B---3--:R3:W5:Y:S01]  /*15c0*/  LDG.E R92, desc[UR52][R92.64] ;  /* 0x000000345c5c7981 */ /* 0x008762000c1e1900 */
[----:B------:R-:W-:Y:S05]  /*15d0*/  BRA `(.L_x_20) ;  /* 0x0000000000087947 */ /* 0x000fea0003800000 */
.L_x_21:
[----:B------:R-:W-:Y:S02]  /*15e0*/  ULDC UR4, c[0x0][0x5a0] ;  /* 0x0001680000047ab9 */ /* 0x000fe40000000800 */
[----:B------:R-:W-:-:S07]  /*15f0*/  IMAD.U32 R92, RZ, RZ, UR4 ;  /* 0x00000004ff5c7e24 */ /* 0x000fce000f8e00ff */
.L_x_20:
[----:B------:R-:W-:Y:S01]  /*1600*/  LOP3.LUT P1, RZ, R3, 0xff, RZ, 0xc0, !PT ;  /* 0x000000ff03ff7812 */ /* 0x000fe2000782c0ff */
[----:B------:R-:W-:Y:S01]  /*1610*/  UMOV UR40, URZ ;  /* 0x0000003f00287c82 */ /* 0x000fe20008000000 */
[----:B------:R-:W-:-:S11]  /*1620*/  PLOP3.LUT P0, PT, PT, PT, PT, 0x80, 0x0 ;  /* 0x000000000000781c */ /* 0x000fd60003f0f070 */
[----:B------:R-:W-:Y:S05]  /*1630*/  @!P1 BRA `(.L_x_22) ;  /* 0x0000009000c09947 */ /* 0x000fea0003800000 */
[----:B---3--:R-:W3:Y:S01]  /*1640*/  LDC R93, c[0x0][0x900] ;  /* 0x00024000ff5d7b82 */ /* 0x008ee20000000800 */
[----:B------:R-:W-:Y:S01]  /*1650*/  ULDC UR4, c[0x0][0x28c] ;  /* 0x0000a30000047ab9 */ /* 0x000fe20000000800 */
[C---:B------:R-:W-:Y:S01]  /*1660*/  SHF.L.U32 R6, R0.reuse, 0x4, RZ ;  /* 0x0000000400067819 */ /* 0x040fe200000006ff */
[----:B------:R-:W-:Y:S01]  /*1670*/  UIADD3 UR4, UR4, 0x3f, URZ ;  /* 0x0000003f04047890 */ /* 0x000fe2000fffe03f */
[----:B------:R-:W-:Y:S01]  /*1680*/  SHF.L.U32 R3, R0, 0x5, RZ ;  /* 0x0000000500037819 */ /* 0x000fe200000006ff */
[----:B------:R-:W-:Y:S01]  /*1690*/  IMAD.MOV.U32 R97, RZ, RZ, 0x10 ;  /* 0x00000010ff617424 */ /* 0x000fe200078e00ff */
[----:B------:R-:W-:Y:S01]  /*16a0*/  LOP3.LUT R6, R6, 0xe00, RZ, 0xc0, !PT ;  /* 0x00000e0006067812 */ /* 0x000fe200078ec0ff */
[----:B------:R-:W-:Y:S01]  /*16b0*/  USHF.R.S32.HI UR5, URZ, 0x1f, UR4 ;  /* 0x0000001f3f057899 */ /* 0x000fe20008011404 */
[----:B------:R-:W4:Y:S01]  /*16c0*/  LDC R98, c[0x0][0x8a8] ;  /* 0x00022a00ff627b82 */ /* 0x000f220000000800 */
[----:B--2---:R-:W-:Y:S01]  /*16d0*/  SHF.R.U32.HI R5, RZ, 0x1, R0 ;  /* 0x00000001ff057819 */ /* 0x004fe20000011600 */
[----:B------:R-:W-:Y:S01]  /*16e0*/  ULDC.64 UR54, c[0x0][0x198] ;  /* 0x0000660000367ab9 */ /* 0x000fe20000000a00 */
[----:B------:R-:W-:Y:S01]  /*16f0*/  LOP3.LUT R4, R3, 0xc0, RZ, 0xc0, !PT ;  /* 0x000000c003047812 */ /* 0x000fe200078ec0ff */
[----:B------:R-:W-:Y:S01]  /*1700*/  ULEA.HI UR5, UR5, UR4, URZ, 0x6 ;  /* 0x0000000405057291 */ /* 0x000fe2000f8f303f */
[----:B------:R-:W-:Y:S01]  /*1710*/  LOP3.LUT R6, R6, 0x20, R3, 0xf8, !PT ;  /* 0x0000002006067812 */ /* 0x000fe200078ef803 */
[----:B------:R-:W-:Y:S01]  /*1720*/  UMOV UR41, URZ ;  /* 0x0000003f00297c82 */ /* 0x000fe20008000000 */
[----:B------:R-:W-:Y:S01]  /*1730*/  LOP3.LUT R4, R4, 0x8, R5, 0xf8, !PT ;  /* 0x0000000804047812 */ /* 0x000fe200078ef805 */
[----:B------:R-:W-:Y:S01]  /*1740*/  IMAD.SHL.U32 R5, R0, 0x4, RZ ;  /* 0x0000000400057824 */ /* 0x000fe200078e00ff */
[----:B------:R-:W-:Y:S01]  /*1750*/  LOP3.LUT R3, R6, 0x100, R3, 0xf8, !PT ;  /* 0x0000010006037812 */ /* 0x000fe200078ef803 */
[----:B------:R-:W-:Y:S01]  /*1760*/  USHF.R.S32.HI UR48, URZ, 0x6, UR5 ;  /* 0x000000063f307899 */ /* 0x000fe20008011405 */
[----:B------:R-:W-:Y:S01]  /*1770*/  MOV R6, 0xffffffff ;  /* 0xffffffff00067802 */ /* 0x000fe20000000f00 */
[----:B------:R-:W-:Y:S01]  /*1780*/  UMOV UR42, URZ ;  /* 0x0000003f002a7c82 */ /* 0x000fe20008000000 */
[----:B------:R-:W-:Y:S01]  /*1790*/  LOP3.LUT P0, RZ, R0, 0x4, RZ, 0xc0, !PT ;  /* 0x0000000400ff7812 */ /* 0x000fe2000780c0ff */
[----:B------:R-:W-:Y:S01]  /*17a0*/  UISETP.LT.AND UP0, UPT, UR48, 0x1, UPT ;  /* 0x000000013000788c */ /* 0x000fe2000bf01270 */
[----:B------:R-:W-:Y:S01]  /*17b0*/  LOP3.LUT R4, R4, 0x18, R5, 0x78, !PT ;  /* 0x0000001804047812 */ /* 0x000fe200078e7805 */
[----:B------:R-:W-:Y:S01]  /*17c0*/  UMOV UR43, URZ ;  /* 0x0000003f002b7c82 */ /* 0x000fe20008000000 */
[----:B------:R-:W-:Y:S01]  /*17d0*/  MOV R8, 0x1 ;  /* 0x0000000100087802 */ /* 0x000fe20000000f00 */
[----:B------:R-:W-:Y:S01]  /*17e0*/  USEL UR49, UR48, 0x1, UP0 ;  /* 0x0000000130317887 */ /* 0x000fe20008000000 */
[-C--:B---3--:R-:W-:Y:S01]  /*17f0*/  SHF.L.U32 R6, R6, R93.reuse, RZ ;  /* 0x0000005d06067219 */ /* 0x088fe200000006ff */
[----:B------:R-:W-:Y:S01]  /*1800*/  UMOV UR40, URZ ;  /* 0x0000003f00287c82 */ /* 0x000fe20008000000 */
[----:B------:R-:W-:Y:S01]  /*1810*/  LOP3.LUT R0, R0, 0xff, RZ, 0xc0, !PT ;  /* 0x000000ff00007812 */ /* 0x000fe200078ec0ff */
[----:B------:R-:W-:Y:S01]  /*1820*/  UIADD3 UR49, UR48, -UR49, URZ ;  /* 0x8000003130317290 */ /* 0x000fe2000fffe03f */
[----:B------:R-:W-:Y:S01]  /*1830*/  LOP3.LUT R94, R3, R4, RZ, 0xfc, !PT ;  /* 0x00000004035e7212 */ /* 0x000fe200078efcff */
[----:B----4-:R-:W-:Y:S01]  /*1840*/  VIADD R98, R98, 0xffffffff ;  /* 0xffffffff62627836 */ /* 0x010fe20000000000 */
[----:B------:R-:W-:-:S02]  /*1850*/  SHF.L.U32 R93, R8, R93, RZ ;  /* 0x0000005d085d7219 */ /* 0x000fc400000006ff */
[----:B------:R-:W-:Y:S02]  /*1860*/  LOP3.LUT R100, R19, 0x1, RZ, 0xfc, !PT ;  /* 0x0000000113647812 */ /* 0x000fe400078efcff */
[----:B------:R-:W-:Y:S02]  /*1870*/  LOP3.LUT R101, R18, 0x1, RZ, 0xfc, !PT ;  /* 0x0000000112657812 */ /* 0x000fe400078efcff */
[----:B------:R-:W-:Y:S02]  /*1880*/  MOV R95, 0x1 ;  /* 0x00000001005f7802 */ /* 0x000fe40000000f00 */
[----:B------:R-:W-:Y:S02]  /*1890*/  SHF.R.U32.HI R102, RZ, 0x7, R0 ;  /* 0x00000007ff667819 */ /* 0x000fe40000011600 */
[----:B------:R-:W-:Y:S02]  /*18a0*/  IADD3 R96, R0, 0x1f, RZ ;  /* 0x0000001f00607810 */ /* 0x000fe40007ffe0ff */
[----:B------:R-:W-:-:S02]  /*18b0*/  SEL R97, R97, 0xfffffff0, !P0 ;  /* 0xfffffff061617807 */ /* 0x000fc40004000000 */
[----:B------:R-:W-:-:S07]  /*18c0*/  LOP3.LUT R99, RZ, R6, RZ, 0x33, !PT ;  /* 0x00000006ff637212 */ /* 0x000fce00078e33ff */
.L_x_283:
[----:B------:R-:W2:Y:S01]  /*18d0*/  SHFL.IDX PT, R0, R102, RZ, 0x1f ;  /* 0x00001fff66007589 */ /* 0x000ea200000e0000 */
[----:B------:R-:W3:Y:S01]  /*18e0*/  S2UR UR50, SR_CgaCtaId ;  /* 0x00000000003279c3 */ /* 0x000ee20000008800 */
[----:B------:R-:W-:Y:S01]  /*18f0*/  UMOV UR51, 0x400 ;  /* 0x0000040000337882 */ /* 0x000fe20000000000 */
[----:B--2---:R-:W-:Y:S01]  /*1900*/  R2UR UR4, R0 ;  /* 0x00000000000472ca */ /* 0x004fe200000e0000 */
[----:B---3--:R-:W-:-:S12]  /*1910*/  ULEA UR51, UR50, UR51, 0x18 ;  /* 0x0000003332337291 */ /* 0x008fd8000f8ec03f */
[----:B------:R-:W-:-:S04]  /*1920*/  ULEA.HI UR5, UR4, UR4, URZ, 0x1 ;  /* 0x0000000404057291 */ /* 0x000fc8000f8f083f */
[----:B------:R-:W-:-:S04]  /*1930*/  ULOP3.LUT UR5, UR5, 0x7fffe, URZ, 0xc0, !UPT ;  /* 0x0007fffe05057892 */ /* 0x000fc8000f8ec03f */
[----:B------:R-:W-:-:S03]  /*1940*/  UIADD3 UR5, UR4, -UR5, URZ ;  /* 0x8000000504057290 */ /* 0x000fc6000fffe03f */
[----:B------:R-:W-:Y:S01]  /*1950*/  ULDC UR4, c[0x0][0x28c] ;  /* 0x0000a30000047ab9 */ /* 0x000fe20000000800 */
[----:B------:R-:W-:Y:S01]  /*1960*/  ULEA UR5, UR5, UR51, 0xd ;  /* 0x0000003305057291 */ /* 0x000fe2000f8e683f */
[----:B------:R-:W-:-:S03]  /*1970*/  ISETP.LT.AND P0, PT, RZ, UR4, PT ;  /* 0x00000004ff007c0c */ /* 0x000fc6000bf01270 */
[----:B------:R-:W-:-:S04]  /*1980*/  UIADD3 UR5, UR5, 0x8400, URZ ;  /* 0x0000840005057890 */ /* 0x000fc8000fffe03f */
[----:B------:R-:W-:-:S04]  /*1990*/  USHF.R.U32.HI UR5, URZ, 0x4, UR5 ;  /* 0x000000043f057899 */ /* 0x000fc80008011605 */
[----:B------:R-:W-:-:S04]  /*19a0*/  ULOP3.LUT UR5, UR5, 0x3fff, URZ, 0xc0, !UPT ;  /* 0x00003fff05057892 */ /* 0x000fc8000f8ec03f */
[----:B------:R-:W-:Y:S01]  /*19b0*/  ULOP3.LUT UR44, UR5, 0x10000, URZ, 0xfc, !UPT ;  /* 0x00010000052c7892 */ /* 0x000fe2000f8efc3f */
[----:B------:R-:W-:Y:S11]  /*19c0*/  @P0 BRA `(.L_x_23) ;  /* 0x0000000000400947 */ /* 0x000ff60003800000 */
[----:B------:R-:W-:Y:S01]  /*19d0*/  MOV R0, 0x0 ;  /* 0x0000000000007802 */ /* 0x000fe20000000f00 */
[----:B------:R-:W-:Y:S01]  /*19e0*/  ULDC.64 UR4, c[0x4][0x70] ;  /* 0x01001c0000047ab9 */ /* 0x000fe20000000a00 */
[----:B------:R-:W-:Y:S01]  /*19f0*/  ULDC.64 UR6, c[0x4][0x8] ;  /* 0x0100020000067ab9 */ /* 0x000fe20000000a00 */
[----:B------:R-:W-:Y:S01]  /*1a00*/  MOV R4, UR4 ;  /* 0x0000000400047c02 */ /* 0x000fe20008000f00 */
[----:B------:R2:W3:Y:S01]  /*1a10*/  LDC.64 R14, c[0x4][R0] ;  /* 0x01000000000e7b82 */ /* 0x0004e20000000a00 */
[----:B------:R-:W-:Y:S01]  /*1a20*/  MOV R5, UR5 ;  /* 0x0000000500057c02 */ /* 0x000fe20008000f00 */
[----:B------:R-:W-:Y:S01]  /*1a30*/  ULDC.64 UR4, c[0x4][0x78] ;  /* 0x01001e0000047ab9 */ /* 0x000fe20000000a00 */
[----:B------:R-:W-:Y:S01]  /*1a40*/  MOV R10, UR6 ;  /* 0x00000006000a7c02 */ /* 0x000fe20008000f00 */
[----:B------:R-:W-:Y:S01]  /*1a50*/  IMAD.U32 R6, RZ, RZ, UR4 ;  /* 0x00000004ff067e24 */ /* 0x000fe2000f8e00ff */
[----:B------:R-:W-:Y:S01]  /*1a60*/  MOV R7, UR5 ;  /* 0x0000000500077c02 */ /* 0x000fe20008000f00 */
[----:B------:R-:W-:Y:S01]  /*1a70*/  IMAD.U32 R11, RZ, RZ, UR7 ;  /* 0x00000007ff0b7e24 */ /* 0x000fe2000f8e00ff */
[----:B------:R-:W-:Y:S01]  /*1a80*/  MOV R8, 0x1e1 ;  /* 0x000001e100087802 */ /* 0x000fe20000000f00 */
[----:B------:R-:W-:Y:S01]  /*1a90*/  IMAD.MOV.U32 R13, RZ, RZ, RZ ;  /* 0x000000ffff0d7224 */ /* 0x000fe200078e00ff */
[----:B--2---:R-:W-:-:S07]  /*1aa0*/  MOV R12, 0x1 ;  /* 0x00000001000c7802 */ /* 0x004fce0000000f00 */
[----:B------:R-:W-:-:S07]  /*1ab0*/  LEPC R20, `(.L_x_23) ;  /* 0x000000001014794e */ /* 0x000fce0000000000 */
[----:B-1-3-5:R-:W-:Y:S05]  /*1ac0*/  CALL.ABS.NOINC R14 ;  /* 0x000000000e007343 */ /* 0x02afea0003c00000 */
.L_x_23:
[----:B------:R-:W-:-:S13]  /*1ad0*/  ISETP.NE.AND P0, PT, R100, 0x3, PT ;  /* 0x000000036400780c */ /* 0x000fda0003f05270 */
[----:B------:R-:W-:Y:S05]  /*1ae0*/  @!P0 BRA `(.L_x_24) ;  /* 0x0000000000048947 */ /* 0x000fea0003800000 */
[----:B-1----:R-:W-:Y:S01]  /*1af0*/  BPT.TRAP 0x1 ;  /* 0x000000040000795c */ /* 0x002fe20000300000 */
.L_x_24:
[----:B------:R-:W-:Y:S02]  /*1b00*/  MOV R3, UR43 ;  /* 0x0000002b00037c02 */ /* 0x000fe40008000f00 */
[----:B------:R-:W-:Y:S02]  /*1b10*/  MOV R0, UR42 ;  /* 0x0000002a00007c02 */ /* 0x000fe40008000f00 */
[----:B------:R-:W-:Y:S02]  /*1b20*/  LEA R3, R3, UR51, 0x3 ;  /* 0x0000003303037c11 */ /* 0x000fe4000f8e18ff */
[----:B------:R-:W-:-:S04]  /*1b30*/  SHF.L.U32 R0, R0, 0x1f, RZ ;  /* 0x0000001f00007819 */ /* 0x000fc800000006ff */
[----:B------:R2:W3:Y:S01]  /*1b40*/  SYNCS.PHASECHK.TRANS64.TRYWAIT P1, [R3+URZ], R0 ;  /* 0x00000000030075a7 */ /* 0x0004e2000802017f */
[----:B------:R-:W-:Y:S05]  /*1b50*/  @!P0 BRA `(.L_x_25) ;  /* 0x0000000000048947 */ /* 0x000fea0003800000 */
[----:B-1----:R-:W-:Y:S01]  /*1b60*/  BPT.TRAP 0x1 ;  /* 0x000000040000795c */ /* 0x002fe20000300000 */
.L_x_25:
[----:B------:R-:W-:-:S05]  /*1b70*/  IMAD.U32 R4, RZ, RZ, UR49 ;  /* 0x00000031ff047e24 */ /* 0x000fca000f8e00ff */
[----:B------:R-:W-:Y:S01]  /*1b80*/  ISETP.GE.AND P2, PT, R4, 0x1, PT ;  /* 0x000000010400780c */ /* 0x000fe20003f46270 */
[----:B---3--:R-:W-:-:S12]  /*1b90*/  @P1 BRA `(.L_x_26) ;  /* 0x0000000000081947 */ /* 0x008fd80003800000 */
[----:B------:R-:W3:Y:S02]  /*1ba0*/  SYNCS.PHASECHK.TRANS64.TRYWAIT P1, [R3+URZ], R0 ;  /* 0x00000000030075a7 */ /* 0x000ee4000802017f */
[----:B---3--:R-:W-:Y:S05]  /*1bb0*/  @!P1 BRA `(.L_x_27) ;  /* 0x000000b800389947 */ /* 0x008fea0003800000 */
.L_x_26:
[----:B------:R-:W-:Y:S05]  /*1bc0*/  WARPSYNC.ALL ;  /* 0x0000000000007948 */ /* 0x000fea0003800000 */
[----:B------:R-:W-:Y:S01]  /*1bd0*/  UIADD3 UR4, UR51, 0x20400, URZ ;  /* 0x0002040033047890 */ /* 0x000fe2000fffe03f */
[----:B------:R-:W-:Y:S01]  /*1be0*/  WARPGROUP.ARRIVE ;  /* 0x00000000000079c5 */ /* 0x000fe20000000000 */
[----:B------:R-:W-:Y:S02]  /*1bf0*/  ULEA UR9, UR43, UR44, 0xa ;  /* 0x0000002c2b097291 */ /* 0x000fe4000f8e503f */
[----:B------:R-:W-:Y:S01]  /*1c00*/  USHF.R.U32.HI UR4, URZ, 0x4, UR4 ;  /* 0x000000043f047899 */ /* 0x000fe20008011604 */
[----:B------:R-:W-:Y:S01]  /*1c10*/  UMOV UR5, 0x40000040 ;  /* 0x4000004000057882 */ /* 0x000fe20000000000 */
[----:B------:R-:W-:-:S02]  /*1c20*/  UMOV UR7, 0x40000040 ;  /* 0x4000004000077882 */ /* 0x000fc40000000000 */
[----:B------:R-:W-:-:S04]  /*1c30*/  ULOP3.LUT UR4, UR4, 0x3fff, URZ, 0xc0, !UPT ;  /* 0x00003fff04047892 */ /* 0x000fc8000f8ec03f */
[----:B------:R-:W-:-:S03]  /*1c40*/  ULOP3.LUT UR8, UR4, 0x10000, URZ, 0xfc, !UPT ;  /* 0x0001000004087892 */ /* 0x000fc6000f8efc3f */
[----:B------:R-:W-:Y:S01]  /*1c50*/  UMOV UR4, UR9 ;  /* 0x0000000900047c82 */ /* 0x000fe20008000000 */
[----:B------:R-:W-:-:S07]  /*1c60*/  ULEA UR10, UR43, UR8, 0xa ;  /* 0x000000082b0a7291 */ /* 0x000fce000f8e503f */
[----:B------:R-:W-:Y:S02]  /*1c70*/  UMOV UR6, UR10 ;  /* 0x0000000a00067c82 */ /* 0x000fe40008000000 */
[----:B------:R-:W-:Y:S01]  /*1c80*/  HGMMA.64x128x16.F32 R24, gdesc[UR4], RZ, !UPT, gsb0 ;  /* 0x01e00000041879f0 */ /* 0x000fe2000c0008ff */
[----:B------:R-:W-:Y:S02]  /*1c90*/  UIADD3 UR4, UR9, 0x2, URZ ;  /* 0x0000000209047890 */ /* 0x000fe4000fffe03f */
[----:B------:R-:W-:Y:S01]  /*1ca0*/  UIADD3 UR6, UR10, 0x2, URZ ;  /* 0x000000020a067890 */ /* 0x000fe2000fffe03f */
[----:B------:R-:W-:Y:S01]  /*1cb0*/  UMOV UR5, 0x40000040 ;  /* 0x4000004000057882 */ /* 0x000fe20000000000 */
[----:B------:R-:W-:Y:S01]  /*1cc0*/  UMOV UR7, 0x40000040 ;  /* 0x4000004000077882 */ /* 0x000fe20000000000 */
[----:B------:R-:W-:Y:S02]  /*1cd0*/  WARPGROUP.DEPBAR.LE gsb0, 0x0 ;  /* 0x00008000000079c5 */ /* 0x000fe40000010000 */
[----:B------:R-:W-:-:S06]  /*1ce0*/  WARPGROUP.ARRIVE ;  /* 0x00000000000079c5 */ /* 0x000fcc0000000000 */
[----:B------:R-:W-:Y:S01]  /*1cf0*/  HGMMA.64x128x16.F32 R24, gdesc[UR4], R24, gsb0 ;  /* 0x01e00000041879f0 */ /* 0x000fe20008000818 */
        /* <DEDUP_REMOVED lines=13> */
[----:B------:R-:W-:Y:S03]  /*1dd0*/  HGMMA.64x128x16.F32 R24, gdesc[UR4], R24, gsb0 ;  /* 0x01e00000041879f0 */ /* 0x000fe60008000818 */
[----:B------:R-:W-:Y:S02]  /*1de0*/  WARPGROUP.DEPBAR.LE gsb0, 0x0 ;  /* 0x00008000000079c5 */ /* 0x000fe40000010000 */
[----:B------:R-:W-:Y:S05]  /*1df0*/  @!P2 BRA `(.L_x_28) ;  /* 0x000000040014a947 */ /* 0x000fea0003800000 */
[----:B------:R-:W-:Y:S01]  /*1e00*/  UIADD3 UR4, UR43, 0x1, URZ ;  /* 0x000000012b047890 */ /* 0x000fe2000fffe03f */
[----:B--23--:R-:W-:Y:S02]  /*1e10*/  MOV R0, UR49 ;  /* 0x0000003100007c02 */ /* 0x00cfe40008000f00 */
[----:B------:R-:W-:Y:S01]  /*1e20*/  MOV R3, UR43 ;  /* 0x0000002b00037c02 */ /* 0x000fe20008000f00 */
[----:B------:R-:W-:-:S04]  /*1e30*/  UISETP.NE.AND UP0, UPT, UR4, 0x6, UPT ;  /* 0x000000060400788c */ /* 0x000fc8000bf05270 */
[----:B------:R-:W-:Y:S02]  /*1e40*/  USEL UR5, URZ, 0x1, UP0 ;  /* 0x000000013f057887 */ /* 0x000fe40008000000 */
[----:B------:R-:W-:Y:S02]  /*1e50*/  USEL UR9, UR4, URZ, UP0 ;  /* 0x0000003f04097287 */ /* 0x000fe40008000000 */
[----:B------:R-:W-:-:S06]  /*1e60*/  ULOP3.LUT UR5, UR42, UR5, URZ, 0x3c, !UPT ;  /* 0x000000052a057292 */ /* 0x000fcc000f8e3c3f */
[----:B------:R-:W-:-:S07]  /*1e70*/  IMAD.U32 R6, RZ, RZ, UR5 ;  /* 0x00000005ff067e24 */ /* 0x000fce000f8e00ff */
.L_x_35:
[----:B------:R-:W-:Y:S05]  /*1e80*/  @!P0 BRA `(.L_x_29) ;  /* 0x0000000000048947 */ /* 0x000fea0003800000 */
[----:B-1----:R-:W-:Y:S01]  /*1e90*/  BPT.TRAP 0x1 ;  /* 0x000000040000795c */ /* 0x002fe20000300000 */
.L_x_29:
[----:B------:R-:W-:Y:S01]  /*1ea0*/  ULEA UR4, UR9, UR51, 0x3 ;  /* 0x0000003309047291 */ /* 0x000fe2000f8e183f */
[----:B------:R-:W-:-:S08]  /*1eb0*/  SHF.L.U32 R4, R6, 0x1f, RZ ;  /* 0x0000001f06047819 */ /* 0x000fd000000006ff */
[----:B------:R2:W3:Y:S01]  /*1ec0*/  SYNCS.PHASECHK.TRANS64.TRYWAIT P1, [UR4], R4 ;  /* 0x00000004ff0075a7 */ /* 0x0004e20008020144 */
[----:B------:R-:W-:Y:S05]  /*1ed0*/  @!P0 BRA `(.L_x_30) ;  /* 0x0000000000048947 */ /* 0x000fea0003800000 */
[----:B-1----:R-:W-:Y:S01]  /*1ee0*/  BPT.TRAP 0x1 ;  /* 0x000000040000795c */ /* 0x002fe20000300000 */
.L_x_30:
[----:B---3--:R-:W-:Y:S05]  /*1ef0*/  @P1 BRA `(.L_x_31) ;  /* 0x0000000000081947 */ /* 0x008fea0003800000 */
[----:B------:R-:W3:Y:S02]  /*1f00*/  SYNCS.PHASECHK.TRANS64.TRYWAIT P1, [UR4], R4 ;  /* 0x00000004ff0075a7 */ /* 0x000ee40008020144 */
[----:B---3--:R-:W-:Y:S05]  /*1f10*/  @!P1 BRA `(.L_x_32) ;  /* 0x000000b400749947 */ /* 0x008fea0003800000 */
.L_x_31:
[----:B------:R-:W-:Y:S01]  /*1f20*/  ULEA UR10, UR9, UR44, 0xa ;  /* 0x0000002c090a7291 */ /* 0x000fe2000f8e503f */
[----:B------:R-:W-:Y:S01]  /*1f30*/  WARPGROUP.ARRIVE ;  /* 0x00000000000079c5 */ /* 0x000fe20000000000 */
[----:B------:R-:W-:Y:S01]  /*1f40*/  ULEA UR11, UR9, UR8, 0xa ;  /* 0x00000008090b7291 */ /* 0x000fe2000f8e503f */
[----:B------:R-:W-:Y:S01]  /*1f50*/  UMOV UR5, 0x40000040 ;  /* 0x4000004000057882 */ /* 0x000fe20000000000 */
[----:B------:R-:W-:-:S03]  /*1f60*/  UMOV UR7, 0x40000040 ;  /* 0x4000004000077882 */ /* 0x000fc60000000000 */
[----:B------:R-:W-:Y:S02]  /*1f70*/  UMOV UR4, UR10 ;  /* 0x0000000a00047c82 */ /* 0x000fe40008000000 */
[----:B------:R-:W-:Y:S02]  /*1f80*/  UMOV UR6, UR11 ;  /* 0x0000000b00067c82 */ /* 0x000fe40008000000 */
[----:B------:R-:W-:Y:S01]  /*1f90*/  HGMMA.64x128x16.F32 R24, gdesc[UR4], R24, gsb0 ;  /* 0x01e00000041879f0 */ /* 0x000fe20008000818 */
[----:B------:R-:W-:Y:S02]  /*1fa0*/  UIADD3 UR4, UR10, 0x2, URZ ;  /* 0x000000020a047890 */ /* 0x000fe4000fffe03f */
[----:B------:R-:W-:Y:S01]  /*1fb0*/  UIADD3 UR6, UR11, 0x2, URZ ;  /* 0x000000020b067890 */ /* 0x000fe2000fffe03f */
[----:B------:R-:W-:Y:S01]  /*1fc0*/  UMOV UR5, 0x40000040 ;  /* 0x4000004000057882 */ /* 0x000fe20000000000 */
[----:B------:R-:W-:Y:S01]  /*1fd0*/  UMOV UR7, 0x40000040 ;  /* 0x4000004000077882 */ /* 0x000fe20000000000 */
[----:B------:R-:W-:-:S02]  /*1fe0*/  WARPGROUP.DEPBAR.LE gsb0, 0x0 ;  /* 0x00008000000079c5 */ /* 0x000fc40000010000 */
        /* <DEDUP_REMOVED lines=18> */
[----:B-1----:R-:W-:Y:S01]  /*2110*/  BPT.TRAP 0x1 ;  /* 0x000000040000795c */ /* 0x002fe20000300000 */
.L_x_33:
[----:B------:R-:W-:-:S13]  /*2120*/  ISETP.NE.AND P1, PT, R89, RZ, PT ;  /* 0x000000ff5900720c */ /* 0x000fda0003f25270 */
[----:B--23--:R-:W-:-:S04]  /*2130*/  @P1 LEA R4, R3, UR51, 0x3 ;  /* 0x0000003303041c11 */ /* 0x00cfc8000f8e18ff */
[----:B------:R-:W-:-:S04]  /*2140*/  @P1 IADD3 R5, R4, 0x30, RZ ;  /* 0x0000003004051810 */ /* 0x000fc80007ffe0ff */
[----:B------:R-:W-:-:S04]  /*2150*/  @P1 PRMT R5, R88, 0x654, R5 ;  /* 0x0000065458051816 */ /* 0x000fc80000000005 */
[----:B------:R2:W-:Y:S01]  /*2160*/  @P1 SYNCS.ARRIVE.TRANS64.RED.A1T0 RZ, [R5+URZ], RZ ;  /* 0x000000ff05ff19a7 */ /* 0x0005e2000810043f */
[----:B------:R-:W-:-:S13]  /*2170*/  ISETP.GT.U32.AND P1, PT, R19, 0x1, PT ;  /* 0x000000011300780c */ /* 0x000fda0003f24070 */
[----:B--2---:R-:W-:Y:S05]  /*2180*/  @P1 BRA `(.L_x_34) ;  /* 0x0000000000041947 */ /* 0x004fea0003800000 */
[----:B-1----:R-:W-:Y:S01]  /*2190*/  BPT.TRAP 0x1 ;  /* 0x000000040000795c */ /* 0x002fe20000300000 */
.L_x_34:
[----:B------:R-:W-:Y:S01]  /*21a0*/  UIADD3 UR9, UR9, 0x1, URZ ;  /* 0x0000000109097890 */ /* 0x000fe2000fffe03f */
[C---:B------:R-:W-:Y:S01]  /*21b0*/  ISETP.GT.AND P2, PT, R0.reuse, 0x1, PT ;  /* 0x000000010000780c */ /* 0x040fe20003f44270 */
[----:B------:R-:W-:Y:S01]  /*21c0*/  VIADD R0, R0, 0xffffffff ;  /* 0xffffffff00007836 */ /* 0x000fe20000000000 */
[----:B------:R-:W-:Y:S01]  /*21d0*/  IADD3 R3, R3, 0x1, RZ ;  /* 0x0000000103037810 */ /* 0x000fe20007ffe0ff */
[----:B------:R-:W-:-:S03]  /*21e0*/  UISETP.NE.AND UP0, UPT, UR9, 0x6, UPT ;  /* 0x000000060900788c */ /* 0x000fc6000bf05270 */
[C---:B------:R-:W-:Y:S01]  /*21f0*/  ISETP.NE.AND P1, PT, R3.reuse, 0x6, PT ;  /* 0x000000060300780c */ /* 0x040fe20003f25270 */
[----:B------:R-:W-:Y:S02]  /*2200*/  USEL UR4, URZ, 0x1, UP0 ;  /* 0x000000013f047887 */ /* 0x000fe40008000000 */
[----:B------:R-:W-:Y:S01]  /*2210*/  USEL UR9, UR9, URZ, UP0 ;  /* 0x0000003f09097287 */ /* 0x000fe20008000000 */
[----:B------:R-:W-:-:S03]  /*2220*/  SEL R3, R3, RZ, P1 ;  /* 0x000000ff03037207 */ /* 0x000fc60000800000 */
[----:B------:R-:W-:Y:S01]  /*2230*/  LOP3.LUT R6, R6, UR4, RZ, 0x3c, !PT ;  /* 0x0000000406067c12 */ /* 0x000fe2000f8e3cff */
[----:B------:R-:W-:Y:S07]  /*2240*/  @P2 BRA `(.L_x_35) ;  /* 0xfffffffc000c2947 */ /* 0x000fee000383ffff */
.L_x_28:
[----:B--23--:R-:W2:Y:S02]  /*2250*/  LDC R0, c[0x0][0x28c] ;  /* 0x0000a300ff007b82 */ /* 0x00cea40000000800 */
[----:B--2---:R-:W-:-:S13]  /*2260*/  ISETP.GE.AND P1, PT, R0, 0x1, PT ;  /* 0x000000010000780c */ /* 0x004fda0003f26270 */
[----:B------:R-:W-:Y:S05]  /*2270*/  @!P1 BRA `(.L_x_36) ;  /* 0x0000000000449947 */ /* 0x000fea0003800000 */
[----:B------:R-:W-:Y:S05]  /*2280*/  @!P0 BRA `(.L_x_37) ;  /* 0x0000000000048947 */ /* 0x000fea0003800000 */
[----:B-1----:R-:W-:Y:S01]  /*2290*/  BPT.TRAP 0x1 ;  /* 0x000000040000795c */ /* 0x002fe20000300000 */
.L_x_37:
[----:B------:R-:W-:-:S13]  /*22a0*/  ISETP.NE.AND P0, PT, R89, RZ, PT ;  /* 0x000000ff5900720c */ /* 0x000fda0003f05270 */
[----:B------:R-:W-:-:S05]  /*22b0*/  VOTEU.ANY UP0, P0 ;  /* 0x00000000003f7886 */ /* 0x000fca0000000100 */
[----:B------:R-:W-:-:S06]  /*22c0*/  @UP0 UIADD3 UR4, UR49, UR43, URZ ;  /* 0x0000002b31040290 */ /* 0x000fcc000fffe03f */
[----:B------:R-:W-:Y:S02]  /*22d0*/  MOV R4, UR4 ;  /* 0x0000000400047c02 */ /* 0x000fe40008000f00 */
[----:B------:R-:W-:-:S03]  /*22e0*/  MOV R3, UR4 ;  /* 0x0000000400037c02 */ /* 0x000fc60008000f00 */
[----:B------:R-:W-:-:S05]  /*22f0*/  @P0 IMAD.WIDE.U32 R4, R4, -0x55555555, RZ ;  /* 0xaaaaaaab04040825 */ /* 0x000fca00078e00ff */
[----:B------:R-:W-:-:S05]  /*2300*/  @P0 SHF.R.U32.HI R0, RZ, 0x2, R5 ;  /* 0x00000002ff000819 */ /* 0x000fca0000011605 */
[----:B------:R-:W-:-:S05]  /*2310*/  @P0 IMAD R0, R0, -0x6, R3 ;  /* 0xfffffffa00000824 */ /* 0x000fca00078e0203 */
[----:B------:R-:W-:-:S05]  /*2320*/  @P0 LEA R0, R0, UR51, 0x3 ;  /* 0x0000003300000c11 */ /* 0x000fca000f8e18ff */
[----:B------:R-:W-:-:S05]  /*2330*/  @P0 VIADD R3, R0, 0x30 ;  /* 0x0000003000030836 */ /* 0x000fca0000000000 */
[----:B------:R-:W-:-:S04]  /*2340*/  @P0 PRMT R3, R88, 0x654, R3 ;  /* 0x0000065458030816 */ /* 0x000fc80000000003 */
[----:B------:R2:W-:Y:S01]  /*2350*/  @P0 SYNCS.ARRIVE.TRANS64.RED.A1T0 RZ, [R3+URZ], RZ ;  /* 0x000000ff03ff09a7 */ /* 0x0005e2000810043f */
[----:B------:R-:W-:-:S13]  /*2360*/  ISETP.GT.U32.AND P0, PT, R19, 0x1, PT ;  /* 0x000000011300780c */ /* 0x000fda0003f04070 */
[----:B--2---:R-:W-:Y:S05]  /*2370*/  @P0 BRA `(.L_x_36) ;  /* 0x0000000000040947 */ /* 0x004fea0003800000 */
[----:B-1----:R-:W-:Y:S01]  /*2380*/  BPT.TRAP 0x1 ;  /* 0x000000040000795c */ /* 0x002fe20000300000 */
.L_x_36:
[----:B------:R-:W-:Y:S01]  /*2390*/  UIADD3 UR6, UR51, 0x200, URZ ;  /* 0x0000020033067890 */ /* 0x000fe2000fffe03f */
[----:B------:R-:W-:Y:S01]  /*23a0*/  R2UR UR46, R22 ;  /* 0x00000000162e72ca */ /* 0x000fe200000e0000 */
[----:B------:R-:W-:Y:S01]  /*23b0*/  UIADD3 UR43, UR48, UR43, URZ ;  /* 0x0000002b302b7290 */ /* 0x000fe2000fffe03f */
[----:B------:R-:W-:Y:S01]  /*23c0*/  R2UR UR45, R103 ;  /* 0x00000000672d72ca */ /* 0x000fe200000e0000 */
[----:B------:R-:W-:Y:S02]  /*23d0*/  UISETP.GE.U32.AND UP1, UPT, UR48, 0x6, UPT ;  /* 0x000000063000788c */ /* 0x000fe4000bf26070 */
[----:B------:R-:W-:Y:S02]  /*23e0*/  ULOP3.LUT UP2, URZ, UR6, 0x1bf, URZ, 0xc0, !UPT ;  /* 0x000001bf063f7892 */ /* 0x000fe4000f84c03f */
[----:B------:R-:W-:-:S04]  /*23f0*/  UISETP.GT.U32.AND UP0, UPT, UR43, 0x5, UPT ;  /* 0x000000052b00788c */ /* 0x000fc8000bf04070 */
[----:B------:R-:W-:Y:S01]  /*2400*/  UISETP.LT.U32.AND UP0, UPT, UR48, 0x6, UP0 ;  /* 0x000000063000788c */ /* 0x000fe20008701070 */
[----:B------:R-:W-:Y:S01]  /*2410*/  PLOP3.LUT P0, PT, PT, PT, UP2, 0x80, 0x0 ;  /* 0x000000000000781c */ /* 0x000fe20003f0f028 */
[----:B------:R-:W-:Y:S02]  /*2420*/  USHF.L.U32 UR46, UR46, 0x7, URZ ;  /* 0x000000072e2e7899 */ /* 0x000fe4000800063f */
[----:B------:R-:W-:Y:S02]  /*2430*/  @UP1 UIMAD.WIDE.U32 UR4, UR43, -0x55555555, URZ ;  /* 0xaaaaaaab2b0418a5 */ /* 0x000fe4000f8e003f */
[----:B------:R-:W-:Y:S02]  /*2440*/  USEL UR6, URZ, 0x1, !UP0 ;  /* 0x000000013f067887 */ /* 0x000fe4000c000000 */
[----:B------:R-:W-:Y:S02]  /*2450*/  @UP1 USHF.R.U32.HI UR4, URZ, 0x2, UR5 ;  /* 0x000000023f041899 */ /* 0x000fe40008011605 */
[----:B------:R-:W-:-:S02]  /*2460*/  ULOP3.LUT UR42, UR42, UR6, URZ, 0x3c, !UPT ;  /* 0x000000062a2a7292 */ /* 0x000fc4000f8e3c3f */
[----:B------:R-:W-:Y:S02]  /*2470*/  USHF.L.U32 UR45, UR45, 0x7, URZ ;  /* 0x000000072d2d7899 */ /* 0x000fe4000800063f */
[----:B------:R-:W-:Y:S01]  /*2480*/  @UP1 ULOP3.LUT UR42, UR42, 0x1, UR4, 0x78, !UPT ;  /* 0x000000012a2a1892 */ /* 0x000fe2000f8e7804 */
[----:B------:R-:W-:Y:S11]  /*2490*/  @!P0 BRA `(.L_x_38) ;  /* 0x00000000007c8947 */ /* 0x000ff60003800000 */
        /* <DEDUP_REMOVED lines=16> */
.L_x_39:
[----:B------:R-:W1:Y:S01]  /*25a0*/  LDC.64 R22, c[0x4][R22] ;  /* 0x0100000016167b82 */ /* 0x000e620000000a00 */
[----:B------:R-:W-:Y:S01]  /*25b0*/  ULDC.64 UR4, c[0x4][0x80] ;  /* 0x0100200000047ab9 */ /* 0x000fe20000000a00 */
[----:B------:R-:W-:Y:S01]  /*25c0*/  ULDC.64 UR6, c[0x4][0x10] ;  /* 0x0100040000067ab9 */ /* 0x000fe20000000a00 */
[----:B------:R-:W-:Y:S01]  /*25d0*/  MOV R4, UR4 ;  /* 0x0000000400047c02 */ /* 0x000fe20008000f00 */
[----:B------:R-:W-:Y:S01]  /*25e0*/  IMAD.U32 R11, RZ, RZ, UR7 ;  /* 0x00000007ff0b7e24 */ /* 0x000fe2000f8e00ff */
[----:B------:R-:W-:Y:S01]  /*25f0*/  MOV R5, UR5 ;  /* 0x0000000500057c02 */ /* 0x000fe20008000f00 */
[----:B------:R-:W-:Y:S01]  /*2600*/  ULDC.64 UR4, c[0x4][0x88] ;  /* 0x0100220000047ab9 */ /* 0x000fe20000000a00 */
[----:B------:R-:W-:Y:S01]  /*2610*/  MOV R10, UR6 ;  /* 0x00000006000a7c02 */ /* 0x000fe20008000f00 */
[----:B------:R-:W-:Y:S01]  /*2620*/  IMAD.U32 R6, RZ, RZ, UR4 ;  /* 0x00000004ff067e24 */ /* 0x000fe2000f8e00ff */
[----:B------:R-:W-:Y:S01]  /*2630*/  MOV R7, UR5 ;  /* 0x0000000500077c02 */ /* 0x000fe20008000f00 */
[----:B------:R-:W-:Y:S01]  /*2640*/  IMAD.MOV.U32 R13, RZ, RZ, RZ ;  /* 0x000000ffff0d7224 */ /* 0x000fe200078e00ff */
[----:B------:R-:W-:-:S02]  /*2650*/  MOV R8, 0x70 ;  /* 0x0000007000087802 */ /* 0x000fc40000000f00 */
[----:B------:R-:W-:-:S07]  /*2660*/  MOV R12, 0x1 ;  /* 0x00000001000c7802 */ /* 0x000fce0000000f00 */
[----:B------:R-:W-:-:S07]  /*2670*/  LEPC R20, `(.L_x_38) ;  /* 0x000000001014794e */ /* 0x000fce0000000000 */
[----:B-1----:R-:W-:Y:S05]  /*2680*/  CALL.ABS.NOINC R22 ;  /* 0x0000000016007343 */ /* 0x002fea0003c00000 */
.L_x_38:
[----:B------:R-:W2:Y:S02]  /*2690*/  LDC.64 R8, c[0x0][0x590] ;  /* 0x00016400ff087b82 */ /* 0x000ea40000000a00 */
[----:B--2---:R-:W-:-:S04]  /*26a0*/  ISETP.NE.U32.AND P2, PT, R8, RZ, PT ;  /* 0x000000ff0800720c */ /* 0x004fc80003f45070 */
[----:B------:R-:W-:-:S13]  /*26b0*/  ISETP.NE.AND.EX P2, PT, R9, RZ, PT, P2 ;  /* 0x000000ff0900720c */ /* 0x000fda0003f45320 */
[----:B------:R-:W-:Y:S05]  /*26c0*/  @!P2 BRA `(.L_x_40) ;  /* 0x000000000034a947 */ /* 0x000fea0003800000 */
[----:B------:R-:W-:Y:S02]  /*26d0*/  ULDC.64 UR4, c[0x0][0x588] ;  /* 0x0001620000047ab9 */ /* 0x000fe40000000a00 */
[----:B------:R-:W-:-:S04]  /*26e0*/  ISETP.NE.U32.AND P0, PT, RZ, UR4, PT ;  /* 0x00000004ff007c0c */ /* 0x000fc8000bf05070 */
[----:B------:R-:W-:-:S13]  /*26f0*/  ISETP.NE.AND.EX P0, PT, RZ, UR5, PT, P0 ;  /* 0x00000005ff007c0c */ /* 0x000fda000bf05300 */
[----:B------:R-:W-:Y:S05]  /*2700*/  @!P0 BRA `(.L_x_41) ;  /* 0x0000000000188947 */ /* 0x000fea0003800000 */
[----:B------:R-:W2:Y:S01]  /*2710*/  LDC.64 R4, c[0x0][0x588] ;  /* 0x00016200ff047b82 */ /* 0x000ea20000000a00 */
[----:B------:R-:W-:-:S04]  /*2720*/  IMAD R3, R8, UR47, RZ ;  /* 0x0000002f08037c24 */ /* 0x000fc8000f8e02ff */
[----:B--2---:R-:W-:-:S05]  /*2730*/  IMAD.WIDE R4, R3, 0x4, R4 ;  /* 0x0000000403047825 */ /* 0x004fca00078e0204 */
[----:B-----5:R2:W5:Y:S01]  /*2740*/  LDG.E R91, desc[UR52][R4.64] ;  /* 0x00000034045b7981 */ /* 0x020562000c1e1900 */
[----:B------:R-:W-:Y:S01]  /*2750*/  MOV R90, 0x1 ;  /* 0x00000001005a7802 */ /* 0x000fe20000000f00 */
[----:B------:R-:W-:Y:S06]  /*2760*/  BRA `(.L_x_40) ;  /* 0x00000000000c7947 */ /* 0x000fec0003800000 */
.L_x_41:
[----:B------:R-:W-:Y:S01]  /*2770*/  ULDC UR4, c[0x0][0x580] ;  /* 0x0001600000047ab9 */ /* 0x000fe20000000800 */
[----:B------:R-:W-:Y:S01]  /*2780*/  MOV R90, 0x1 ;  /* 0x00000001005a7802 */ /* 0x000fe20000000f00 */
[----:B-----5:R-:W-:-:S07]  /*2790*/  IMAD.U32 R91, RZ, RZ, UR4 ;  /* 0x00000004ff5b7e24 */ /* 0x020fce000f8e00ff */
.L_x_40:
[----:B------:R-:W3:Y:S02]  /*27a0*/  LDC.64 R6, c[0x0][0x5b0] ;  /* 0x00016c00ff067b82 */ /* 0x000ee40000000a00 */
[----:B---3--:R-:W-:-:S04]  /*27b0*/  ISETP.NE.U32.AND P0, PT, R6, RZ, PT ;  /* 0x000000ff0600720c */ /* 0x008fc80003f05070 */
[----:B------:R-:W-:-:S13]  /*27c0*/  ISETP.NE.AND.EX P0, PT, R7, RZ, PT, P0 ;  /* 0x000000ff0700720c */ /* 0x000fda0003f05300 */
[----:B------:R-:W-:Y:S05]  /*27d0*/  @!P0 BRA `(.L_x_42) ;  /* 0x00000000002c8947 */ /* 0x000fea0003800000 */
[----:B------:R-:W-:Y:S02]  /*27e0*/  ULDC.64 UR4, c[0x0][0x5a8] ;  /* 0x00016a0000047ab9 */ /* 0x000fe40000000a00 */
[----:B------:R-:W-:-:S04]  /*27f0*/  ISETP.NE.U32.AND P0, PT, RZ, UR4, PT ;  /* 0x00000004ff007c0c */ /* 0x000fc8000bf05070 */
[----:B------:R-:W-:-:S13]  /*2800*/  ISETP.NE.AND.EX P0, PT, RZ, UR5, PT, P0 ;  /* 0x00000005ff007c0c */ /* 0x000fda000bf05300 */
[----:B------:R-:W-:Y:S05]  /*2810*/  @!P0 BRA `(.L_x_43) ;  /* 0x0000000000148947 */ /* 0x000fea0003800000 */
[----:B--2---:R-:W2:Y:S01]  /*2820*/  LDC.64 R4, c[0x0][0x5a8] ;  /* 0x00016a00ff047b82 */ /* 0x004ea20000000a00 */
[----:B------:R-:W-:-:S04]  /*2830*/  IMAD R3, R6, UR47, RZ ;  /* 0x0000002f06037c24 */ /* 0x000fc8000f8e02ff */
[----:B--2---:R-:W-:-:S05]  /*2840*/  IMAD.WIDE R4, R3, 0x4, R4 ;  /* 0x0000000403047825 */ /* 0x004fca00078e0204 */
[----:B-----5:R3:W5:Y:S01]  /*2850*/  LDG.E R92, desc[UR52][R4.64] ;  /* 0x00000034045c7981 */ /* 0x020762000c1e1900 */
[----:B------:R-:W-:Y:S05]  /*2860*/  BRA `(.L_x_42) ;  /* 0x0000000000087947 */ /* 0x000fea0003800000 */
.L_x_43:
[----:B------:R-:W-:Y:S02]  /*2870*/  ULDC UR4, c[0x0][0x5a0] ;  /* 0x0001680000047ab9 */ /* 0x000fe40000000800 */
[----:B-----5:R-:W-:-:S07]  /*2880*/  MOV R92, UR4 ;  /* 0x00000004005c7c02 */ /* 0x020fce0008000f00 */
.L_x_42:
[----:B------:R-:W-:Y:S01]  /*2890*/  ULDC.64 UR4, c[0x0][0x588] ;  /* 0x0001620000047ab9 */ /* 0x000fe20000000a00 */
[----:B------:R-:W-:Y:S01]  /*28a0*/  ISETP.NE.U32.AND P3, PT, R8, RZ, PT ;  /* 0x000000ff0800720c */ /* 0x000fe20003f65070 */
[----:B------:R-:W-:Y:S02]  /*28b0*/  UISETP.NE.U32.AND UP0, UPT, UR4, URZ, UPT ;  /* 0x0000003f0400728c */ /* 0x000fe4000bf05070 */
[----:B------:R-:W-:Y:S02]  /*28c0*/  ISETP.NE.U32.AND P4, PT, RZ, UR4, PT ;  /* 0x00000004ff007c0c */ /* 0x000fe4000bf85070 */
[----:B------:R-:W-:Y:S01]  /*28d0*/  ISETP.NE.AND.EX P3, PT, R9, RZ, PT, P3 ;  /* 0x000000ff0900720c */ /* 0x000fe20003f65330 */
[----:B------:R-:W-:Y:S02]  /*28e0*/  UISETP.NE.AND.EX UP0, UPT, UR5, URZ, UPT, UP0 ;  /* 0x0000003f0500728c */ /* 0x000fe4000bf05300 */
[----:B------:R-:W-:Y:S02]  /*28f0*/  ISETP.NE.AND.EX P4, PT, RZ, UR5, PT, P4 ;  /* 0x00000005ff007c0c */ /* 0x000fe4000bf85340 */
[----:B------:R-:W-:-:S02]  /*2900*/  PLOP3.LUT P0, PT, PT, PT, PT, 0x8, 0x0 ;  /* 0x000000000000781c */ /* 0x000fc40003f0e170 */
[----:B------:R-:W-:-:S04]  /*2910*/  PLOP3.LUT P1, PT, PT, PT, UP0, 0x80, 0x0 ;  /* 0x000000000000781c */ /* 0x000fc80003f2f008 */
[----:B------:R-:W-:-:S05]  /*2920*/  PLOP3.LUT P1, PT, P1, PT, PT, 0x8, 0x0 ;  /* 0x000000000000781c */ /* 0x000fca0000f2e170 */
[----:B------:R-:W-:Y:S08]  /*2930*/  @P4 BRA P3, `(.L_x_44) ;  /* 0x0000000000244947 */ /* 0x000ff00001800000 */
[----:B------:R-:W-:Y:S04]  /*2940*/  BSSY B0, `(.L_x_44) ;  /* 0x0000008000007945 */ /* 0x000fe80003800000 */
[----:B------:R-:W-:Y:S05]  /*2950*/  @!P2 BRA `(.L_x_45) ;  /* 0x000000000014a947 */ /* 0x000fea0003800000 */
[----:B------:R-:W-:Y:S02]  /*2960*/  LOP3.LUT P3, RZ, R90, 0xff, RZ, 0xc0, !PT ;  /* 0x000000ff5aff7812 */ /* 0x000fe4000786c0ff */
[----:B------:R-:W-:-:S11]  /*2970*/  PLOP3.LUT P0, PT, P1, PT, PT, 0x80, 0x0 ;  /* 0x000000000000781c */ /* 0x000fd60000f0f070 */
[----:B------:R-:W-:Y:S05]  /*2980*/  @!P3 BRA `(.L_x_46) ;  /* 0x00000000000cb947 */ /* 0x000fea0003800000 */
[----:B-----5:R-:W-:Y:S01]  /*2990*/  FSETP.EQ.AND P0, PT, R91, RZ, PT ;  /* 0x000000ff5b00720b */ /* 0x020fe20003f02000 */
[----:B------:R-:W-:-:S12]  /*29a0*/  BRA `(.L_x_46) ;  /* 0x0000000000047947 */ /* 0x000fd80003800000 */
.L_x_45:
[----:B-----5:R-:W-:-:S13]  /*29b0*/  FSETP.EQ.AND P0, PT, R91, RZ, PT ;  /* 0x000000ff5b00720b */ /* 0x020fda0003f02000 */
.L_x_46:
[----:B-1----:R-:W-:Y:S05]  /*29c0*/  BSYNC B0 ;  /* 0x0000000000007941 */ /* 0x002fea0003800000 */
.L_x_44:
[----:B------:R-:W-:Y:S04]  /*29d0*/  BSSY B0, `(.L_x_47) ;  /* 0x0000007000007945 */ /* 0x000fe80003800000 */
[----:B------:R-:W-:Y:S05]  /*29e0*/  @!P2 BRA `(.L_x_48) ;  /* 0x000000000010a947 */ /* 0x000fea0003800000 */
[----:B------:R-:W-:-:S13]  /*29f0*/  LOP3.LUT P2, RZ, R90, 0xff, RZ, 0xc0, !PT ;  /* 0x000000ff5aff7812 */ /* 0x000fda000784c0ff */
[----:B------:R-:W-:Y:S05]  /*2a00*/  @!P2 BRA `(.L_x_49) ;  /* 0x00000000000ca947 */ /* 0x000fea0003800000 */
[----:B-----5:R-:W-:Y:S01]  /*2a10*/  FSETP.EQ.AND P1, PT, R91, RZ, PT ;  /* 0x000000ff5b00720b */ /* 0x020fe20003f22000 */
[----:B------:R-:W-:-:S12]  /*2a20*/  BRA `(.L_x_49) ;  /* 0x0000000000047947 */ /* 0x000fd80003800000 */
.L_x_48:
[----:B-----5:R-:W-:-:S13]  /*2a30*/  FSETP.EQ.AND P1, PT, R91, RZ, PT ;  /* 0x000000ff5b00720b */ /* 0x020fda0003f22000 */
.L_x_49:
[----:B-1----:R-:W-:Y:S05]  /*2a40*/  BSYNC B0 ;  /* 0x0000000000007941 */ /* 0x002fea0003800000 */
.L_x_47:
[----:B------:R-:W-:Y:S01]  /*2a50*/  BSSY B0, `(.L_x_50) ;  /* 0x000001b000007945 */ /* 0x000fe20003800000 */
[----:B------:R-:W-:Y:S02]  /*2a60*/  LOP3.LUT R95, R95, 0x1, RZ, 0x3c, !PT ;  /* 0x000000015f5f7812 */ /* 0x000fe400078e3cff */
[----:B------:R-:W-:Y:S02]  /*2a70*/  CS2R R6, SRZ ;  /* 0x0000000000067805 */ /* 0x000fe4000001ff00 */
[----:B------:R-:W-:Y:S02]  /*2a80*/  MOV R12, RZ ;  /* 0x000000ff000c7202 */ /* 0x000fe40000000f00 */
[----:B--23--:R-:W-:Y:S02]  /*2a90*/  CS2R R4, SRZ ;  /* 0x0000000000047805 */ /* 0x00cfe4000001ff00 */
[----:B------:R-:W-:Y:S02]  /*2aa0*/  CS2R R10, SRZ ;  /* 0x00000000000a7805 */ /* 0x000fe4000001ff00 */
[----:B------:R-:W-:Y:S01]  /*2ab0*/  CS2R R8, SRZ ;  /* 0x0000000000087805 */ /* 0x000fe2000001ff00 */
[----:B------:R-:W-:Y:S06]  /*2ac0*/  @P0 BRA `(.L_x_51) ;  /* 0x00000000004c0947 */ /* 0x000fec0003800000 */
[----:B------:R-:W-:-:S13]  /*2ad0*/  ISETP.NE.AND P2, PT, R101, 0x3, PT ;  /* 0x000000036500780c */ /* 0x000fda0003f45270 */
[----:B------:R-:W-:Y:S05]  /*2ae0*/  @!P2 BRA `(.L_x_52) ;  /* 0x000000000004a947 */ /* 0x000fea0003800000 */
[----:B------:R-:W-:Y:S01]  /*2af0*/  BPT.TRAP 0x1 ;  /* 0x000000040000795c */ /* 0x000fe20000300000 */
.L_x_52:
[----:B------:R-:W-:Y:S01]  /*2b00*/  SHF.L.U32 R3, R95, 0x1f, RZ ;  /* 0x0000001f5f037819 */ /* 0x000fe200000006ff */
[----:B------:R-:W-:Y:S01]  /*2b10*/  BSSY B1, `(.L_x_53) ;  /* 0x0000005000017945 */ /* 0x000fe20003800000 */
[----:B------:R-:W-:Y:S01]  /*2b20*/  @!P1 LEA R0, R94, UR51, 0x1 ;  /* 0x000000335e009c11 */ /* 0x000fe2000f8e08ff */
[----:B------:R-:W-:Y:S01]  /*2b30*/  IMAD.MOV.U32 R11, RZ, RZ, RZ ;  /* 0x000000ffff0b7224 */ /* 0x000fe200078e00ff */
[----:B------:R-:W1:Y:S02]  /*2b40*/  SYNCS.PHASECHK.TRANS64.TRYWAIT P2, [UR51+0x60], R3 ;  /* 0x00006003ff0075a7 */ /* 0x000e640008040173 */
[----:B-1----:R-:W-:Y:S05]  /*2b50*/  @!P2 BRA `(.L_x_54) ;  /* 0x000000a8007ca947 */ /* 0x002fea0003800000 */
.L_x_358:
[----:B------:R-:W-:Y:S05]  /*2b60*/  BSYNC B1 ;  /* 0x0000000000017941 */ /* 0x000fea0003800000 */
.L_x_53:
[----:B------:R-:W-:Y:S02]  /*2b70*/  MOV R10, RZ ;  /* 0x000000ff000a7202 */ /* 0x000fe40000000f00 */
[----:B------:R-:W-:Y:S02]  /*2b80*/  CS2R R8, SRZ ;  /* 0x0000000000087805 */ /* 0x000fe4000001ff00 */
[----:B------:R-:W-:Y:S02]  /*2b90*/  MOV R6, RZ ;  /* 0x000000ff00067202 */ /* 0x000fe40000000f00 */
[----:B-1----:R-:W-:Y:S01]  /*2ba0*/  CS2R R4, SRZ ;  /* 0x0000000000047805 */ /* 0x002fe2000001ff00 */
[----:B------:R-:W-:Y:S01]  /*2bb0*/  @!P1 IMAD R3, R97, 0x2, R0 ;  /* 0x0000000261039824 */ /* 0x000fe200078e0200 */
[----:B------:R-:W-:Y:S05]  /*2bc0*/  @!P1 WARPSYNC.ALL ;  /* 0x0000000000009948 */ /* 0x000fea0003800000 */
[----:B------:R1:W2:Y:S01]  /*2bd0*/  @!P1 LDSM.16.M88.4 R8, [R0+0x200] ;  /* 0x000200000008983b */ /* 0x0002a20000000200 */
[----:B------:R-:W-:-:S03]  /*2be0*/  MOV R12, 0x1 ;  /* 0x00000001000c7802 */ /* 0x000fc60000000f00 */
[----:B------:R1:W3:Y:S04]  /*2bf0*/  @!P1 LDSM.16.M88.4 R4, [R3+0x200] ;  /* 0x000200000304983b */ /* 0x0002e80000000200 */
.L_x_51:
[----:B------:R-:W-:Y:S05]  /*2c00*/  BSYNC B0 ;  /* 0x0000000000007941 */ /* 0x000fea0003800000 */
.L_x_50:
[--C-:B-12---:R-:W-:Y:S02]  /*2c10*/  HADD2.F32 R0, -RZ, R8.reuse.H0_H0 ;  /* 0x20000008ff007230 */ /* 0x106fe40000004100 */
[C---:B-----5:R-:W-:Y:S01]  /*2c20*/  FMUL R24, R92.reuse, R24 ;  /* 0x000000185c187220 */ /* 0x060fe20000400000 */
[----:B------:R-:W-:Y:S01]  /*2c30*/  MOV R113, 0x3bbb989d ;  /* 0x3bbb989d00717802 */ /* 0x000fe20000000f00 */
[----:B------:R-:W-:Y:S02]  /*2c40*/  HADD2.F32 R14, -RZ, R8.H1_H1 ;  /* 0x30000008ff0e7230 */ /* 0x000fe40000004100 */
[C---:B------:R-:W-:Y:S01]  /*2c50*/  FMUL R25, R92.reuse, R25 ;  /* 0x000000195c197220 */ /* 0x040fe20000400000 */
[C---:B------:R-:W-:Y:S01]  /*2c60*/  FFMA R24, R91.reuse, R0, R24 ;  /* 0x000000005b187223 */ /* 0x040fe20000000018 */
[----:B------:R-:W-:Y:S02]  /*2c70*/  IMAD.MOV.U32 R114, RZ, RZ, 0x437c0000 ;  /* 0x437c0000ff727424 */ /* 0x000fe400078e00ff */
[----:B------:R-:W-:Y:S01]  /*2c80*/  FMUL R3, R92, R26 ;  /* 0x0000001a5c037220 */ /* 0x000fe20000400000 */
[----:B------:R-:W-:Y:S01]  /*2c90*/  FFMA R25, R91, R14, R25 ;  /* 0x0000000e5b197223 */ /* 0x000fe20000000019 */
[----:B------:R-:W-:Y:S01]  /*2ca0*/  FFMA.SAT R15, -R24, R113, 0.5 ;  /* 0x3f000000180f7423 */ /* 0x000fe20000002171 */
[----:B------:R-:W-:-:S02]  /*2cb0*/  HADD2.F32 R22, -RZ, R9.H1_H1 ;  /* 0x30000009ff167230 */ /* 0x000fc40000004100 */
[C---:B------:R-:W-:Y:S01]  /*2cc0*/  FMUL R27, R92.reuse, R27 ;  /* 0x0000001b5c1b7220 */ /* 0x040fe20000400000 */
[----:B------:R-:W-:Y:S02]  /*2cd0*/  HADD2.F32 R20, -RZ, R9.H0_H0 ;  /* 0x20000009ff147230 */ /* 0x000fe40000004100 */
[----:B------:R-:W-:Y:S01]  /*2ce0*/  FFMA.RM R21, R15, R114, 12582913 ;  /* 0x4b4000010f157423 */ /* 0x000fe20000004072 */
[----:B------:R-:W-:Y:S01]  /*2cf0*/  FFMA.SAT R26, -R25, R113, 0.5 ;  /* 0x3f000000191a7423 */ /* 0x000fe20000002171 */
[--C-:B------:R-:W-:Y:S02]  /*2d00*/  HADD2.F32 R14, -RZ, R10.reuse.H1_H1 ;  /* 0x3000000aff0e7230 */ /* 0x100fe40000004100 */
[----:B------:R-:W-:Y:S01]  /*2d10*/  FMUL R29, R92, R29 ;  /* 0x0000001d5c1d7220 */ /* 0x000fe20000400000 */
[----:B------:R-:W-:Y:S01]  /*2d20*/  FFMA R22, R91, R22, R27 ;  /* 0x000000165b167223 */ /* 0x000fe2000000001b */
[----:B------:R-:W-:Y:S01]  /*2d30*/  FADD R23, R21, -12583039 ;  /* 0xcb40007f15177421 */ /* 0x000fe20000000000 */
[----:B------:R-:W-:Y:S01]  /*2d40*/  FFMA R3, R91, R20, R3 ;  /* 0x000000145b037223 */ /* 0x000fe20000000003 */
[----:B------:R-:W-:-:S02]  /*2d50*/  HADD2.F32 R0, -RZ, R10.H0_H0 ;  /* 0x2000000aff007230 */ /* 0x000fc40000004100 */
[----:B------:R-:W-:Y:S01]  /*2d60*/  FFMA.RM R27, R26, R114, 12582913 ;  /* 0x4b4000011a1b7423 */ /* 0x000fe20000004072 */
[C---:B------:R-:W-:Y:S01]  /*2d70*/  FMUL R28, R92.reuse, R28 ;  /* 0x0000001c5c1c7220 */ /* 0x040fe20000400000 */
[--C-:B------:R-:W-:Y:S02]  /*2d80*/  HADD2.F32 R20, -RZ, R11.reuse.H0_H0 ;  /* 0x2000000bff147230 */ /* 0x100fe40000004100 */
[----:B------:R-:W-:Y:S01]  /*2d90*/  FMUL R13, R92, R30 ;  /* 0x0000001e5c0d7220 */ /* 0x000fe20000400000 */
[----:B------:R-:W-:Y:S01]  /*2da0*/  FFMA R29, R91, R14, R29 ;  /* 0x0000000e5b1d7223 */ /* 0x000fe2000000001d */
[--C-:B---3--:R-:W-:Y:S02]  /*2db0*/  HADD2.F32 R14, -RZ, R4.reuse.H0_H0 ;  /* 0x20000004ff0e7230 */ /* 0x108fe40000004100 */
[----:B------:R-:W-:Y:S01]  /*2dc0*/  FFMA R23, -R24, 1.4426950216293334961, -R23 ;  /* 0x3fb8aa3b18177823 */ /* 0x000fe20000000917 */
[C---:B------:R-:W-:Y:S01]  /*2dd0*/  FMUL R15, R92.reuse, R32 ;  /* 0x000000205c0f7220 */ /* 0x040fe20000400000 */
[----:B------:R-:W-:Y:S01]  /*2de0*/  FADD R30, R27, -12583039 ;  /* 0xcb40007f1b1e7421 */ /* 0x000fe20000000000 */
[C---:B------:R-:W-:Y:S01]  /*2df0*/  FFMA R28, R91.reuse, R0, R28 ;  /* 0x000000005b1c7223 */ /* 0x040fe2000000001c */
[C---:B------:R-:W-:Y:S01]  /*2e00*/  FFMA R13, R91.reuse, R20, R13 ;  /* 0x000000145b0d7223 */ /* 0x040fe2000000000d */
[----:B------:R-:W-:Y:S01]  /*2e10*/  FMUL R20, R92, R31 ;  /* 0x0000001f5c147220 */ /* 0x000fe20000400000 */
[----:B------:R-:W-:Y:S01]  /*2e20*/  FFMA R23, -R24, 1.925963033500011079e-08, R23 ;  /* 0x32a5706018177823 */ /* 0x000fe20000000117 */
[----:B------:R-:W-:Y:S01]  /*2e30*/  FFMA R14, R91, R14, R15 ;  /* 0x0000000e5b0e7223 */ /* 0x000fe2000000000f */
[----:B------:R-:W-:Y:S01]  /*2e40*/  FMUL R26, R92, R33 ;  /* 0x000000215c1a7220 */ /* 0x000fe20000400000 */
[----:B------:R-:W-:Y:S01]  /*2e50*/  FFMA R24, -R25, 1.4426950216293334961, -R30 ;  /* 0x3fb8aa3b19187823 */ /* 0x000fe2000000091e */
[-C--:B------:R-:W-:Y:S01]  /*2e60*/  FFMA.SAT R31, -R22, R113.reuse, 0.5 ;  /* 0x3f000000161f7423 */ /* 0x080fe20000002171 */
[-C--:B------:R-:W-:Y:S01]  /*2e70*/  FFMA.SAT R15, -R3, R113.reuse, 0.5 ;  /* 0x3f000000030f7423 */ /* 0x080fe20000002171 */
[----:B------:R-:W-:Y:S01]  /*2e80*/  FFMA.SAT R33, -R28, R113, 0.5 ;  /* 0x3f0000001c217423 */ /* 0x000fe20000002171 */
[----:B------:R-:W-:Y:S01]  /*2e90*/  FFMA R25, -R25, 1.925963033500011079e-08, R24 ;  /* 0x32a5706019197823 */ /* 0x000fe20000000118 */
[-C--:B------:R-:W-:Y:S01]  /*2ea0*/  FFMA.RM R31, R31, R114.reuse, 12582913 ;  /* 0x4b4000011f1f7423 */ /* 0x080fe20000004072 */
[-C--:B------:R-:W-:Y:S01]  /*2eb0*/  FFMA.RM R15, R15, R114.reuse, 12582913 ;  /* 0x4b4000010f0f7423 */ /* 0x080fe20000004072 */
[----:B------:R-:W-:Y:S01]  /*2ec0*/  FFMA.RM R33, R33, R114, 12582913 ;  /* 0x4b40000121217423 */ /* 0x000fe20000004072 */
[----:B------:R-:W-:Y:S01]  /*2ed0*/  HADD2.F32 R0, -RZ, R11.H1_H1 ;  /* 0x3000000bff007230 */ /* 0x000fe20000004100 */
[----:B------:R1:W2:Y:S01]  /*2ee0*/  MUFU.EX2 R30, R23 ;  /* 0x00000017001e7308 */ /* 0x0002a20000000800 */
[----:B------:R-:W-:Y:S01]  /*2ef0*/  FADD R24, R15, -12583039 ;  /* 0xcb40007f0f187421 */ /* 0x000fe20000000000 */
[----:B------:R-:W-:Y:S01]  /*2f00*/  FADD R103, R33, -12583039 ;  /* 0xcb40007f21677421 */ /* 0x000fe20000000000 */
[----:B------:R-:W-:Y:S01]  /*2f10*/  FMUL R34, R92, R34 ;  /* 0x000000225c227220 */ /* 0x000fe20000400000 */
[----:B------:R-:W-:Y:S01]  /*2f20*/  FFMA R20, R91, R0, R20 ;  /* 0x000000005b147223 */ /* 0x000fe20000000014 */
[----:B------:R-:W-:-:S02]  /*2f30*/  HADD2.F32 R0, -RZ, R4.H1_H1 ;  /* 0x30000004ff007230 */ /* 0x000fc40000004100 */
[----:B------:R-:W-:Y:S01]  /*2f40*/  FFMA R24, -R3, 1.4426950216293334961, -R24 ;  /* 0x3fb8aa3b03187823 */ /* 0x000fe20000000918 */
[C---:B------:R-:W-:Y:S01]  /*2f50*/  FFMA R103, -R28.reuse, 1.4426950216293334961, -R103 ;  /* 0x3fb8aa3b1c677823 */ /* 0x040fe20000000967 */
[----:B------:R3:W-:Y:S01]  /*2f60*/  MUFU.EX2 R32, R25 ;  /* 0x0000001900207308 */ /* 0x0007e20000000800 */
[----:B-1----:R-:W-:Y:S01]  /*2f70*/  FADD R23, R31, -12583039 ;  /* 0xcb40007f1f177421 */ /* 0x002fe20000000000 */
[----:B------:R-:W-:Y:S01]  /*2f80*/  FFMA R26, R91, R0, R26 ;  /* 0x000000005b1a7223 */ /* 0x000fe2000000001a */
[----:B------:R-:W-:Y:S01]  /*2f90*/  FFMA R3, -R3, 1.925963033500011079e-08, R24 ;  /* 0x32a5706003037823 */ /* 0x000fe20000000118 */
[----:B------:R-:W-:Y:S01]  /*2fa0*/  FFMA R103, -R28, 1.925963033500011079e-08, R103 ;  /* 0x32a570601c677823 */ /* 0x000fe20000000167 */
[C---:B------:R-:W-:Y:S01]  /*2fb0*/  FFMA R23, -R22.reuse, 1.4426950216293334961, -R23 ;  /* 0x3fb8aa3b16177823 */ /* 0x040fe20000000917 */
[--C-:B------:R-:W-:Y:S02]  /*2fc0*/  HADD2.F32 R0, -RZ, R5.reuse.H0_H0 ;  /* 0x20000005ff007230 */ /* 0x100fe40000004100 */
[-C--:B------:R-:W-:Y:S01]  /*2fd0*/  FFMA.SAT R28, -R13, R113.reuse, 0.5 ;  /* 0x3f0000000d1c7423 */ /* 0x080fe20000002171 */
[----:B------:R1:W-:Y:S01]  /*2fe0*/  MUFU.EX2 R104, R3 ;  /* 0x0000000300687308 */ /* 0x0003e20000000800 */
[----:B---3--:R-:W-:Y:S01]  /*2ff0*/  FFMA.SAT R25, -R29, R113, 0.5 ;  /* 0x3f0000001d197423 */ /* 0x008fe20000002171 */
[----:B------:R-:W-:Y:S01]  /*3000*/  FFMA R23, -R22, 1.925963033500011079e-08, R23 ;  /* 0x32a5706016177823 */ /* 0x000fe20000000117 */
[----:B------:R-:W-:Y:S01]  /*3010*/  FFMA R34, R91, R0, R34 ;  /* 0x000000005b227223 */ /* 0x000fe20000000022 */
[----:B------:R-:W-:-:S02]  /*3020*/  HADD2.F32 R0, -RZ, R5.H1_H1 ;  /* 0x30000005ff007230 */ /* 0x000fc40000004100 */
[----:B------:R-:W-:Y:S01]  /*3030*/  FFMA.RM R25, R25, R114, 12582913 ;  /* 0x4b40000119197423 */ /* 0x000fe20000004072 */
[C---:B------:R-:W-:Y:S01]  /*3040*/  FMUL R24, R92.reuse, R35 ;  /* 0x000000235c187220 */ /* 0x040fe20000400000 */
[----:B------:R-:W-:Y:S01]  /*3050*/  FMUL R36, R92, R36 ;  /* 0x000000245c247220 */ /* 0x000fe20000400000 */
[----:B------:R-:W-:Y:S01]  /*3060*/  FFMA.SAT R35, -R20, R113, 0.5 ;  /* 0x3f00000014237423 */ /* 0x000fe20000002171 */
[----:B------:R-:W-:Y:S01]  /*3070*/  FADD R22, R25, -12583039 ;  /* 0xcb40007f19167421 */ /* 0x000fe20000000000 */
[----:B-1----:R-:W-:Y:S01]  /*3080*/  FFMA.RM R3, R28, R114, 12582913 ;  /* 0x4b4000011c037423 */ /* 0x002fe20000004072 */
[----:B------:R-:W-:Y:S01]  /*3090*/  FFMA R24, R91, R0, R24 ;  /* 0x000000005b187223 */ /* 0x000fe20000000018 */
[--C-:B------:R-:W-:Y:S02]  /*30a0*/  HADD2.F32 R0, -RZ, R6.reuse.H0_H0 ;  /* 0x20000006ff007230 */ /* 0x100fe40000004100 */
[----:B------:R-:W-:Y:S01]  /*30b0*/  FFMA R22, -R29, 1.4426950216293334961, -R22 ;  /* 0x3fb8aa3b1d167823 */ /* 0x000fe20000000916 */
[----:B------:R-:W-:Y:S01]  /*30c0*/  FADD R108, R3, -12583039 ;  /* 0xcb40007f036c7421 */ /* 0x000fe20000000000 */
[----:B------:R-:W-:Y:S01]  /*30d0*/  FFMA.RM R35, R35, R114, 12582913 ;  /* 0x4b40000123237423 */ /* 0x000fe20000004072 */
[----:B------:R1:W-:Y:S01]  /*30e0*/  MUFU.EX2 R106, R23 ;  /* 0x00000017006a7308 */ /* 0x0003e20000000800 */
[----:B------:R-:W-:Y:S01]  /*30f0*/  FFMA R29, -R29, 1.925963033500011079e-08, R22 ;  /* 0x32a570601d1d7823 */ /* 0x000fe20000000116 */
[----:B------:R-:W-:Y:S01]  /*3100*/  FMUL R22, R92, R37 ;  /* 0x000000255c167220 */ /* 0x000fe20000400000 */
[----:B------:R-:W-:Y:S01]  /*3110*/  FFMA.SAT R37, -R14, R113, 0.5 ;  /* 0x3f0000000e257423 */ /* 0x000fe20000002171 */
[----:B------:R-:W-:Y:S01]  /*3120*/  FFMA R110, -R13, 1.4426950216293334961, -R108 ;  /* 0x3fb8aa3b0d6e7823 */ /* 0x000fe2000000096c */
[----:B------:R-:W-:Y:S01]  /*3130*/  FFMA R36, R91, R0, R36 ;  /* 0x000000005b247223 */ /* 0x000fe20000000024 */
[----:B------:R-:W-:-:S02]  /*3140*/  HADD2.F32 R0, -RZ, R6.H1_H1 ;  /* 0x30000006ff007230 */ /* 0x000fc40000004100 */
[----:B------:R-:W-:Y:S01]  /*3150*/  FFMA.RM R37, R37, R114, 12582913 ;  /* 0x4b40000125257423 */ /* 0x000fe20000004072 */
[----:B------:R-:W-:Y:S01]  /*3160*/  FFMA R110, -R13, 1.925963033500011079e-08, R110 ;  /* 0x32a570600d6e7823 */ /* 0x000fe2000000016e */
[----:B-1----:R-:W-:Y:S01]  /*3170*/  FADD R23, R35, -12583039 ;  /* 0xcb40007f23177421 */ /* 0x002fe20000000000 */
[----:B------:R-:W-:Y:S01]  /*3180*/  FMUL R38, R92, R38 ;  /* 0x000000265c267220 */ /* 0x000fe20000400000 */
[----:B------:R-:W-:Y:S01]  /*3190*/  FADD R13, R37, -12583039 ;  /* 0xcb40007f250d7421 */ /* 0x000fe20000000000 */
[----:B------:R-:W-:Y:S01]  /*31a0*/  FFMA R22, R91, R0, R22 ;  /* 0x000000005b167223 */ /* 0x000fe20000000016 */
[--C-:B------:R-:W-:Y:S02]  /*31b0*/  HADD2.F32 R0, -RZ, R7.reuse.H0_H0 ;  /* 0x20000007ff007230 */ /* 0x100fe40000004100 */
[----:B------:R-:W-:Y:S01]  /*31c0*/  FFMA R23, -R20, 1.4426950216293334961, -R23 ;  /* 0x3fb8aa3b14177823 */ /* 0x000fe20000000917 */
[----:B------:R-:W-:Y:S01]  /*31d0*/  FFMA R13, -R14, 1.4426950216293334961, -R13 ;  /* 0x3fb8aa3b0e0d7823 */ /* 0x000fe2000000090d */
[----:B------:R1:W-:Y:S01]  /*31e0*/  MUFU.EX2 R108, R29 ;  /* 0x0000001d006c7308 */ /* 0x0003e20000000800 */
[----:B------:R-:W-:Y:S01]  /*31f0*/  SHF.L.U32 R21, R21, 0x17, RZ ;  /* 0x0000001715157819 */ /* 0x000fe200000006ff */
[----:B------:R-:W-:Y:S01]  /*3200*/  FFMA R23, -R20, 1.925963033500011079e-08, R23 ;  /* 0x32a5706014177823 */ /* 0x000fe20000000117 */
[----:B------:R-:W-:Y:S01]  /*3210*/  FFMA R13, -R14, 1.925963033500011079e-08, R13 ;  /* 0x32a570600e0d7823 */ /* 0x000fe2000000010d */
[-C--:B------:R-:W-:Y:S01]  /*3220*/  FFMA.SAT R14, -R24, R113.reuse, 0.5 ;  /* 0x3f000000180e7423 */ /* 0x080fe20000002171 */
[----:B------:R-:W-:Y:S01]  /*3230*/  FFMA R38, R91, R0, R38 ;  /* 0x000000005b267223 */ /* 0x000fe20000000026 */
[-C--:B------:R-:W-:Y:S01]  /*3240*/  FFMA.SAT R20, -R26, R113.reuse, 0.5 ;  /* 0x3f0000001a147423 */ /* 0x080fe20000002171 */
[----:B------:R-:W-:Y:S01]  /*3250*/  FFMA.SAT R0, -R34, R113, 0.5 ;  /* 0x3f00000022007423 */ /* 0x000fe20000002171 */
[-C--:B------:R-:W-:Y:S01]  /*3260*/  FFMA.RM R107, R14, R114.reuse, 12582913 ;  /* 0x4b4000010e6b7423 */ /* 0x080fe20000004072 */
[----:B------:R3:W-:Y:S01]  /*3270*/  MUFU.EX2 R28, R103 ;  /* 0x00000067001c7308 */ /* 0x0007e20000000800 */
[-C--:B-1----:R-:W-:Y:S01]  /*3280*/  FFMA.RM R29, R20, R114.reuse, 12582913 ;  /* 0x4b400001141d7423 */ /* 0x082fe20000004072 */
[----:B------:R-:W-:Y:S01]  /*3290*/  FFMA.RM R105, R0, R114, 12582913 ;  /* 0x4b40000100697423 */ /* 0x000fe20000004072 */
[----:B------:R-:W-:Y:S01]  /*32a0*/  FADD R109, R107, -12583039 ;  /* 0xcb40007f6b6d7421 */ /* 0x000fe20000000000 */
[----:B------:R-:W-:-:S02]  /*32b0*/  HADD2.F32 R0, -RZ, R7.H1_H1 ;  /* 0x30000007ff007230 */ /* 0x000fc40000004100 */
[----:B------:R-:W-:Y:S01]  /*32c0*/  FMUL R14, R92, R39 ;  /* 0x000000275c0e7220 */ /* 0x000fe20000400000 */
[-C--:B------:R-:W-:Y:S01]  /*32d0*/  FFMA.SAT R111, -R38, R113.reuse, 0.5 ;  /* 0x3f000000266f7423 */ /* 0x080fe20000002171 */
[C---:B------:R-:W-:Y:S01]  /*32e0*/  FFMA R109, -R24.reuse, 1.4426950216293334961, -R109 ;  /* 0x3fb8aa3b186d7823 */ /* 0x040fe2000000096d */
[----:B------:R1:W-:Y:S01]  /*32f0*/  MUFU.EX2 R20, R23 ;  /* 0x0000001700147308 */ /* 0x0003e20000000800 */
[----:B---3--:R-:W-:Y:S01]  /*3300*/  FADD R103, R29, -12583039 ;  /* 0xcb40007f1d677421 */ /* 0x008fe20000000000 */
[----:B------:R-:W-:Y:S01]  /*3310*/  FFMA R0, R91, R0, R14 ;  /* 0x000000005b007223 */ /* 0x000fe2000000000e */
[----:B------:R-:W-:Y:S01]  /*3320*/  FFMA R109, -R24, 1.925963033500011079e-08, R109 ;  /* 0x32a57060186d7823 */ /* 0x000fe2000000016d */
[-C--:B------:R-:W-:Y:S01]  /*3330*/  FFMA.SAT R24, -R22, R113.reuse, 0.5 ;  /* 0x3f00000016187423 */ /* 0x080fe20000002171 */
[C---:B------:R-:W-:Y:S01]  /*3340*/  FFMA R103, -R26.reuse, 1.4426950216293334961, -R103 ;  /* 0x3fb8aa3b1a677823 */ /* 0x040fe20000000967 */
[----:B------:R-:W-:Y:S01]  /*3350*/  FFMA.RM R111, R111, R114, 12582913 ;  /* 0x4b4000016f6f7423 */ /* 0x000fe20000004072 */
[----:B------:R-:W-:Y:S01]  /*3360*/  SHF.L.U32 R3, R3, 0x17, RZ ;  /* 0x0000001703037819 */ /* 0x000fe200000006ff */
[----:B------:R-:W3:Y:S01]  /*3370*/  MUFU.EX2 R110, R110 ;  /* 0x0000006e006e7308 */ /* 0x000ee20000000800 */
[----:B-1----:R-:W-:Y:S01]  /*3380*/  FADD R23, R105, -12583039 ;  /* 0xcb40007f69177421 */ /* 0x002fe20000000000 */
[----:B------:R-:W-:Y:S01]  /*3390*/  FFMA R103, -R26, 1.925963033500011079e-08, R103 ;  /* 0x32a570601a677823 */ /* 0x000fe20000000167 */
[----:B--2---:R-:W-:Y:S01]  /*33a0*/  FFMA R30, R21, R30, 1 ;  /* 0x3f800000151e7423 */ /* 0x004fe2000000001e */
[----:B------:R-:W-:Y:S01]  /*33b0*/  SHF.L.U32 R33, R33, 0x17, RZ ;  /* 0x0000001721217819 */ /* 0x000fe200000006ff */
[C---:B------:R-:W-:Y:S01]  /*33c0*/  FFMA R23, -R34.reuse, 1.4426950216293334961, -R23 ;  /* 0x3fb8aa3b22177823 */ /* 0x040fe20000000917 */
[----:B------:R-:W-:Y:S01]  /*33d0*/  SHF.L.U32 R27, R27, 0x17, RZ ;  /* 0x000000171b1b7819 */ /* 0x000fe200000006ff */
[----:B------:R-:W-:Y:S01]  /*33e0*/  IMAD.SHL.U32 R25, R25, 0x800000, RZ ;  /* 0x0080000019197824 */ /* 0x000fe200078e00ff */
[----:B------:R1:W2:Y:S01]  /*33f0*/  MUFU.EX2 R112, R13 ;  /* 0x0000000d00707308 */ /* 0x0002a20000000800 */
[----:B------:R-:W-:Y:S01]  /*3400*/  FFMA R23, -R34, 1.925963033500011079e-08, R23 ;  /* 0x32a5706022177823 */ /* 0x000fe20000000117 */
[----:B------:R-:W-:Y:S01]  /*3410*/  FFMA.RM R34, R24, R114, 12582913 ;  /* 0x4b40000118227423 */ /* 0x000fe20000004072 */
[----:B------:R-:W-:Y:S01]  /*3420*/  SHF.L.U32 R31, R31, 0x17, RZ ;  /* 0x000000171f1f7819 */ /* 0x000fe200000006ff */
[----:B------:R-:W-:Y:S01]  /*3430*/  IMAD.SHL.U32 R15, R15, 0x800000, RZ ;  /* 0x008000000f0f7824 */ /* 0x000fe200078e00ff */
[----:B------:R-:W-:Y:S01]  /*3440*/  SHF.L.U32 R35, R35, 0x17, RZ ;  /* 0x0000001723237819 */ /* 0x000fe200000006ff */
[----:B------:R-:W-:Y:S01]  /*3450*/  IMAD.SHL.U32 R37, R37, 0x800000, RZ ;  /* 0x0080000025257824 */ /* 0x000fe200078e00ff */
[----:B------:R-:W-:Y:S01]  /*3460*/  SHF.L.U32 R29, R29, 0x17, RZ ;  /* 0x000000171d1d7819 */ /* 0x000fe200000006ff */
[----:B------:R4:W2:Y:S01]  /*3470*/  MUFU.EX2 R26, R103 ;  /* 0x00000067001a7308 */ /* 0x0008a20000000800 */
[-C--:B-1----:R-:W-:Y:S01]  /*3480*/  FFMA.SAT R13, -R36, R113.reuse, 0.5 ;  /* 0x3f000000240d7423 */ /* 0x082fe20000002171 */
[----:B------:R-:W-:Y:S01]  /*3490*/  FFMA.SAT R113, -R0, R113, 0.5 ;  /* 0x3f00000000717423 */ /* 0x000fe20000002171 */
[----:B---3--:R-:W-:Y:S01]  /*34a0*/  FFMA R110, R3, R110, 1 ;  /* 0x3f800000036e7423 */ /* 0x008fe2000000006e */
[----:B------:R-:W-:Y:S01]  /*34b0*/  IADD3 R3, R30, 0x1800000, RZ ;  /* 0x018000001e037810 */ /* 0x000fe20007ffe0ff */
[-C--:B------:R-:W-:Y:S01]  /*34c0*/  FFMA.RM R13, R13, R114.reuse, 12582913 ;  /* 0x4b4000010d0d7423 */ /* 0x080fe20000004072 */
[----:B------:R-:W-:Y:S01]  /*34d0*/  FFMA.RM R113, R113, R114, 12582913 ;  /* 0x4b40000171717423 */ /* 0x000fe20000004072 */
[----:B------:R-:W-:Y:S01]  /*34e0*/  SHF.L.U32 R107, R107, 0x17, RZ ;  /* 0x000000176b6b7819 */ /* 0x000fe200000006ff */
[----:B------:R1:W-:Y:S01]  /*34f0*/  MUFU.EX2 R14, R23 ;  /* 0x00000017000e7308 */ /* 0x0003e20000000800 */
[----:B----4-:R-:W-:Y:S01]  /*3500*/  FADD R103, R34, -12583039 ;  /* 0xcb40007f22677421 */ /* 0x010fe20000000000 */
[----:B------:R-:W-:Y:S01]  /*3510*/  FADD R39, R13, -12583039 ;  /* 0xcb40007f0d277421 */ /* 0x000fe20000000000 */
[----:B------:R-:W-:Y:S01]  /*3520*/  FADD R115, R113, -12583039 ;  /* 0xcb40007f71737421 */ /* 0x000fe20000000000 */
[----:B------:R-:W-:Y:S01]  /*3530*/  LOP3.LUT R3, R3, 0x7f800000, RZ, 0xc0, !PT ;  /* 0x7f80000003037812 */ /* 0x000fe200078ec0ff */
[----:B------:R-:W-:Y:S01]  /*3540*/  FFMA R103, -R22, 1.4426950216293334961, -R103 ;  /* 0x3fb8aa3b16677823 */ /* 0x000fe20000000967 */
[----:B------:R-:W-:Y:S01]  /*3550*/  FFMA R39, -R36, 1.4426950216293334961, -R39 ;  /* 0x3fb8aa3b24277823 */ /* 0x000fe20000000927 */
[----:B------:R-:W-:Y:S01]  /*3560*/  FFMA R115, -R0, 1.4426950216293334961, -R115 ;  /* 0x3fb8aa3b00737823 */ /* 0x000fe20000000973 */
[----:B------:R-:W-:Y:S01]  /*3570*/  MUFU.EX2 R24, R109 ;  /* 0x0000006d00187308 */ /* 0x000fe20000000800 */
[----:B-1----:R-:W-:Y:S01]  /*3580*/  FADD R23, R111, -12583039 ;  /* 0xcb40007f6f177421 */ /* 0x002fe20000000000 */
[----:B------:R-:W-:Y:S01]  /*3590*/  FFMA R103, -R22, 1.925963033500011079e-08, R103 ;  /* 0x32a5706016677823 */ /* 0x000fe20000000167 */
[----:B------:R-:W-:Y:S01]  /*35a0*/  FFMA R39, -R36, 1.925963033500011079e-08, R39 ;  /* 0x32a5706024277823 */ /* 0x000fe20000000127 */
[----:B------:R-:W-:Y:S01]  /*35b0*/  FFMA R115, -R0, 1.925963033500011079e-08, R115 ;  /* 0x32a5706000737823 */ /* 0x000fe20000000173 */
[C---:B------:R-:W-:Y:S01]  /*35c0*/  FFMA R23, -R38.reuse, 1.4426950216293334961, -R23 ;  /* 0x3fb8aa3b26177823 */ /* 0x040fe20000000917 */
[----:B------:R-:W-:Y:S01]  /*35d0*/  FFMA R36, R33, R28, 1 ;  /* 0x3f80000021247423 */ /* 0x000fe2000000001c */
[----:B------:R-:W-:Y:S01]  /*35e0*/  ISETP.GT.U32.AND P2, PT, R3, 0x1ffffff, PT ;  /* 0x01ffffff0300780c */ /* 0x000fe20003f44070 */
[----:B------:R-:W1:Y:S01]  /*35f0*/  MUFU.EX2 R103, R103 ;  /* 0x0000006700677308 */ /* 0x000e620000000800 */
[----:B------:R-:W-:Y:S01]  /*3600*/  FFMA R23, -R38, 1.925963033500011079e-08, R23 ;  /* 0x32a5706026177823 */ /* 0x000fe20000000117 */
[----:B------:R-:W-:Y:S01]  /*3610*/  SHF.L.U32 R13, R13, 0x17, RZ ;  /* 0x000000170d0d7819 */ /* 0x000fe200000006ff */
[----:B------:R-:W-:Y:S01]  /*3620*/  IMAD.SHL.U32 R34, R34, 0x800000, RZ ;  /* 0x0080000022227824 */ /* 0x000fe200078e00ff */
[----:B------:R-:W-:Y:S01]  /*3630*/  SHF.L.U32 R111, R111, 0x17, RZ ;  /* 0x000000176f6f7819 */ /* 0x000fe200000006ff */
[----:B------:R-:W-:Y:S01]  /*3640*/  IMAD.SHL.U32 R105, R105, 0x800000, RZ ;  /* 0x0080000069697824 */ /* 0x000fe200078e00ff */
[----:B------:R-:W-:Y:S01]  /*3650*/  SHF.L.U32 R113, R113, 0x17, RZ ;  /* 0x0000001771717819 */ /* 0x000fe200000006ff */
[----:B------:R-:W-:Y:S01]  /*3660*/  BSSY B1, `(.L_x_55) ;  /* 0x000001b000017945 */ /* 0x000fe20003800000 */
[----:B------:R-:W3:Y:S01]  /*3670*/  MUFU.EX2 R22, R39 ;  /* 0x0000002700167308 */ /* 0x000ee20000000800 */
[----:B------:R-:W-:Y:S01]  /*3680*/  FFMA R27, R27, R32, 1 ;  /* 0x3f8000001b1b7423 */ /* 0x000fe20000000020 */
[----:B------:R-:W-:Y:S01]  /*3690*/  FFMA R31, R31, R106, 1 ;  /* 0x3f8000001f1f7423 */ /* 0x000fe2000000006a */
[----:B------:R-:W-:Y:S01]  /*36a0*/  FFMA R25, R25, R108, 1 ;  /* 0x3f80000019197423 */ /* 0x000fe2000000006c */
[----:B------:R-:W-:Y:S01]  /*36b0*/  FFMA R32, R15, R104, 1 ;  /* 0x3f8000000f207423 */ /* 0x000fe20000000068 */
[----:B------:R-:W-:Y:S01]  /*36c0*/  FFMA R35, R35, R20, 1 ;  /* 0x3f80000023237423 */ /* 0x000fe20000000014 */
[----:B--2---:R-:W-:Y:S01]  /*36d0*/  FFMA R112, R37, R112, 1 ;  /* 0x3f80000025707423 */ /* 0x004fe20000000070 */
[----:B------:R-:W-:Y:S01]  /*36e0*/  FFMA R29, R29, R26, 1 ;  /* 0x3f8000001d1d7423 */ /* 0x000fe2000000001a */
[----:B------:R-:W2:Y:S01]  /*36f0*/  MUFU.EX2 R0, R23 ;  /* 0x0000001700007308 */ /* 0x000ea20000000800 */
[----:B-1----:R-:W-:Y:S01]  /*3700*/  FFMA R103, R34, R103, 1 ;  /* 0x3f80000022677423 */ /* 0x002fe20000000067 */
[----:B------:R-:W-:Y:S01]  /*3710*/  FFMA R106, R105, R14, 1 ;  /* 0x3f800000696a7423 */ /* 0x000fe2000000000e */
[----:B------:R-:W-:-:S05]  /*3720*/  FFMA R107, R107, R24, 1 ;  /* 0x3f8000006b6b7423 */ /* 0x000fca0000000018 */
[----:B------:R-:W1:Y:S01]  /*3730*/  MUFU.EX2 R28, R115 ;  /* 0x00000073001c7308 */ /* 0x000e620000000800 */
[----:B---3--:R-:W-:Y:S01]  /*3740*/  FFMA R108, R13, R22, 1 ;  /* 0x3f8000000d6c7423 */ /* 0x008fe20000000016 */
[----:B--2---:R-:W-:Y:S01]  /*3750*/  FFMA R34, R111, R0, 1 ;  /* 0x3f8000006f227423 */ /* 0x004fe20000000000 */
[----:B-1----:R-:W-:Y:S01]  /*3760*/  FFMA R113, R113, R28, 1 ;  /* 0x3f80000071717423 */ /* 0x002fe2000000001c */
[----:B------:R-:W-:Y:S06]  /*3770*/  @P2 BRA `(.L_x_56) ;  /* 0x0000000000142947 */ /* 0x000fec0003800000 */
[----:B------:R-:W-:Y:S01]  /*3780*/  IMAD.MOV.U32 R3, RZ, RZ, R30 ;  /* 0x000000ffff037224 */ /* 0x000fe200078e001e */
[----:B------:R-:W-:-:S07]  /*3790*/  MOV R20, 0x37b0 ;  /* 0x000037b000147802 */ /* 0x000fce0000000f00 */
[----:B------:R-:W-:Y:S05]  /*37a0*/  CALL.REL.NOINC `($__internal_0_$__cuda_sm20_rcp_rn_f32_slowpath) ;  /* 0x000000a400287944 */ /* 0x000fea0003c00000 */
[----:B------:R-:W-:Y:S01]  /*37b0*/  MOV R13, R0 ;  /* 0x00000000000d7202 */ /* 0x000fe20000000f00 */
[----:B------:R-:W-:Y:S06]  /*37c0*/  BRA `(.L_x_57) ;  /* 0x0000000000107947 */ /* 0x000fec0003800000 */
.L_x_56:
[----:B------:R-:W1:Y:S02]  /*37d0*/  MUFU.RCP R13, R30 ;  /* 0x0000001e000d7308 */ /* 0x000e640000001000 */
[----:B-1----:R-:W-:-:S04]  /*37e0*/  FFMA R0, R30, R13, -1 ;  /* 0xbf8000001e007423 */ /* 0x002fc8000000000d */
[----:B------:R-:W-:-:S04]  /*37f0*/  FADD.FTZ R0, -R0, -RZ ;  /* 0x800000ff00007221 */ /* 0x000fc80000010100 */
[----:B------:R-:W-:-:S07]  /*3800*/  FFMA R13, R13, R0, R13 ;  /* 0x000000000d0d7223 */ /* 0x000fce000000000d */
.L_x_57:
[----:B------:R-:W-:Y:S05]  /*3810*/  BSYNC B1 ;  /* 0x0000000000017941 */ /* 0x000fea0003800000 */
.L_x_55:
[----:B------:R-:W-:Y:S01]  /*3820*/  IADD3 R0, R27, 0x1800000, RZ ;  /* 0x018000001b007810 */ /* 0x000fe20007ffe0ff */
[----:B------:R-:W-:Y:S03]  /*3830*/  BSSY B1, `(.L_x_58) ;  /* 0x000000d000017945 */ /* 0x000fe60003800000 */
[----:B------:R-:W-:-:S04]  /*3840*/  LOP3.LUT R0, R0, 0x7f800000, RZ, 0xc0, !PT ;  /* 0x7f80000000007812 */ /* 0x000fc800078ec0ff */
[----:B------:R-:W-:-:S13]  /*3850*/  ISETP.GT.U32.AND P2, PT, R0, 0x1ffffff, PT ;  /* 0x01ffffff0000780c */ /* 0x000fda0003f44070 */
[----:B------:R-:W-:Y:S05]  /*3860*/  @P2 BRA `(.L_x_59) ;  /* 0x0000000000142947 */ /* 0x000fea0003800000 */
[----:B------:R-:W-:Y:S01]  /*3870*/  IMAD.MOV.U32 R3, RZ, RZ, R27 ;  /* 0x000000ffff037224 */ /* 0x000fe200078e001b */
[----:B------:R-:W-:-:S07]  /*3880*/  MOV R20, 0x38a0 ;  /* 0x000038a000147802 */ /* 0x000fce0000000f00 */
[----:B------:R-:W-:Y:S05]  /*3890*/  CALL.REL.NOINC `($__internal_0_$__cuda_sm20_rcp_rn_f32_slowpath) ;  /* 0x000000a000ec7944 */ /* 0x000fea0003c00000 */
[----:B------:R-:W-:Y:S01]  /*38a0*/  MOV R14, R0 ;  /* 0x00000000000e7202 */ /* 0x000fe20000000f00 */
[----:B------:R-:W-:Y:S06]  /*38b0*/  BRA `(.L_x_60) ;  /* 0x0000000000107947 */ /* 0x000fec0003800000 */
.L_x_59:
[----:B------:R-:W1:Y:S02]  /*38c0*/  MUFU.RCP R14, R27 ;  /* 0x0000001b000e7308 */ /* 0x000e640000001000 */
[----:B-1----:R-:W-:-:S04]  /*38d0*/  FFMA R0, R27, R14, -1 ;  /* 0xbf8000001b007423 */ /* 0x002fc8000000000e */
[----:B------:R-:W-:-:S04]  /*38e0*/  FADD.FTZ R3, -R0, -RZ ;  /* 0x800000ff00037221 */ /* 0x000fc80000010100 */
[----:B------:R-:W-:-:S07]  /*38f0*/  FFMA R14, R14, R3, R14 ;  /* 0x000000030e0e7223 */ /* 0x000fce000000000e */
.L_x_60:
[----:B------:R-:W-:Y:S05]  /*3900*/  BSYNC B1 ;  /* 0x0000000000017941 */ /* 0x000fea0003800000 */
.L_x_58:
        /* <DEDUP_REMOVED lines=10> */
.L_x_62:
[----:B------:R-:W1:Y:S02]  /*39b0*/  MUFU.RCP R15, R32 ;  /* 0x00000020000f7308 */ /* 0x000e640000001000 */
[----:B-1----:R-:W-:-:S04]  /*39c0*/  FFMA R0, R32, R15, -1 ;  /* 0xbf80000020007423 */ /* 0x002fc8000000000f */
[----:B------:R-:W-:-:S04]  /*39d0*/  FADD.FTZ R0, -R0, -RZ ;  /* 0x800000ff00007221 */ /* 0x000fc80000010100 */
[----:B------:R-:W-:-:S07]  /*39e0*/  FFMA R15, R15, R0, R15 ;  /* 0x000000000f0f7223 */ /* 0x000fce000000000f */
.L_x_63:
[----:B------:R-:W-:Y:S05]  /*39f0*/  BSYNC B1 ;  /* 0x0000000000017941 */ /* 0x000fea0003800000 */
.L_x_61:
        /* <DEDUP_REMOVED lines=10> */
.L_x_65:
[----:B------:R-:W1:Y:S02]  /*3aa0*/  MUFU.RCP R22, R31 ;  /* 0x0000001f00167308 */ /* 0x000e640000001000 */
[----:B-1----:R-:W-:-:S04]  /*3ab0*/  FFMA R0, R31, R22, -1 ;  /* 0xbf8000001f007423 */ /* 0x002fc80000000016 */
[----:B------:R-:W-:-:S04]  /*3ac0*/  FADD.FTZ R3, -R0, -RZ ;  /* 0x800000ff00037221 */ /* 0x000fc80000010100 */
[----:B------:R-:W-:-:S07]  /*3ad0*/  FFMA R22, R22, R3, R22 ;  /* 0x0000000316167223 */ /* 0x000fce0000000016 */
.L_x_66:
[----:B------:R-:W-:Y:S05]  /*3ae0*/  BSYNC B1 ;  /* 0x0000000000017941 */ /* 0x000fea0003800000 */
.L_x_64:
        /* <DEDUP_REMOVED lines=10> */
.L_x_68:
[----:B------:R-:W1:Y:S02]  /*3b90*/  MUFU.RCP R23, R36 ;  /* 0x0000002400177308 */ /* 0x000e640000001000 */
[----:B-1----:R-:W-:-:S04]  /*3ba0*/  FFMA R0, R36, R23, -1 ;  /* 0xbf80000024007423 */ /* 0x002fc80000000017 */
[----:B------:R-:W-:-:S04]  /*3bb0*/  FADD.FTZ R0, -R0, -RZ ;  /* 0x800000ff00007221 */ /* 0x000fc80000010100 */
[----:B------:R-:W-:-:S07]  /*3bc0*/  FFMA R23, R23, R0, R23 ;  /* 0x0000000017177223 */ /* 0x000fce0000000017 */
.L_x_69:
[----:B------:R-:W-:Y:S05]  /*3bd0*/  BSYNC B1 ;  /* 0x0000000000017941 */ /* 0x000fea0003800000 */
.L_x_67:
        /* <DEDUP_REMOVED lines=10> */
.L_x_71:
[----:B------:R-:W1:Y:S02]  /*3c80*/  MUFU.RCP R24, R25 ;  /* 0x0000001900187308 */ /* 0x000e640000001000 */
[----:B-1----:R-:W-:-:S04]  /*3c90*/  FFMA R0, R25, R24, -1 ;  /* 0xbf80000019007423 */ /* 0x002fc80000000018 */
[----:B------:R-:W-:-:S04]  /*3ca0*/  FADD.FTZ R3, -R0, -RZ ;  /* 0x800000ff00037221 */ /* 0x000fc80000010100 */
[----:B------:R-:W-:-:S07]  /*3cb0*/  FFMA R24, R24, R3, R24 ;  /* 0x0000000318187223 */ /* 0x000fce0000000018 */
.L_x_72:
[----:B------:R-:W-:Y:S05]  /*3cc0*/  BSYNC B1 ;  /* 0x0000000000017941 */ /* 0x000fea0003800000 */
.L_x_70:
        /* <DEDUP_REMOVED lines=10> */
.L_x_74:
[----:B------:R-:W1:Y:S02]  /*3d70*/  MUFU.RCP R25, R110 ;  /* 0x0000006e00197308 */ /* 0x000e640000001000 */
[----:B-1----:R-:W-:-:S04]  /*3d80*/  FFMA R0, R110, R25, -1 ;  /* 0xbf8000006e007423 */ /* 0x002fc80000000019 */
[----:B------:R-:W-:-:S04]  /*3d90*/  FADD.FTZ R0, -R0, -RZ ;  /* 0x800000ff00007221 */ /* 0x000fc80000010100 */
[----:B------:R-:W-:-:S07]  /*3da0*/  FFMA R25, R25, R0, R25 ;  /* 0x0000000019197223 */ /* 0x000fce0000000019 */
.L_x_75:
[----:B------:R-:W-:Y:S05]  /*3db0*/  BSYNC B1 ;  /* 0x0000000000017941 */ /* 0x000fea0003800000 */
.L_x_73:
        /* <DEDUP_REMOVED lines=10> */
.L_x_77:
[----:B------:R-:W1:Y:S02]  /*3e60*/  MUFU.RCP R26, R35 ;  /* 0x00000023001a7308 */ /* 0x000e640000001000 */
[----:B-1----:R-:W-:-:S04]  /*3e70*/  FFMA R0, R35, R26, -1 ;  /* 0xbf80000023007423 */ /* 0x002fc8000000001a */
[----:B------:R-:W-:-:S04]  /*3e80*/  FADD.FTZ R3, -R0, -RZ ;  /* 0x800000ff00037221 */ /* 0x000fc80000010100 */
[----:B------:R-:W-:-:S07]  /*3e90*/  FFMA R26, R26, R3, R26 ;  /* 0x000000031a1a7223 */ /* 0x000fce000000001a */
.L_x_78:
[----:B------:R-:W-:Y:S05]  /*3ea0*/  BSYNC B1 ;  /* 0x0000000000017941 */ /* 0x000fea0003800000 */
.L_x_76:
        /* <DEDUP_REMOVED lines=10> */
.L_x_80:
[----:B------:R-:W1:Y:S02]  /*3f50*/  MUFU.RCP R27, R112 ;  /* 0x00000070001b7308 */ /* 0x000e640000001000 */
[----:B-1----:R-:W-:-:S04]  /*3f60*/  FFMA R0, R112, R27, -1 ;  /* 0xbf80000070007423 */ /* 0x002fc8000000001b */
[----:B------:R-:W-:-:S04]  /*3f70*/  FADD.FTZ R0, -R0, -RZ ;  /* 0x800000ff00007221 */ /* 0x000fc80000010100 */
[----:B------:R-:W-:-:S07]  /*3f80*/  FFMA R27, R27, R0, R27 ;  /* 0x000000001b1b7223 */ /* 0x000fce000000001b */
.L_x_81:
[----:B------:R-:W-:Y:S05]  /*3f90*/  BSYNC B1 ;  /* 0x0000000000017941 */ /* 0x000fea0003800000 */
.L_x_79:
        /* <DEDUP_REMOVED lines=10> */
.L_x_83:
[----:B------:R-:W1:Y:S02]  /*4040*/  MUFU.RCP R28, R29 ;  /* 0x0000001d001c7308 */ /* 0x000e640000001000 */
[----:B-1----:R-:W-:-:S04]  /*4050*/  FFMA R0, R29, R28, -1 ;  /* 0xbf8000001d007423 */ /* 0x002fc8000000001c */
[----:B------:R-:W-:-:S04]  /*4060*/  FADD.FTZ R3, -R0, -RZ ;  /* 0x800000ff00037221 */ /* 0x000fc80000010100 */
[----:B------:R-:W-:-:S07]  /*4070*/  FFMA R28, R28, R3, R28 ;  /* 0x000000031c1c7223 */ /* 0x000fce000000001c */
.L_x_84:
[----:B------:R-:W-:Y:S05]  /*4080*/  BSYNC B1 ;  /* 0x0000000000017941 */ /* 0x000fea0003800000 */
.L_x_82:
        /* <DEDUP_REMOVED lines=10> */
.L_x_86:
[----:B------:R-:W1:Y:S02]  /*4130*/  MUFU.RCP R29, R106 ;  /* 0x0000006a001d7308 */ /* 0x000e640000001000 */
[----:B-1----:R-:W-:-:S04]  /*4140*/  FFMA R0, R106, R29, -1 ;  /* 0xbf8000006a007423 */ /* 0x002fc8000000001d */
[----:B------:R-:W-:-:S04]  /*4150*/  FADD.FTZ R0, -R0, -RZ ;  /* 0x800000ff00007221 */ /* 0x000fc80000010100 */
[----:B------:R-:W-:-:S07]  /*4160*/  FFMA R29, R29, R0, R29 ;  /* 0x000000001d1d7223 */ /* 0x000fce000000001d */
.L_x_87:
[----:B------:R-:W-:Y:S05]  /*4170*/  BSYNC B1 ;  /* 0x0000000000017941 */ /* 0x000fea0003800000 */
.L_x_85:
        /* <DEDUP_REMOVED lines=10> */
.L_x_89:
[----:B------:R-:W1:Y:S02]  /*4220*/  MUFU.RCP R30, R107 ;  /* 0x0000006b001e7308 */ /* 0x000e640000001000 */
[----:B-1----:R-:W-:-:S04]  /*4230*/  FFMA R0, R107, R30, -1 ;  /* 0xbf8000006b007423 */ /* 0x002fc8000000001e */
[----:B------:R-:W-:-:S04]  /*4240*/  FADD.FTZ R3, -R0, -RZ ;  /* 0x800000ff00037221 */ /* 0x000fc80000010100 */
[----:B------:R-:W-:-:S07]  /*4250*/  FFMA R30, R30, R3, R30 ;  /* 0x000000031e1e7223 */ /* 0x000fce000000001e */
.L_x_90:
[----:B------:R-:W-:Y:S05]  /*4260*/  BSYNC B1 ;  /* 0x0000000000017941 */ /* 0x000fea0003800000 */
.L_x_88:
        /* <DEDUP_REMOVED lines=10> */
.L_x_92:
[----:B------:R-:W1:Y:S02]  /*4310*/  MUFU.RCP R31, R108 ;  /* 0x0000006c001f7308 */ /* 0x000e640000001000 */
[----:B-1----:R-:W-:-:S04]  /*4320*/  FFMA R0, R108, R31, -1 ;  /* 0xbf8000006c007423 */ /* 0x002fc8000000001f */
[----:B------:R-:W-:-:S04]  /*4330*/  FADD.FTZ R0, -R0, -RZ ;  /* 0x800000ff00007221 */ /* 0x000fc80000010100 */
[----:B------:R-:W-:-:S07]  /*4340*/  FFMA R31, R31, R0, R31 ;  /* 0x000000001f1f7223 */ /* 0x000fce000000001f */
.L_x_93:
[----:B------:R-:W-:Y:S05]  /*4350*/  BSYNC B1 ;  /* 0x0000000000017941 */ /* 0x000fea0003800000 */
.L_x_91:
        /* <DEDUP_REMOVED lines=10> */
.L_x_95:
[----:B------:R-:W1:Y:S02]  /*4400*/  MUFU.RCP R32, R103 ;  /* 0x0000006700207308 */ /* 0x000e640000001000 */
[----:B-1----:R-:W-:-:S04]  /*4410*/  FFMA R0, R103, R32, -1 ;  /* 0xbf80000067007423 */ /* 0x002fc80000000020 */
[----:B------:R-:W-:-:S04]  /*4420*/  FADD.FTZ R3, -R0, -RZ ;  /* 0x800000ff00037221 */ /* 0x000fc80000010100 */
[----:B------:R-:W-:-:S07]  /*4430*/  FFMA R32, R32, R3, R32 ;  /* 0x0000000320207223 */ /* 0x000fce0000000020 */
.L_x_96:
[----:B------:R-:W-:Y:S05]  /*4440*/  BSYNC B1 ;  /* 0x0000000000017941 */ /* 0x000fea0003800000 */
.L_x_94:
        /* <DEDUP_REMOVED lines=10> */
.L_x_98:
[----:B------:R-:W1:Y:S02]  /*44f0*/  MUFU.RCP R33, R34 ;  /* 0x0000002200217308 */ /* 0x000e640000001000 */
[----:B-1----:R-:W-:-:S04]  /*4500*/  FFMA R0, R34, R33, -1 ;  /* 0xbf80000022007423 */ /* 0x002fc80000000021 */
[----:B------:R-:W-:-:S04]  /*4510*/  FADD.FTZ R0, -R0, -RZ ;  /* 0x800000ff00007221 */ /* 0x000fc80000010100 */
[----:B------:R-:W-:-:S07]  /*4520*/  FFMA R33, R33, R0, R33 ;  /* 0x0000000021217223 */ /* 0x000fce0000000021 */
.L_x_99:
[----:B------:R-:W-:Y:S05]  /*4530*/  BSYNC B1 ;  /* 0x0000000000017941 */ /* 0x000fea0003800000 */
.L_x_97:
        /* <DEDUP_REMOVED lines=8> */
[----:B------:R-:W-:Y:S05]  /*45c0*/  BRA `(.L_x_102) ;  /* 0x0000000000107947 */ /* 0x000fea0003800000 */
.L_x_101:
[----:B------:R-:W1:Y:S02]  /*45d0*/  MUFU.RCP R0, R113 ;  /* 0x0000007100007308 */ /* 0x000e640000001000 */
[----:B-1----:R-:W-:-:S04]  /*45e0*/  FFMA R3, R113, R0, -1 ;  /* 0xbf80000071037423 */ /* 0x002fc80000000000 */
[----:B------:R-:W-:-:S04]  /*45f0*/  FADD.FTZ R3, -R3, -RZ ;  /* 0x800000ff03037221 */ /* 0x000fc80000010100 */
[----:B------:R-:W-:-:S07]  /*4600*/  FFMA R0, R0, R3, R0 ;  /* 0x0000000300007223 */ /* 0x000fce0000000000 */
.L_x_102:
[----:B------:R-:W-:Y:S05]  /*4610*/  BSYNC B1 ;  /* 0x0000000000017941 */ /* 0x000fea0003800000 */
.L_x_100:
[----:B------:R-:W-:Y:S01]  /*4620*/  F2FP.F16.F32.PACK_AB R20, R14, R13 ;  /* 0x0000000d0e14723e */ /* 0x000fe200000000ff */
[----:B------:R-:W-:Y:S05]  /*4630*/  WARPSYNC.ALL ;  /* 0x0000000000007948 */ /* 0x000fea0003800000 */
[----:B------:R-:W-:Y:S01]  /*4640*/  LEA R14, R94, UR51, 0x1 ;  /* 0x000000335e0e7c11 */ /* 0x000fe2000f8e08ff */
[----:B------:R-:W-:Y:S01]  /*4650*/  BSSY B0, `(.L_x_103) ;  /* 0x000001a000007945 */ /* 0x000fe20003800000 */
[----:B------:R-:W-:Y:S02]  /*4660*/  F2FP.F16.F32.PACK_AB R21, R22, R15 ;  /* 0x0000000f1615723e */ /* 0x000fe400000000ff */
[----:B------:R-:W-:-:S02]  /*4670*/  F2FP.F16.F32.PACK_AB R29, R30, R29 ;  /* 0x0000001d1e1d723e */ /* 0x000fc400000000ff */
[----:B------:R-:W-:Y:S02]  /*4680*/  F2FP.F16.F32.PACK_AB R22, R24, R23 ;  /* 0x000000171816723e */ /* 0x000fe400000000ff */
[----:B------:R-:W-:Y:S02]  /*4690*/  F2FP.F16.F32.PACK_AB R30, R32, R31 ;  /* 0x0000001f201e723e */ /* 0x000fe400000000ff */
[----:B------:R-:W-:Y:S02]  /*46a0*/  F2FP.F16.F32.PACK_AB R23, R26, R25 ;  /* 0x000000191a17723e */ /* 0x000fe400000000ff */
[----:B------:R-:W-:Y:S02]  /*46b0*/  F2FP.F16.F32.PACK_AB R31, R0, R33 ;  /* 0x00000021001f723e */ /* 0x000fe400000000ff */
[----:B------:R-:W-:Y:S01]  /*46c0*/  F2FP.F16.F32.PACK_AB R28, R28, R27 ;  /* 0x0000001b1c1c723e */ /* 0x000fe200000000ff */
[----:B------:R1:W-:Y:S01]  /*46d0*/  STSM.16.M88.4 [R14+0x200], R20 ;  /* 0x000200140e007844 */ /* 0x0003e20000000200 */
[----:B------:R-:W-:-:S02]  /*46e0*/  LEA R0, R97, R14, 0x1 ;  /* 0x0000000e61007211 */ /* 0x000fc400078e08ff */
[----:B------:R-:W-:-:S03]  /*46f0*/  ISETP.GT.U32.AND P5, PT, R96, 0x3e, PT ;  /* 0x0000003e6000780c */ /* 0x000fc60003fa4070 */
[----:B------:R1:W-:Y:S01]  /*4700*/  STSM.16.M88.4 [R0+0x200], R28 ;  /* 0x0002001c00007844 */ /* 0x0003e20000000200 */
[----:B------:R-:W-:Y:S01]  /*4710*/  @!PT LDS RZ, [RZ] ;  /* 0x00000000fffff984 */ /* 0x000fe20000000800 */
[----:B------:R-:W-:Y:S01]  /*4720*/  @!PT LDS RZ, [RZ] ;  /* 0x00000000fffff984 */ /* 0x000fe20000000800 */
[----:B------:R-:W-:Y:S01]  /*4730*/  @!PT LDS RZ, [RZ] ;  /* 0x00000000fffff984 */ /* 0x000fe20000000800 */
[----:B------:R-:W-:Y:S01]  /*4740*/  @!PT LDS RZ, [RZ] ;  /* 0x00000000fffff984 */ /* 0x000fe20000000800 */
[----:B------:R2:W-:Y:S06]  /*4750*/  MEMBAR.ALL.CTA ;  /* 0x0000000000007992 */ /* 0x0005ec0000008000 */
[----:B--2---:R-:W2:Y:S02]  /*4760*/  FENCE.VIEW.ASYNC.S ;  /* 0x00000000000073c6 */ /* 0x004ea40000000000 */
[----:B--2---:R-:W-:Y:S06]  /*4770*/  BAR.SYNC.DEFER_BLOCKING 0x1, 0x100 ;  /* 0x0044000000007b1d */ /* 0x004fec0000010000 */
[----:B------:R-:W-:Y:S05]  /*4780*/  @P5 BRA `(.L_x_104) ;  /* 0x0000000000185947 */ /* 0x000fea0003800000 */
[----:B------:R-:W-:Y:S02]  /*4790*/  UIADD3 UR4, UP0, UR54, 0x4f0, URZ ;  /* 0x000004f036047890 */ /* 0x000fe4000ff1e03f */
[----:B------:R-:W-:Y:S02]  /*47a0*/  UIADD3 UR44, UR51, 0x200, URZ ;  /* 0x00000200332c7890 */ /* 0x000fe4000fffe03f */
[----:B------:R-:W-:-:S09]  /*47b0*/  UIADD3.X UR5, URZ, UR55, URZ, UP0, !UPT ;  /* 0x000000373f057290 */ /* 0x000fd200087fe43f */
[----:B------:R2:W-:Y:S01]  /*47c0*/  UTMASTG.3D [UR44], [UR4] ;  /* 0x0000002c040073b5 */ /* 0x0005e20008010000 */
[----:B------:R0:W-:Y:S01]  /*47d0*/  UTMACMDFLUSH ;  /* 0x00000000000079b7 */ /* 0x0001e20000000000 */
[----:B--2---:R-:W-:-:S04]  /*47e0*/  DEPBAR.LE SB0, 0x1 ;  /* 0x000080400000791a */ /* 0x004fc80000000000 */
.L_x_104:
[----:B------:R-:W-:Y:S05]  /*47f0*/  BSYNC B0 ;  /* 0x0000000000007941 */ /* 0x000fea0003800000 */
.L_x_103:
[----:B------:R-:W-:Y:S01]  /*4800*/  BAR.SYNC.DEFER_BLOCKING 0x1, 0x100 ;  /* 0x0044000000007b1d */ /* 0x000fe20000010000 */
[----:B------:R-:W-:Y:S02]  /*4810*/  ISETP.NE.AND P2, PT, RZ, UR41, PT ;  /* 0x00000029ff007c0c */ /* 0x000fe4000bf45270 */
[----:B------:R-:W-:-:S11]  /*4820*/  IADD3 R13, R14, 0x200, RZ ;  /* 0x000002000e0d7810 */ /* 0x000fd60007ffe0ff */
[----:B------:R-:W-:Y:S05]  /*4830*/  @!P2 BRA `(.L_x_105) ;  /* 0x000000000034a947 */ /* 0x000fea0003800000 */
[----:B------:R-:W-:Y:S04]  /*4840*/  BSSY B0, `(.L_x_106) ;  /* 0x0000009000007945 */ /* 0x000fe80003800000 */
[----:B------:R-:W-:Y:S05]  /*4850*/  @P0 BRA `(.L_x_107) ;  /* 0x00000000001c0947 */ /* 0x000fea0003800000 */
[----:B------:R-:W-:-:S13]  /*4860*/  ISETP.NE.AND P2, PT, R101, 0x3, PT ;  /* 0x000000036500780c */ /* 0x000fda0003f45270 */
[----:B------:R-:W-:Y:S05]  /*4870*/  @!P2 BRA `(.L_x_108) ;  /* 0x000000000004a947 */ /* 0x000fea0003800000 */
[----:B------:R-:W-:Y:S01]  /*4880*/  BPT.TRAP 0x1 ;  /* 0x000000040000795c */ /* 0x000fe20000300000 */
.L_x_108:
[----:B------:R-:W-:-:S04]  /*4890*/  ULEA UR4, UR40, UR51, 0x3 ;  /* 0x0000003328047291 */ /* 0x000fc8000f8e183f */
[----:B------:R-:W-:-:S04]  /*48a0*/  UIADD3 UR4, UR4, 0x80, URZ ;  /* 0x0000008004047890 */ /* 0x000fc8000fffe03f */
[----:B------:R-:W-:-:S09]  /*48b0*/  UPRMT UR4, UR50, 0x654, UR4 ;  /* 0x0000065432047896 */ /* 0x000fd20008000004 */
[----:B------:R-:W-:Y:S03]  /*48c0*/  SYNCS.ARRIVE.TRANS64.RED.A1T0 RZ, [UR4], RZ ;  /* 0x000000ffffff79a7 */ /* 0x000fe60008100404 */
.L_x_107:
[----:B------:R-:W-:Y:S05]  /*48d0*/  BSYNC B0 ;  /* 0x0000000000007941 */ /* 0x000fea0003800000 */
.L_x_106:
[----:B------:R-:W-:-:S04]  /*48e0*/  UIADD3 UR40, UR40, 0x1, URZ ;  /* 0x0000000128287890 */ /* 0x000fc8000fffe03f */
[----:B------:R-:W-:-:S04]  /*48f0*/  UISETP.NE.AND UP0, UPT, UR40, 0x4, UPT ;  /* 0x000000042800788c */ /* 0x000fc8000bf05270 */
[----:B------:R-:W-:-:S12]  /*4900*/  USEL UR40, UR40, URZ, UP0 ;  /* 0x0000003f28287287 */ /* 0x000fd80008000000 */
.L_x_105:
[----:B------:R-:W-:Y:S04]  /*4910*/  BSSY B0, `(.L_x_109) ;  /* 0x0000011000007945 */ /* 0x000fe80003800000 */
[----:B------:R-:W-:Y:S05]  /*4920*/  @P0 BRA `(.L_x_110) ;  /* 0x00000000003c0947 */ /* 0x000fea0003800000 */
[----:B------:R-:W-:-:S13]  /*4930*/  ISETP.NE.AND P2, PT, R101, 0x3, PT ;  /* 0x000000036500780c */ /* 0x000fda0003f45270 */
[----:B------:R-:W-:Y:S05]  /*4940*/  @!P2 BRA `(.L_x_111) ;  /* 0x000000000004a947 */ /* 0x000fea0003800000 */
[----:B------:R-:W-:Y:S01]  /*4950*/  BPT.TRAP 0x1 ;  /* 0x000000040000795c */ /* 0x000fe20000300000 */
.L_x_111:
[C---:B------:R-:W-:Y:S01]  /*4960*/  LEA R15, R12.reuse, UR51, 0x3 ;  /* 0x000000330c0f7c11 */ /* 0x040fe2000f8e18ff */
[----:B-1----:R-:W-:Y:S01]  /*4970*/  @!P1 IMAD R0, R12, 0x2000, R13 ;  /* 0x000020000c009824 */ /* 0x002fe200078e020d */
[----:B------:R-:W-:Y:S01]  /*4980*/  SHF.L.U32 R20, R95, 0x1f, RZ ;  /* 0x0000001f5f147819 */ /* 0x000fe200000006ff */
[----:B------:R-:W-:Y:S03]  /*4990*/  BSSY B1, `(.L_x_112) ;  /* 0x0000004000017945 */ /* 0x000fe60003800000 */
[----:B------:R-:W1:Y:S01]  /*49a0*/  SYNCS.PHASECHK.TRANS64.TRYWAIT P2, [R15+URZ+0x60], R20 ;  /* 0x000060140f0075a7 */ /* 0x000e62000804017f */
[----:B------:R-:W-:Y:S01]  /*49b0*/  @!P1 LEA R3, R97, R0, 0x1 ;  /* 0x0000000061039211 */ /* 0x000fe200078e08ff */
[----:B-1----:R-:W-:Y:S06]  /*49c0*/  @!P2 BRA `(.L_x_113) ;  /* 0x0000008800f8a947 */ /* 0x002fec0003800000 */
.L_x_359:
[----:B------:R-:W-:Y:S05]  /*49d0*/  BSYNC B1 ;  /* 0x0000000000017941 */ /* 0x000fea0003800000 */
.L_x_112:
[----:B------:R-:W-:Y:S05]  /*49e0*/  @!P1 WARPSYNC.ALL ;  /* 0x0000000000009948 */ /* 0x000fea0003800000 */
[----:B------:R2:W3:Y:S01]  /*49f0*/  @!P1 LDSM.16.M88.4 R8, [R0] ;  /* 0x000000000008983b */ /* 0x0004e20000000200 */
[----:B------:R-:W-:-:S03]  /*4a00*/  IADD3 R12, R12, 0x1, RZ ;  /* 0x000000010c0c7810 */ /* 0x000fc60007ffe0ff */
[----:B------:R2:W4:Y:S04]  /*4a10*/  @!P1 LDSM.16.M88.4 R4, [R3] ;  /* 0x000000000304983b */ /* 0x0005280000000200 */
.L_x_110:
[----:B------:R-:W-:Y:S05]  /*4a20*/  BSYNC B0 ;  /* 0x0000000000007941 */ /* 0x000fea0003800000 */
.L_x_109:
[----:B-1-3--:R-:W-:Y:S02]  /*4a30*/  HADD2.F32 R21, -RZ, R9.H0_H0 ;  /* 0x20000009ff157230 */ /* 0x00afe40000004100 */
[C---:B------:R-:W-:Y:S01]  /*4a40*/  FMUL R42, R92.reuse, R42 ;  /* 0x0000002a5c2a7220 */ /* 0x040fe20000400000 */
[--C-:B------:R-:W-:Y:S02]  /*4a50*/  HADD2.F32 R15, -RZ, R8.reuse.H1_H1 ;  /* 0x30000008ff0f7230 */ /* 0x100fe40000004100 */
[C---:B--2---:R-:W-:Y:S01]  /*4a60*/  FMUL R0, R92.reuse, R41 ;  /* 0x000000295c007220 */ /* 0x044fe20000400000 */
[----:B------:R-:W-:Y:S02]  /*4a70*/  HADD2.F32 R3, -RZ, R8.H0_H0 ;  /* 0x20000008ff037230 */ /* 0x000fe40000004100 */
[----:B------:R-:W-:Y:S01]  /*4a80*/  FMUL R40, R92, R40 ;  /* 0x000000285c287220 */ /* 0x000fe20000400000 */
[----:B------:R-:W-:Y:S01]  /*4a90*/  FFMA R42, R91, R21, R42 ;  /* 0x000000155b2a7223 */ /* 0x000fe2000000002a */
[----:B------:R-:W-:-:S02]  /*4aa0*/  HADD2.F32 R21, -RZ, R11.H0_H0 ;  /* 0x2000000bff157230 */ /* 0x000fc40000004100 */
[C---:B------:R-:W-:Y:S01]  /*4ab0*/  FMUL R46, R92.reuse, R46 ;  /* 0x0000002e5c2e7220 */ /* 0x040fe20000400000 */
[----:B------:R-:W-:Y:S02]  /*4ac0*/  HADD2.F32 R23, -RZ, R9.H1_H1 ;  /* 0x30000009ff177230 */ /* 0x000fe40000004100 */
[C---:B------:R-:W-:Y:S01]  /*4ad0*/  FFMA R0, R91.reuse, R15, R0 ;  /* 0x0000000f5b007223 */ /* 0x040fe20000000000 */
[----:B------:R-:W-:Y:S02]  /*4ae0*/  IMAD.MOV.U32 R103, RZ, RZ, 0x3bbb989d ;  /* 0x3bbb989dff677424 */ /* 0x000fe400078e00ff */
[C---:B------:R-:W-:Y:S01]  /*4af0*/  FMUL R20, R92.reuse, R43 ;  /* 0x0000002b5c147220 */ /* 0x040fe20000400000 */
[C---:B------:R-:W-:Y:S01]  /*4b00*/  FFMA R40, R91.reuse, R3, R40 ;  /* 0x000000035b287223 */ /* 0x040fe20000000028 */
[--C-:B------:R-:W-:Y:S02]  /*4b10*/  HADD2.F32 R3, -RZ, R10.reuse.H0_H0 ;  /* 0x2000000aff037230 */ /* 0x100fe40000004100 */
[----:B------:R-:W-:Y:S01]  /*4b20*/  FMUL R44, R92, R44 ;  /* 0x0000002c5c2c7220 */ /* 0x000fe20000400000 */
[----:B------:R-:W-:Y:S01]  /*4b30*/  FFMA R46, R91, R21, R46 ;  /* 0x000000155b2e7223 */ /* 0x000fe2000000002e */
[----:B------:R-:W-:Y:S01]  /*4b40*/  MOV R104, 0x437c0000 ;  /* 0x437c000000687802 */ /* 0x000fe20000000f00 */
[----:B------:R-:W-:-:S02]  /*4b50*/  HADD2.F32 R15, -RZ, R10.H1_H1 ;  /* 0x3000000aff0f7230 */ /* 0x000fc40000004100 */
[----:B------:R-:W-:Y:S01]  /*4b60*/  FFMA.SAT R21, -R0, R103, 0.5 ;  /* 0x3f00000000157423 */ /* 0x000fe20000002167 */
[C---:B------:R-:W-:Y:S01]  /*4b70*/  FFMA R20, R91.reuse, R23, R20 ;  /* 0x000000175b147223 */ /* 0x040fe20000000014 */
[C---:B------:R-:W-:Y:S01]  /*4b80*/  FMUL R22, R92.reuse, R45 ;  /* 0x0000002d5c167220 */ /* 0x040fe20000400000 */
[----:B----4-:R-:W-:Y:S02]  /*4b90*/  HADD2.F32 R23, -RZ, R4.H0_H0 ;  /* 0x20000004ff177230 */ /* 0x010fe40000004100 */
[----:B------:R-:W-:Y:S01]  /*4ba0*/  FFMA R44, R91, R3, R44 ;  /* 0x000000035b2c7223 */ /* 0x000fe2000000002c */
[----:B------:R-:W-:Y:S01]  /*4bb0*/  FMUL R48, R92, R48 ;  /* 0x000000305c307220 */ /* 0x000fe20000400000 */
[----:B------:R-:W-:Y:S01]  /*4bc0*/  FFMA.SAT R3, -R40, R103, 0.5 ;  /* 0x3f00000028037423 */ /* 0x000fe20000002167 */
[----:B------:R-:W-:Y:S01]  /*4bd0*/  FFMA.RM R21, R21, R104, 12582913 ;  /* 0x4b40000115157423 */ /* 0x000fe20000004068 */
[----:B------:R-:W-:Y:S01]  /*4be0*/  FFMA R22, R91, R15, R22 ;  /* 0x0000000f5b167223 */ /* 0x000fe20000000016 */
[----:B------:R-:W-:-:S02]  /*4bf0*/  HADD2.F32 R15, -RZ, R11.H1_H1 ;  /* 0x3000000bff0f7230 */ /* 0x000fc40000004100 */
[----:B------:R-:W-:Y:S01]  /*4c00*/  FMUL R24, R92, R47 ;  /* 0x0000002f5c187220 */ /* 0x000fe20000400000 */
[----:B------:R-:W-:Y:S01]  /*4c10*/  FFMA R48, R91, R23, R48 ;  /* 0x000000175b307223 */ /* 0x000fe20000000030 */
[-C--:B------:R-:W-:Y:S01]  /*4c20*/  FFMA.RM R3, R3, R104.reuse, 12582913 ;  /* 0x4b40000103037423 */ /* 0x080fe20000004068 */
[----:B------:R-:W-:Y:S01]  /*4c30*/  FADD R23, R21, -12583039 ;  /* 0xcb40007f15177421 */ /* 0x000fe20000000000 */
[----:B------:R-:W-:Y:S01]  /*4c40*/  FFMA R24, R91, R15, R24 ;  /* 0x0000000f5b187223 */ /* 0x000fe20000000018 */
[----:B------:R-:W-:Y:S01]  /*4c50*/  FFMA.SAT R25, -R42, R103, 0.5 ;  /* 0x3f0000002a197423 */ /* 0x000fe20000002167 */
[----:B------:R-:W-:Y:S01]  /*4c60*/  FADD R15, R3, -12583039 ;  /* 0xcb40007f030f7421 */ /* 0x000fe20000000000 */
[----:B------:R-:W-:Y:S01]  /*4c70*/  FFMA R23, -R0, 1.4426950216293334961, -R23 ;  /* 0x3fb8aa3b00177823 */ /* 0x000fe20000000917 */
[----:B------:R-:W-:Y:S02]  /*4c80*/  HADD2.F32 R27, -RZ, R4.H1_H1 ;  /* 0x30000004ff1b7230 */ /* 0x000fe40000004100 */
[----:B------:R-:W-:Y:S01]  /*4c90*/  FMUL R26, R92, R49 ;  /* 0x000000315c1a7220 */ /* 0x000fe20000400000 */
[----:B------:R-:W-:Y:S01]  /*4ca0*/  FFMA R15, -R40, 1.4426950216293334961, -R15 ;  /* 0x3fb8aa3b280f7823 */ /* 0x000fe2000000090f */
[----:B------:R-:W-:Y:S01]  /*4cb0*/  FFMA R23, -R0, 1.925963033500011079e-08, R23 ;  /* 0x32a5706000177823 */ /* 0x000fe20000000117 */
[----:B------:R-:W-:Y:S01]  /*4cc0*/  FFMA.SAT R0, -R20, R103, 0.5 ;  /* 0x3f00000014007423 */ /* 0x000fe20000002167 */
[-C--:B------:R-:W-:Y:S01]  /*4cd0*/  FFMA.RM R25, R25, R104.reuse, 12582913 ;  /* 0x4b40000119197423 */ /* 0x080fe20000004068 */
[----:B------:R-:W-:Y:S01]  /*4ce0*/  FFMA R15, -R40, 1.925963033500011079e-08, R15 ;  /* 0x32a57060280f7823 */ /* 0x000fe2000000010f */
[----:B------:R-:W-:Y:S01]  /*4cf0*/  FFMA R26, R91, R27, R26 ;  /* 0x0000001b5b1a7223 */ /* 0x000fe2000000001a */
[----:B------:R-:W-:Y:S01]  /*4d00*/  FFMA.RM R29, R0, R104, 12582913 ;  /* 0x4b400001001d7423 */ /* 0x000fe20000004068 */
[----:B------:R-:W-:Y:S01]  /*4d10*/  FADD R27, R25, -12583039 ;  /* 0xcb40007f191b7421 */ /* 0x000fe20000000000 */
[----:B------:R1:W2:Y:S01]  /*4d20*/  MUFU.EX2 R28, R15 ;  /* 0x0000000f001c7308 */ /* 0x0002a20000000800 */
[----:B------:R-:W-:-:S02]  /*4d30*/  HADD2.F32 R31, -RZ, R5.H0_H0 ;  /* 0x20000005ff1f7230 */ /* 0x000fc40000004100 */
[----:B------:R-:W-:Y:S01]  /*4d40*/  FMUL R50, R92, R50 ;  /* 0x000000325c327220 */ /* 0x000fe20000400000 */
[----:B------:R-:W-:Y:S01]  /*4d50*/  FFMA R27, -R42, 1.4426950216293334961, -R27 ;  /* 0x3fb8aa3b2a1b7823 */ /* 0x000fe2000000091b */
[----:B------:R-:W-:Y:S01]  /*4d60*/  FFMA.SAT R0, -R44, R103, 0.5 ;  /* 0x3f0000002c007423 */ /* 0x000fe20000002167 */
[----:B------:R-:W-:Y:S02]  /*4d70*/  HADD2.F32 R34, -RZ, R5.H1_H1 ;  /* 0x30000005ff227230 */ /* 0x000fe40000004100 */
[----:B------:R-:W-:Y:S01]  /*4d80*/  FFMA R50, R91, R31, R50 ;  /* 0x0000001f5b327223 */ /* 0x000fe20000000032 */
[----:B------:R-:W-:Y:S01]  /*4d90*/  FFMA R27, -R42, 1.925963033500011079e-08, R27 ;  /* 0x32a570602a1b7823 */ /* 0x000fe2000000011b */
[----:B------:R3:W-:Y:S01]  /*4da0*/  MUFU.EX2 R30, R23 ;  /* 0x00000017001e7308 */ /* 0x0007e20000000800 */
[----:B-1----:R-:W-:Y:S01]  /*4db0*/  FADD R15, R29, -12583039 ;  /* 0xcb40007f1d0f7421 */ /* 0x002fe20000000000 */
[----:B------:R-:W-:Y:S01]  /*4dc0*/  FFMA.RM R31, R0, R104, 12582913 ;  /* 0x4b400001001f7423 */ /* 0x000fe20000004068 */
[----:B------:R-:W-:Y:S01]  /*4dd0*/  FMUL R0, R92, R51 ;  /* 0x000000335c007220 */ /* 0x000fe20000400000 */
[----:B------:R-:W-:-:S02]  /*4de0*/  HADD2.F32 R37, -RZ, R6.H0_H0 ;  /* 0x20000006ff257230 */ /* 0x000fc40000004100 */
[----:B------:R-:W-:Y:S01]  /*4df0*/  FFMA R15, -R20, 1.4426950216293334961, -R15 ;  /* 0x3fb8aa3b140f7823 */ /* 0x000fe2000000090f */
[----:B------:R-:W-:Y:S01]  /*4e00*/  FADD R33, R31, -12583039 ;  /* 0xcb40007f1f217421 */ /* 0x000fe20000000000 */
[----:B------:R-:W-:Y:S01]  /*4e10*/  FFMA R0, R91, R34, R0 ;  /* 0x000000225b007223 */ /* 0x000fe20000000000 */
[----:B------:R1:W-:Y:S01]  /*4e20*/  MUFU.EX2 R32, R27 ;  /* 0x0000001b00207308 */ /* 0x0003e20000000800 */
[-C--:B---3--:R-:W-:Y:S01]  /*4e30*/  FFMA.SAT R23, -R22, R103.reuse, 0.5 ;  /* 0x3f00000016177423 */ /* 0x088fe20000002167 */
[----:B------:R-:W-:Y:S01]  /*4e40*/  FFMA R15, -R20, 1.925963033500011079e-08, R15 ;  /* 0x32a57060140f7823 */ /* 0x000fe2000000010f */
[-C--:B------:R-:W-:Y:S01]  /*4e50*/  FFMA.SAT R20, -R46, R103.reuse, 0.5 ;  /* 0x3f0000002e147423 */ /* 0x080fe20000002167 */
[----:B------:R-:W-:Y:S01]  /*4e60*/  FMUL R52, R92, R52 ;  /* 0x000000345c347220 */ /* 0x000fe20000400000 */
[-C--:B------:R-:W-:Y:S01]  /*4e70*/  FFMA.RM R23, R23, R104.reuse, 12582913 ;  /* 0x4b40000117177423 */ /* 0x080fe20000004068 */
[----:B------:R-:W-:Y:S01]  /*4e80*/  FFMA R33, -R44, 1.4426950216293334961, -R33 ;  /* 0x3fb8aa3b2c217823 */ /* 0x000fe20000000921 */
[-C--:B------:R-:W-:Y:S01]  /*4e90*/  FFMA.RM R35, R20, R104.reuse, 12582913 ;  /* 0x4b40000114237423 */ /* 0x080fe20000004068 */
[----:B------:R3:W4:Y:S01]  /*4ea0*/  MUFU.EX2 R34, R15 ;  /* 0x0000000f00227308 */ /* 0x0007220000000800 */
[----:B-1----:R-:W-:Y:S01]  /*4eb0*/  FADD R27, R23, -12583039 ;  /* 0xcb40007f171b7421 */ /* 0x002fe20000000000 */
[----:B------:R-:W-:Y:S01]  /*4ec0*/  FFMA.SAT R20, -R24, R103, 0.5 ;  /* 0x3f00000018147423 */ /* 0x000fe20000002167 */
[----:B------:R-:W-:Y:S01]  /*4ed0*/  FFMA R52, R91, R37, R52 ;  /* 0x000000255b347223 */ /* 0x000fe20000000034 */
[----:B------:R-:W-:Y:S01]  /*4ee0*/  FFMA R33, -R44, 1.925963033500011079e-08, R33 ;  /* 0x32a570602c217823 */ /* 0x000fe20000000121 */
[----:B------:R-:W-:Y:S01]  /*4ef0*/  FFMA R27, -R22, 1.4426950216293334961, -R27 ;  /* 0x3fb8aa3b161b7823 */ /* 0x000fe2000000091b */
[----:B------:R-:W-:Y:S01]  /*4f00*/  FFMA.RM R37, R20, R104, 12582913 ;  /* 0x4b40000114257423 */ /* 0x000fe20000004068 */
[----:B------:R-:W-:-:S02]  /*4f10*/  HADD2.F32 R40, -RZ, R6.H1_H1 ;  /* 0x30000006ff287230 */ /* 0x000fc40000004100 */
[----:B------:R-:W-:Y:S01]  /*4f20*/  FMUL R20, R92, R53 ;  /* 0x000000355c147220 */ /* 0x000fe20000400000 */
[----:B---3--:R-:W-:Y:S01]  /*4f30*/  FADD R15, R35, -12583039 ;  /* 0xcb40007f230f7421 */ /* 0x008fe20000000000 */
[----:B------:R-:W-:Y:S01]  /*4f40*/  FFMA R27, -R22, 1.925963033500011079e-08, R27 ;  /* 0x32a57060161b7823 */ /* 0x000fe2000000011b */
[-C--:B------:R-:W-:Y:S01]  /*4f50*/  FFMA.SAT R22, -R48, R103.reuse, 0.5 ;  /* 0x3f00000030167423 */ /* 0x080fe20000002167 */
[----:B------:R1:W3:Y:S01]  /*4f60*/  MUFU.EX2 R36, R33 ;  /* 0x0000002100247308 */ /* 0x0002e20000000800 */
[C---:B------:R-:W-:Y:S01]  /*4f70*/  FFMA R15, -R46.reuse, 1.4426950216293334961, -R15 ;  /* 0x3fb8aa3b2e0f7823 */ /* 0x040fe2000000090f */
[----:B------:R-:W-:Y:S01]  /*4f80*/  FADD R39, R37, -12583039 ;  /* 0xcb40007f25277421 */ /* 0x000fe20000000000 */
[----:B------:R-:W-:Y:S01]  /*4f90*/  FFMA R20, R91, R40, R20 ;  /* 0x000000285b147223 */ /* 0x000fe20000000014 */
[--C-:B------:R-:W-:Y:S02]  /*4fa0*/  HADD2.F32 R42, -RZ, R7.reuse.H0_H0 ;  /* 0x20000007ff2a7230 */ /* 0x100fe40000004100 */
[----:B------:R-:W-:Y:S01]  /*4fb0*/  FFMA R15, -R46, 1.925963033500011079e-08, R15 ;  /* 0x32a570602e0f7823 */ /* 0x000fe2000000010f */
[----:B------:R-:W-:Y:S01]  /*4fc0*/  FFMA R39, -R24, 1.4426950216293334961, -R39 ;  /* 0x3fb8aa3b18277823 */ /* 0x000fe20000000927 */
[----:B------:R-:W-:Y:S01]  /*4fd0*/  FMUL R54, R92, R54 ;  /* 0x000000365c367220 */ /* 0x000fe20000400000 */
[----:B------:R5:W-:Y:S01]  /*4fe0*/  MUFU.EX2 R38, R27 ;  /* 0x0000001b00267308 */ /* 0x000be20000000800 */
[----:B-1----:R-:W-:Y:S01]  /*4ff0*/  FFMA.RM R33, R22, R104, 12582913 ;  /* 0x4b40000116217423 */ /* 0x002fe20000004068 */
[----:B------:R-:W-:Y:S01]  /*5000*/  FFMA.SAT R22, -R26, R103, 0.5 ;  /* 0x3f0000001a167423 */ /* 0x000fe20000002167 */
[----:B------:R-:W-:Y:S01]  /*5010*/  FFMA R39, -R24, 1.925963033500011079e-08, R39 ;  /* 0x32a5706018277823 */ /* 0x000fe20000000127 */
[----:B------:R-:W-:-:S02]  /*5020*/  HADD2.F32 R46, -RZ, R7.H1_H1 ;  /* 0x30000007ff2e7230 */ /* 0x000fc40000004100 */
[----:B------:R-:W-:Y:S01]  /*5030*/  FFMA R54, R91, R42, R54 ;  /* 0x0000002a5b367223 */ /* 0x000fe20000000036 */
[-C--:B------:R-:W-:Y:S01]  /*5040*/  FFMA.RM R41, R22, R104.reuse, 12582913 ;  /* 0x4b40000116297423 */ /* 0x080fe20000004068 */
[----:B------:R-:W-:Y:S01]  /*5050*/  FFMA.SAT R22, -R0, R103, 0.5 ;  /* 0x3f00000000167423 */ /* 0x000fe20000002167 */
[----:B------:R1:W3:Y:S01]  /*5060*/  MUFU.EX2 R40, R15 ;  /* 0x0000000f00287308 */ /* 0x0002e20000000800 */
[----:B-----5:R-:W-:Y:S01]  /*5070*/  FADD R27, R33, -12583039 ;  /* 0xcb40007f211b7421 */ /* 0x020fe20000000000 */
[----:B------:R-:W-:Y:S01]  /*5080*/  FADD R43, R41, -12583039 ;  /* 0xcb40007f292b7421 */ /* 0x000fe20000000000 */
[----:B------:R-:W-:Y:S01]  /*5090*/  FFMA.RM R44, R22, R104, 12582913 ;  /* 0x4b400001162c7423 */ /* 0x000fe20000004068 */
[----:B------:R-:W-:Y:S01]  /*50a0*/  FMUL R22, R92, R55 ;  /* 0x000000375c167220 */ /* 0x000fe20000400000 */
[----:B------:R-:W-:Y:S01]  /*50b0*/  FFMA R27, -R48, 1.4426950216293334961, -R27 ;  /* 0x3fb8aa3b301b7823 */ /* 0x000fe2000000091b */
[-C--:B------:R-:W-:Y:S01]  /*50c0*/  FFMA.SAT R47, -R54, R103.reuse, 0.5 ;  /* 0x3f000000362f7423 */ /* 0x080fe20000002167 */
[----:B------:R-:W-:Y:S01]  /*50d0*/  FADD R45, R44, -12583039 ;  /* 0xcb40007f2c2d7421 */ /* 0x000fe20000000000 */
[----:B------:R5:W-:Y:S01]  /*50e0*/  MUFU.EX2 R24, R39 ;  /* 0x0000002700187308 */ /* 0x000be20000000800 */
[-C--:B-1----:R-:W-:Y:S01]  /*50f0*/  FFMA.SAT R15, -R50, R103.reuse, 0.5 ;  /* 0x3f000000320f7423 */ /* 0x082fe20000002167 */
[----:B------:R-:W-:Y:S01]  /*5100*/  FFMA R27, -R48, 1.925963033500011079e-08, R27 ;  /* 0x32a57060301b7823 */ /* 0x000fe2000000011b */
[----:B------:R-:W-:Y:S01]  /*5110*/  FFMA R22, R91, R46, R22 ;  /* 0x0000002e5b167223 */ /* 0x000fe20000000016 */
[-C--:B------:R-:W-:Y:S01]  /*5120*/  FFMA.SAT R46, -R20, R103.reuse, 0.5 ;  /* 0x3f000000142e7423 */ /* 0x080fe20000002167 */
[-C--:B------:R-:W-:Y:S01]  /*5130*/  FFMA.RM R15, R15, R104.reuse, 12582913 ;  /* 0x4b4000010f0f7423 */ /* 0x080fe20000004068 */
[----:B------:R-:W-:Y:S01]  /*5140*/  FFMA R43, -R26, 1.4426950216293334961, -R43 ;  /* 0x3fb8aa3b1a2b7823 */ /* 0x000fe2000000092b */
[----:B------:R-:W-:Y:S01]  /*5150*/  FFMA R45, -R0, 1.4426950216293334961, -R45 ;  /* 0x3fb8aa3b002d7823 */ /* 0x000fe2000000092d */
[----:B------:R1:W-:Y:S01]  /*5160*/  MUFU.EX2 R42, R27 ;  /* 0x0000001b002a7308 */ /* 0x0003e20000000800 */
[----:B-----5:R-:W-:Y:S01]  /*5170*/  FADD R39, R15, -12583039 ;  /* 0xcb40007f0f277421 */ /* 0x020fe20000000000 */
[-C--:B------:R-:W-:Y:S01]  /*5180*/  FFMA.SAT R49, -R22, R103.reuse, 0.5 ;  /* 0x3f00000016317423 */ /* 0x080fe20000002167 */
[-C--:B------:R-:W-:Y:S01]  /*5190*/  FFMA.RM R46, R46, R104.reuse, 12582913 ;  /* 0x4b4000012e2e7423 */ /* 0x080fe20000004068 */
[-C--:B------:R-:W-:Y:S01]  /*51a0*/  FFMA.RM R48, R47, R104.reuse, 12582913 ;  /* 0x4b4000012f307423 */ /* 0x080fe20000004068 */
[----:B------:R-:W-:Y:S01]  /*51b0*/  FFMA R39, -R50, 1.4426950216293334961, -R39 ;  /* 0x3fb8aa3b32277823 */ /* 0x000fe20000000927 */
[----:B------:R-:W-:Y:S01]  /*51c0*/  FFMA R43, -R26, 1.925963033500011079e-08, R43 ;  /* 0x32a570601a2b7823 */ /* 0x000fe2000000012b */
[----:B------:R-:W-:Y:S01]  /*51d0*/  FFMA R45, -R0, 1.925963033500011079e-08, R45 ;  /* 0x32a57060002d7823 */ /* 0x000fe2000000012d */
[-C--:B------:R-:W-:Y:S01]  /*51e0*/  FFMA.RM R49, R49, R104.reuse, 12582913 ;  /* 0x4b40000131317423 */ /* 0x080fe20000004068 */
[----:B-1----:R-:W-:Y:S01]  /*51f0*/  FFMA.SAT R27, -R52, R103, 0.5 ;  /* 0x3f000000341b7423 */ /* 0x002fe20000002167 */
[----:B------:R-:W-:Y:S01]  /*5200*/  FFMA R39, -R50, 1.925963033500011079e-08, R39 ;  /* 0x32a5706032277823 */ /* 0x000fe20000000127 */
[----:B------:R-:W-:Y:S01]  /*5210*/  SHF.L.U32 R3, R3, 0x17, RZ ;  /* 0x0000001703037819 */ /* 0x000fe200000006ff */
[----:B------:R-:W-:Y:S01]  /*5220*/  FADD R47, R46, -12583039 ;  /* 0xcb40007f2e2f7421 */ /* 0x000fe20000000000 */
[----:B------:R-:W-:Y:S01]  /*5230*/  FFMA.RM R27, R27, R104, 12582913 ;  /* 0x4b4000011b1b7423 */ /* 0x000fe20000004068 */
[----:B------:R1:W-:Y:S01]  /*5240*/  MUFU.EX2 R0, R39 ;  /* 0x0000002700007308 */ /* 0x0003e20000000800 */
[----:B------:R-:W-:Y:S01]  /*5250*/  FADD R51, R49, -12583039 ;  /* 0xcb40007f31337421 */ /* 0x000fe20000000000 */
[----:B--2---:R-:W-:Y:S01]  /*5260*/  FFMA R28, R3, R28, 1 ;  /* 0x3f800000031c7423 */ /* 0x004fe2000000001c */
[----:B------:R-:W-:Y:S01]  /*5270*/  FFMA R47, -R20, 1.4426950216293334961, -R47 ;  /* 0x3fb8aa3b142f7823 */ /* 0x000fe2000000092f */
[----:B------:R-:W-:Y:S01]  /*5280*/  SHF.L.U32 R29, R29, 0x17, RZ ;  /* 0x000000171d1d7819 */ /* 0x000fe200000006ff */
[----:B------:R-:W-:Y:S01]  /*5290*/  FFMA R51, -R22, 1.4426950216293334961, -R51 ;  /* 0x3fb8aa3b16337823 */ /* 0x000fe20000000933 */
[----:B------:R-:W-:-:S02]  /*52a0*/  VIADD R3, R28, 0x1800000 ;  /* 0x018000001c037836 */ /* 0x000fc40000000000 */
[----:B------:R-:W-:Y:S01]  /*52b0*/  FFMA R47, -R20, 1.925963033500011079e-08, R47 ;  /* 0x32a57060142f7823 */ /* 0x000fe2000000012f */
[----:B------:R2:W-:Y:S01]  /*52c0*/  MUFU.EX2 R26, R43 ;  /* 0x0000002b001a7308 */ /* 0x0005e20000000800 */
[----:B-1----:R-:W-:Y:S01]  /*52d0*/  FADD R39, R48, -12583039 ;  /* 0xcb40007f30277421 */ /* 0x002fe20000000000 */
[----:B------:R-:W-:Y:S01]  /*52e0*/  FFMA R51, -R22, 1.925963033500011079e-08, R51 ;  /* 0x32a5706016337823 */ /* 0x000fe20000000133 */
[----:B------:R-:W-:Y:S01]  /*52f0*/  LOP3.LUT R3, R3, 0x7f800000, RZ, 0xc0, !PT ;  /* 0x7f80000003037812 */ /* 0x000fe200078ec0ff */
[----:B------:R-:W-:Y:S02]  /*5300*/  IMAD.SHL.U32 R31, R31, 0x800000, RZ ;  /* 0x008000001f1f7824 */ /* 0x000fe400078e00ff */
[C---:B------:R-:W-:Y:S01]  /*5310*/  FFMA R39, -R54.reuse, 1.4426950216293334961, -R39 ;  /* 0x3fb8aa3b36277823 */ /* 0x040fe20000000927 */
[----:B------:R-:W-:Y:S01]  /*5320*/  SHF.L.U32 R35, R35, 0x17, RZ ;  /* 0x0000001723237819 */ /* 0x000fe200000006ff */
[----:B------:R-:W-:Y:S01]  /*5330*/  IMAD.SHL.U32 R21, R21, 0x800000, RZ ;  /* 0x0080000015157824 */ /* 0x000fe200078e00ff */
[----:B------:R-:W1:Y:S01]  /*5340*/  MUFU.EX2 R45, R45 ;  /* 0x0000002d002d7308 */ /* 0x000e620000000800 */
[----:B--2---:R-:W-:Y:S01]  /*5350*/  FADD R43, R27, -12583039 ;  /* 0xcb40007f1b2b7421 */ /* 0x004fe20000000000 */
[----:B------:R-:W-:Y:S01]  /*5360*/  FFMA R39, -R54, 1.925963033500011079e-08, R39 ;  /* 0x32a5706036277823 */ /* 0x000fe20000000127 */
[----:B------:R-:W-:Y:S01]  /*5370*/  ISETP.GT.U32.AND P2, PT, R3, 0x1ffffff, PT ;  /* 0x01ffffff0300780c */ /* 0x000fe20003f44070 */
[----:B------:R-:W-:-:S02]  /*5380*/  IMAD.SHL.U32 R37, R37, 0x800000, RZ ;  /* 0x0080000025257824 */ /* 0x000fc400078e00ff */
[----:B------:R-:W-:Y:S01]  /*5390*/  FFMA R43, -R52, 1.4426950216293334961, -R43 ;  /* 0x3fb8aa3b342b7823 */ /* 0x000fe2000000092b */
[----:B------:R-:W-:Y:S01]  /*53a0*/  SHF.L.U32 R44, R44, 0x17, RZ ;  /* 0x000000172c2c7819 */ /* 0x000fe200000006ff */
[----:B------:R-:W-:Y:S01]  /*53b0*/  IMAD.SHL.U32 R27, R27, 0x800000, RZ ;  /* 0x008000001b1b7824 */ /* 0x000fe200078e00ff */
[----:B------:R-:W-:Y:S01]  /*53c0*/  MUFU.EX2 R47, R47 ;  /* 0x0000002f002f7308 */ /* 0x000fe20000000800 */
[----:B------:R-:W-:Y:S01]  /*53d0*/  FFMA R43, -R52, 1.925963033500011079e-08, R43 ;  /* 0x32a57060342b7823 */ /* 0x000fe2000000012b */
[----:B------:R-:W-:Y:S01]  /*53e0*/  SHF.L.U32 R25, R25, 0x17, RZ ;  /* 0x0000001719197819 */ /* 0x000fe200000006ff */
[----:B------:R-:W-:Y:S01]  /*53f0*/  IMAD.SHL.U32 R49, R49, 0x800000, RZ ;  /* 0x0080000031317824 */ /* 0x000fe200078e00ff */
[----:B------:R-:W-:Y:S01]  /*5400*/  SHF.L.U32 R23, R23, 0x17, RZ ;  /* 0x0000001717177819 */ /* 0x000fe200000006ff */
[----:B------:R-:W-:Y:S01]  /*5410*/  BSSY B1, `(.L_x_114) ;  /* 0x0000022000017945 */ /* 0x000fe20003800000 */
[----:B------:R-:W-:Y:S01]  /*5420*/  SHF.L.U32 R33, R33, 0x17, RZ ;  /* 0x0000001721217819 */ /* 0x000fe200000006ff */
[----:B----4-:R-:W-:Y:S01]  /*5430*/  FFMA R29, R29, R34, 1 ;  /* 0x3f8000001d1d7423 */ /* 0x010fe20000000022 */
[----:B------:R-:W2:Y:S01]  /*5440*/  MUFU.EX2 R20, R43 ;  /* 0x0000002b00147308 */ /* 0x000ea20000000800 */
[----:B------:R-:W-:Y:S01]  /*5450*/  SHF.L.U32 R41, R41, 0x17, RZ ;  /* 0x0000001729297819 */ /* 0x000fe200000006ff */
[----:B---3--:R-:W-:Y:S01]  /*5460*/  FFMA R36, R31, R36, 1 ;  /* 0x3f8000001f247423 */ /* 0x008fe20000000024 */
[----:B------:R-:W-:Y:S01]  /*5470*/  SHF.L.U32 R15, R15, 0x17, RZ ;  /* 0x000000170f0f7819 */ /* 0x000fe200000006ff */
[----:B------:R-:W-:Y:S01]  /*5480*/  FFMA R40, R35, R40, 1 ;  /* 0x3f80000023287423 */ /* 0x000fe20000000028 */
[----:B------:R-:W-:Y:S01]  /*5490*/  SHF.L.U32 R46, R46, 0x17, RZ ;  /* 0x000000172e2e7819 */ /* 0x000fe200000006ff */
[----:B-1----:R-:W-:Y:S01]  /*54a0*/  FFMA R45, R44, R45, 1 ;  /* 0x3f8000002c2d7423 */ /* 0x002fe2000000002d */
[----:B------:R-:W-:Y:S01]  /*54b0*/  SHF.L.U32 R48, R48, 0x17, RZ ;  /* 0x0000001730307819 */ /* 0x000fe200000006ff */
[----:B------:R-:W1:Y:S01]  /*54c0*/  MUFU.EX2 R39, R39 ;  /* 0x0000002700277308 */ /* 0x000e620000000800 */
[----:B------:R-:W-:Y:S01]  /*54d0*/  FFMA R53, R21, R30, 1 ;  /* 0x3f80000015357423 */ /* 0x000fe2000000001e */
[----:B------:R-:W-:Y:S01]  /*54e0*/  FFMA R32, R25, R32, 1 ;  /* 0x3f80000019207423 */ /* 0x000fe20000000020 */
[----:B------:R-:W-:Y:S01]  /*54f0*/  FFMA R31, R23, R38, 1 ;  /* 0x3f800000171f7423 */ /* 0x000fe20000000026 */
[----:B------:R-:W-:Y:S01]  /*5500*/  FFMA R35, R37, R24, 1 ;  /* 0x3f80000025237423 */ /* 0x000fe20000000018 */
[----:B------:R-:W-:Y:S01]  /*5510*/  FFMA R42, R33, R42, 1 ;  /* 0x3f800000212a7423 */ /* 0x000fe2000000002a */
[----:B------:R-:W-:Y:S01]  /*5520*/  FFMA R41, R41, R26, 1 ;  /* 0x3f80000029297423 */ /* 0x000fe2000000001a */
[----:B------:R-:W-:Y:S01]  /*5530*/  FFMA R34, R15, R0, 1 ;  /* 0x3f8000000f227423 */ /* 0x000fe20000000000 */
[----:B------:R-:W3:Y:S01]  /*5540*/  MUFU.EX2 R22, R51 ;  /* 0x0000003300167308 */ /* 0x000ee20000000800 */
[----:B--2---:R-:W-:Y:S01]  /*5550*/  FFMA R44, R27, R20, 1 ;  /* 0x3f8000001b2c7423 */ /* 0x004fe20000000014 */
[----:B------:R-:W-:Y:S01]  /*5560*/  FFMA R47, R46, R47, 1 ;  /* 0x3f8000002e2f7423 */ /* 0x000fe2000000002f */
[----:B-1----:R-:W-:Y:S01]  /*5570*/  FFMA R48, R48, R39, 1 ;  /* 0x3f80000030307423 */ /* 0x002fe20000000027 */
[----:B---3--:R-:W-:Y:S01]  /*5580*/  FFMA R49, R49, R22, 1 ;  /* 0x3f80000031317423 */ /* 0x008fe20000000016 */
[----:B------:R-:W-:Y:S06]  /*5590*/  @P2 BRA `(.L_x_115) ;  /* 0x0000000000142947 */ /* 0x000fec0003800000 */
[----:B------:R-:W-:Y:S02]  /*55a0*/  MOV R3, R28 ;  /* 0x0000001c00037202 */ /* 0x000fe40000000f00 */
[----:B------:R-:W-:-:S07]  /*55b0*/  MOV R20, 0x55d0 ;  /* 0x000055d000147802 */ /* 0x000fce0000000f00 */
[----:B------:R-:W-:Y:S05]  /*55c0*/  CALL.REL.NOINC `($__internal_0_$__cuda_sm20_rcp_rn_f32_slowpath) ;  /* 0x0000008400a07944 */ /* 0x000fea0003c00000 */
[----:B------:R-:W-:Y:S01]  /*55d0*/  MOV R15, R0 ;  /* 0x00000000000f7202 */ /* 0x000fe20000000f00 */
[----:B------:R-:W-:Y:S06]  /*55e0*/  BRA `(.L_x_116) ;  /* 0x0000000000107947 */ /* 0x000fec0003800000 */
.L_x_115:
[----:B------:R-:W1:Y:S02]  /*55f0*/  MUFU.RCP R15, R28 ;  /* 0x0000001c000f7308 */ /* 0x000e640000001000 */
[----:B-1----:R-:W-:-:S04]  /*5600*/  FFMA R0, R28, R15, -1 ;  /* 0xbf8000001c007423 */ /* 0x002fc8000000000f */
[----:B------:R-:W-:-:S04]  /*5610*/  FADD.FTZ R0, -R0, -RZ ;  /* 0x800000ff00007221 */ /* 0x000fc80000010100 */
[----:B------:R-:W-:-:S07]  /*5620*/  FFMA R15, R15, R0, R15 ;  /* 0x000000000f0f7223 */ /* 0x000fce000000000f */
.L_x_116:
[----:B------:R-:W-:Y:S05]  /*5630*/  BSYNC B1 ;  /* 0x0000000000017941 */ /* 0x000fea0003800000 */
.L_x_114:
[----:B------:R-:W-:Y:S01]  /*5640*/  VIADD R0, R53, 0x1800000 ;  /* 0x0180000035007836 */ /* 0x000fe20000000000 */
[----:B------:R-:W-:Y:S04]  /*5650*/  BSSY B1, `(.L_x_117) ;  /* 0x000000d000017945 */ /* 0x000fe80003800000 */
[----:B------:R-:W-:-:S04]  /*5660*/  LOP3.LUT R0, R0, 0x7f800000, RZ, 0xc0, !PT ;  /* 0x7f80000000007812 */ /* 0x000fc800078ec0ff */
[----:B------:R-:W-:-:S13]  /*5670*/  ISETP.GT.U32.AND P2, PT, R0, 0x1ffffff, PT ;  /* 0x01ffffff0000780c */ /* 0x000fda0003f44070 */
[----:B------:R-:W-:Y:S05]  /*5680*/  @P2 BRA `(.L_x_118) ;  /* 0x0000000000142947 */ /* 0x000fea0003800000 */
[----:B------:R-:W-:Y:S02]  /*5690*/  MOV R3, R53 ;  /* 0x0000003500037202 */ /* 0x000fe40000000f00 */
[----:B------:R-:W-:-:S07]  /*56a0*/  MOV R20, 0x56c0 ;  /* 0x000056c000147802 */ /* 0x000fce0000000f00 */
[----:B------:R-:W-:Y:S05]  /*56b0*/  CALL.REL.NOINC `($__internal_0_$__cuda_sm20_rcp_rn_f32_slowpath) ;  /* 0x0000008400647944 */ /* 0x000fea0003c00000 */
[----:B------:R-:W-:Y:S01]  /*56c0*/  MOV R22, R0 ;  /* 0x0000000000167202 */ /* 0x000fe20000000f00 */
[----:B------:R-:W-:Y:S06]  /*56d0*/  BRA `(.L_x_119) ;  /* 0x0000000000107947 */ /* 0x000fec0003800000 */
.L_x_118:
[----:B------:R-:W1:Y:S02]  /*56e0*/  MUFU.RCP R22, R53 ;  /* 0x0000003500167308 */ /* 0x000e640000001000 */
[----:B-1----:R-:W-:-:S04]  /*56f0*/  FFMA R0, R53, R22, -1 ;  /* 0xbf80000035007423 */ /* 0x002fc80000000016 */
[----:B------:R-:W-:-:S04]  /*5700*/  FADD.FTZ R3, -R0, -RZ ;  /* 0x800000ff00037221 */ /* 0x000fc80000010100 */
[----:B------:R-:W-:-:S07]  /*5710*/  FFMA R22, R22, R3, R22 ;  /* 0x0000000316167223 */ /* 0x000fce0000000016 */
.L_x_119:
[----:B------:R-:W-:Y:S05]  /*5720*/  BSYNC B1 ;  /* 0x0000000000017941 */ /* 0x000fea0003800000 */
.L_x_117:
        /* <DEDUP_REMOVED lines=10> */
.L_x_121:
[----:B------:R-:W1:Y:S02]  /*57d0*/  MUFU.RCP R23, R32 ;  /* 0x0000002000177308 */ /* 0x000e640000001000 */
[----:B-1----:R-:W-:-:S04]  /*57e0*/  FFMA R0, R32, R23, -1 ;  /* 0xbf80000020007423 */ /* 0x002fc80000000017 */
[----:B------:R-:W-:-:S04]  /*57f0*/  FADD.FTZ R0, -R0, -RZ ;  /* 0x800000ff00007221 */ /* 0x000fc80000010100 */
[----:B------:R-:W-:-:S07]  /*5800*/  FFMA R23, R23, R0, R23 ;  /* 0x0000000017177223 */ /* 0x000fce0000000017 */
.L_x_122:
[----:B------:R-:W-:Y:S05]  /*5810*/  BSYNC B1 ;  /* 0x0000000000017941 */ /* 0x000fea0003800000 */
.L_x_120:
        /* <DEDUP_REMOVED lines=10> */
.L_x_124:
[----:B------:R-:W1:Y:S02]  /*58c0*/  MUFU.RCP R24, R29 ;  /* 0x0000001d00187308 */ /* 0x000e640000001000 */
[----:B-1----:R-:W-:-:S04]  /*58d0*/  FFMA R0, R29, R24, -1 ;  /* 0xbf8000001d007423 */ /* 0x002fc80000000018 */
[----:B------:R-:W-:-:S04]  /*58e0*/  FADD.FTZ R3, -R0, -RZ ;  /* 0x800000ff00037221 */ /* 0x000fc80000010100 */
[----:B------:R-:W-:-:S07]  /*58f0*/  FFMA R24, R24, R3, R24 ;  /* 0x0000000318187223 */ /* 0x000fce0000000018 */
.L_x_125:
[----:B------:R-:W-:Y:S05]  /*5900*/  BSYNC B1 ;  /* 0x0000000000017941 */ /* 0x000fea0003800000 */
.L_x_123:
        /* <DEDUP_REMOVED lines=10> */
.L_x_127:
[----:B------:R-:W1:Y:S02]  /*59b0*/  MUFU.RCP R25, R36 ;  /* 0x0000002400197308 */ /* 0x000e640000001000 */
[----:B-1----:R-:W-:-:S04]  /*59c0*/  FFMA R0, R36, R25, -1 ;  /* 0xbf80000024007423 */ /* 0x002fc80000000019 */
[----:B------:R-:W-:-:S04]  /*59d0*/  FADD.FTZ R0, -R0, -RZ ;  /* 0x800000ff00007221 */ /* 0x000fc80000010100 */
[----:B------:R-:W-:-:S07]  /*59e0*/  FFMA R25, R25, R0, R25 ;  /* 0x0000000019197223 */ /* 0x000fce0000000019 */
.L_x_128:
[----:B------:R-:W-:Y:S05]  /*59f0*/  BSYNC B1 ;  /* 0x0000000000017941 */ /* 0x000fea0003800000 */
.L_x_126:
        /* <DEDUP_REMOVED lines=10> */
.L_x_130:
[----:B------:R-:W1:Y:S02]  /*5aa0*/  MUFU.RCP R26, R31 ;  /* 0x0000001f001a7308 */ /* 0x000e640000001000 */
[----:B-1----:R-:W-:-:S04]  /*5ab0*/  FFMA R0, R31, R26, -1 ;  /* 0xbf8000001f007423 */ /* 0x002fc8000000001a */
[----:B------:R-:W-:-:S04]  /*5ac0*/  FADD.FTZ R3, -R0, -RZ ;  /* 0x800000ff00037221 */ /* 0x000fc80000010100 */
[----:B------:R-:W-:-:S07]  /*5ad0*/  FFMA R26, R26, R3, R26 ;  /* 0x000000031a1a7223 */ /* 0x000fce000000001a */
.L_x_131:
[----:B------:R-:W-:Y:S05]  /*5ae0*/  BSYNC B1 ;  /* 0x0000000000017941 */ /* 0x000fea0003800000 */
.L_x_129:
        /* <DEDUP_REMOVED lines=10> */
.L_x_133:
[----:B------:R-:W1:Y:S02]  /*5b90*/  MUFU.RCP R27, R40 ;  /* 0x00000028001b7308 */ /* 0x000e640000001000 */
[----:B-1----:R-:W-:-:S04]  /*5ba0*/  FFMA R0, R40, R27, -1 ;  /* 0xbf80000028007423 */ /* 0x002fc8000000001b */
[----:B------:R-:W-:-:S04]  /*5bb0*/  FADD.FTZ R0, -R0, -RZ ;  /* 0x800000ff00007221 */ /* 0x000fc80000010100 */
[----:B------:R-:W-:-:S07]  /*5bc0*/  FFMA R27, R27, R0, R27 ;  /* 0x000000001b1b7223 */ /* 0x000fce000000001b */
.L_x_134:
[----:B------:R-:W-:Y:S05]  /*5bd0*/  BSYNC B1 ;  /* 0x0000000000017941 */ /* 0x000fea0003800000 */
.L_x_132:
        /* <DEDUP_REMOVED lines=10> */
.L_x_136:
[----:B------:R-:W1:Y:S02]  /*5c80*/  MUFU.RCP R28, R35 ;  /* 0x00000023001c7308 */ /* 0x000e640000001000 */
[----:B-1----:R-:W-:-:S04]  /*5c90*/  FFMA R0, R35, R28, -1 ;  /* 0xbf80000023007423 */ /* 0x002fc8000000001c */
[----:B------:R-:W-:-:S04]  /*5ca0*/  FADD.FTZ R3, -R0, -RZ ;  /* 0x800000ff00037221 */ /* 0x000fc80000010100 */
[----:B------:R-:W-:-:S07]  /*5cb0*/  FFMA R28, R28, R3, R28 ;  /* 0x000000031c1c7223 */ /* 0x000fce000000001c */
.L_x_137:
[----:B------:R-:W-:Y:S05]  /*5cc0*/  BSYNC B1 ;  /* 0x0000000000017941 */ /* 0x000fea0003800000 */
.L_x_135:
        /* <DEDUP_REMOVED lines=10> */
.L_x_139:
[----:B------:R-:W1:Y:S02]  /*5d70*/  MUFU.RCP R29, R42 ;  /* 0x0000002a001d7308 */ /* 0x000e640000001000 */
[----:B-1----:R-:W-:-:S04]  /*5d80*/  FFMA R0, R42, R29, -1 ;  /* 0xbf8000002a007423 */ /* 0x002fc8000000001d */
[----:B------:R-:W-:-:S04]  /*5d90*/  FADD.FTZ R0, -R0, -RZ ;  /* 0x800000ff00007221 */ /* 0x000fc80000010100 */
[----:B------:R-:W-:-:S07]  /*5da0*/  FFMA R29, R29, R0, R29 ;  /* 0x000000001d1d7223 */ /* 0x000fce000000001d */
.L_x_140:
[----:B------:R-:W-:Y:S05]  /*5db0*/  BSYNC B1 ;  /* 0x0000000000017941 */ /* 0x000fea0003800000 */
.L_x_138:
        /* <DEDUP_REMOVED lines=10> */
.L_x_142:
[----:B------:R-:W1:Y:S02]  /*5e60*/  MUFU.RCP R30, R41 ;  /* 0x00000029001e7308 */ /* 0x000e640000001000 */
[----:B-1----:R-:W-:-:S04]  /*5e70*/  FFMA R0, R41, R30, -1 ;  /* 0xbf80000029007423 */ /* 0x002fc8000000001e */
[----:B------:R-:W-:-:S04]  /*5e80*/  FADD.FTZ R3, -R0, -RZ ;  /* 0x800000ff00037221 */ /* 0x000fc80000010100 */
[----:B------:R-:W-:-:S07]  /*5e90*/  FFMA R30, R30, R3, R30 ;  /* 0x000000031e1e7223 */ /* 0x000fce000000001e */
.L_x_143:
[----:B------:R-:W-:Y:S05]  /*5ea0*/  BSYNC B1 ;  /* 0x0000000000017941 */ /* 0x000fea0003800000 */
.L_x_141:
        /* <DEDUP_REMOVED lines=10> */
.L_x_145:
[----:B------:R-:W1:Y:S02]  /*5f50*/  MUFU.RCP R31, R34 ;  /* 0x00000022001f7308 */ /* 0x000e640000001000 */
[----:B-1----:R-:W-:-:S04]  /*5f60*/  FFMA R0, R34, R31, -1 ;  /* 0xbf80000022007423 */ /* 0x002fc8000000001f */
[----:B------:R-:W-:-:S04]  /*5f70*/  FADD.FTZ R0, -R0, -RZ ;  /* 0x800000ff00007221 */ /* 0x000fc80000010100 */
[----:B------:R-:W-:-:S07]  /*5f80*/  FFMA R31, R31, R0, R31 ;  /* 0x000000001f1f7223 */ /* 0x000fce000000001f */
.L_x_146:
[----:B------:R-:W-:Y:S05]  /*5f90*/  BSYNC B1 ;  /* 0x0000000000017941 */ /* 0x000fea0003800000 */
.L_x_144:
        /* <DEDUP_REMOVED lines=10> */
.L_x_148:
[----:B------:R-:W1:Y:S02]  /*6040*/  MUFU.RCP R32, R45 ;  /* 0x0000002d00207308 */ /* 0x000e640000001000 */
[----:B-1----:R-:W-:-:S04]  /*6050*/  FFMA R0, R45, R32, -1 ;  /* 0xbf8000002d007423 */ /* 0x002fc80000000020 */
[----:B------:R-:W-:-:S04]  /*6060*/  FADD.FTZ R3, -R0, -RZ ;  /* 0x800000ff00037221 */ /* 0x000fc80000010100 */
[----:B------:R-:W-:-:S07]  /*6070*/  FFMA R32, R32, R3, R32 ;  /* 0x0000000320207223 */ /* 0x000fce0000000020 */
.L_x_149:
[----:B------:R-:W-:Y:S05]  /*6080*/  BSYNC B1 ;  /* 0x0000000000017941 */ /* 0x000fea0003800000 */
.L_x_147:
        /* <DEDUP_REMOVED lines=10> */
.L_x_151:
[----:B------:R-:W1:Y:S02]  /*6130*/  MUFU.RCP R33, R44 ;  /* 0x0000002c00217308 */ /* 0x000e640000001000 */
[----:B-1----:R-:W-:-:S04]  /*6140*/  FFMA R0, R44, R33, -1 ;  /* 0xbf8000002c007423 */ /* 0x002fc80000000021 */
[----:B------:R-:W-:-:S04]  /*6150*/  FADD.FTZ R0, -R0, -RZ ;  /* 0x800000ff00007221 */ /* 0x000fc80000010100 */
[----:B------:R-:W-:-:S07]  /*6160*/  FFMA R33, R33, R0, R33 ;  /* 0x0000000021217223 */ /* 0x000fce0000000021 */
.L_x_152:
[----:B------:R-:W-:Y:S05]  /*6170*/  BSYNC B1 ;  /* 0x0000000000017941 */ /* 0x000fea0003800000 */
.L_x_150:
        /* <DEDUP_REMOVED lines=10> */
.L_x_154:
[----:B------:R-:W1:Y:S02]  /*6220*/  MUFU.RCP R34, R47 ;  /* 0x0000002f00227308 */ /* 0x000e640000001000 */
[----:B-1----:R-:W-:-:S04]  /*6230*/  FFMA R0, R47, R34, -1 ;  /* 0xbf8000002f007423 */ /* 0x002fc80000000022 */
[----:B------:R-:W-:-:S04]  /*6240*/  FADD.FTZ R3, -R0, -RZ ;  /* 0x800000ff00037221 */ /* 0x000fc80000010100 */
[----:B------:R-:W-:-:S07]  /*6250*/  FFMA R34, R34, R3, R34 ;  /* 0x0000000322227223 */ /* 0x000fce0000000022 */
.L_x_155:
[----:B------:R-:W-:Y:S05]  /*6260*/  BSYNC B1 ;  /* 0x0000000000017941 */ /* 0x000fea0003800000 */
.L_x_153:
        /* <DEDUP_REMOVED lines=10> */
.L_x_157:
[----:B------:R-:W1:Y:S02]  /*6310*/  MUFU.RCP R35, R48 ;  /* 0x0000003000237308 */ /* 0x000e640000001000 */
[----:B-1----:R-:W-:-:S04]  /*6320*/  FFMA R0, R48, R35, -1 ;  /* 0xbf80000030007423 */ /* 0x002fc80000000023 */
[----:B------:R-:W-:-:S04]  /*6330*/  FADD.FTZ R0, -R0, -RZ ;  /* 0x800000ff00007221 */ /* 0x000fc80000010100 */
[----:B------:R-:W-:-:S07]  /*6340*/  FFMA R35, R35, R0, R35 ;  /* 0x0000000023237223 */ /* 0x000fce0000000023 */
.L_x_158:
[----:B------:R-:W-:Y:S05]  /*6350*/  BSYNC B1 ;  /* 0x0000000000017941 */ /* 0x000fea0003800000 */
.L_x_156:
[----:B------:R-:W-:-:S05]  /*6360*/  VIADD R0, R49, 0x1800000 ;  /* 0x0180000031007836 */ /* 0x000fca0000000000 */
[----:B------:R-:W-:-:S04]  /*6370*/  LOP3.LUT R0, R0, 0x7f800000, RZ, 0xc0, !PT ;  /* 0x7f80000000007812 */ /* 0x000fc800078ec0ff */
[----:B------:R-:W-:-:S13]  /*6380*/  ISETP.GT.U32.AND P2, PT, R0, 0x1ffffff, PT ;  /* 0x01ffffff0000780c */ /* 0x000fda0003f44070 */
[----:B------:R-:W-:Y:S05]  /*6390*/  @P2 BRA `(.L_x_159) ;  /* 0x0000000000102947 */ /* 0x000fea0003800000 */
[----:B------:R-:W-:Y:S02]  /*63a0*/  MOV R3, R49 ;  /* 0x0000003100037202 */ /* 0x000fe40000000f00 */
[----:B------:R-:W-:-:S07]  /*63b0*/  MOV R20, 0x63d0 ;  /* 0x000063d000147802 */ /* 0x000fce0000000f00 */
[----:B------:R-:W-:Y:S05]  /*63c0*/  CALL.REL.NOINC `($__internal_0_$__cuda_sm20_rcp_rn_f32_slowpath) ;  /* 0x0000007800207944 */ /* 0x000fea0003c00000 */
[----:B------:R-:W-:Y:S05]  /*63d0*/  BRA `(.L_x_160) ;  /* 0x0000000000107947 */ /* 0x000fea0003800000 */
.L_x_159:
[----:B------:R-:W1:Y:S02]  /*63e0*/  MUFU.RCP R0, R49 ;  /* 0x0000003100007308 */ /* 0x000e640000001000 */
[----:B-1----:R-:W-:-:S04]  /*63f0*/  FFMA R3, R49, R0, -1 ;  /* 0xbf80000031037423 */ /* 0x002fc80000000000 */
[----:B------:R-:W-:-:S04]  /*6400*/  FADD.FTZ R3, -R3, -RZ ;  /* 0x800000ff03037221 */ /* 0x000fc80000010100 */
[----:B------:R-:W-:-:S07]  /*6410*/  FFMA R0, R0, R3, R0 ;  /* 0x0000000300007223 */ /* 0x000fce0000000000 */
.L_x_160:
[----:B------:R-:W-:Y:S01]  /*6420*/  F2FP.F16.F32.PACK_AB R21, R24, R23 ;  /* 0x000000171815723e */ /* 0x000fe200000000ff */
[----:B------:R-:W-:Y:S05]  /*6430*/  WARPSYNC.ALL ;  /* 0x0000000000007948 */ /* 0x000fea0003800000 */
[----:B------:R-:W-:Y:S01]  /*6440*/  F2FP.F16.F32.PACK_AB R20, R22, R15 ;  /* 0x0000000f1614723e */ /* 0x000fe200000000ff */
[----:B------:R-:W-:Y:S01]  /*6450*/  BSSY B0, `(.L_x_161) ;  /* 0x000001b000007945 */ /* 0x000fe20003800000 */
[----:B------:R-:W-:Y:S02]  /*6460*/  F2FP.F16.F32.PACK_AB R23, R28, R27 ;  /* 0x0000001b1c17723e */ /* 0x000fe400000000ff */
[----:B------:R-:W-:-:S02]  /*6470*/  F2FP.F16.F32.PACK_AB R22, R26, R25 ;  /* 0x000000191a16723e */ /* 0x000fc400000000ff */
[----:B------:R-:W-:Y:S02]  /*6480*/  F2FP.F16.F32.PACK_AB R27, R0, R35 ;  /* 0x00000023001b723e */ /* 0x000fe400000000ff */
[----:B------:R-:W-:Y:S01]  /*6490*/  F2FP.F16.F32.PACK_AB R24, R30, R29 ;  /* 0x0000001d1e18723e */ /* 0x000fe200000000ff */
[----:B------:R1:W-:Y:S01]  /*64a0*/  STSM.16.M88.4 [R14+0x2200], R20 ;  /* 0x002200140e007844 */ /* 0x0003e20000000200 */
[----:B------:R-:W-:Y:S02]  /*64b0*/  F2FP.F16.F32.PACK_AB R25, R32, R31 ;  /* 0x0000001f2019723e */ /* 0x000fe400000000ff */
[----:B------:R-:W-:Y:S02]  /*64c0*/  F2FP.F16.F32.PACK_AB R26, R34, R33 ;  /* 0x00000021221a723e */ /* 0x000fe400000000ff */
[----:B------:R-:W-:-:S05]  /*64d0*/  LEA R0, R97, R14, 0x1 ;  /* 0x0000000e61007211 */ /* 0x000fca00078e08ff */
        /* <DEDUP_REMOVED lines=11> */
[----:B------:R-:W-:Y:S02]  /*6590*/  UIADD3 UR4, UR51, 0x2200, URZ ;  /* 0x0000220033047890 */ /* 0x000fe4000fffe03f */
[----:B------:R-:W-:Y:S01]  /*65a0*/  UIADD3.X UR9, URZ, UR55, URZ, UP0, !UPT ;  /* 0x000000373f097290 */ /* 0x000fe200087fe43f */
[----:B------:R-:W-:Y:S01]  /*65b0*/  UMOV UR6, UR46 ;  /* 0x0000002e00067c82 */ /* 0x000fe20008000000 */
[----:B------:R-:W-:-:S07]  /*65c0*/  UMOV UR7, UR47 ;  /* 0x0000002f00077c82 */ /* 0x000fce0008000000 */
[----:B------:R2:W-:Y:S01]  /*65d0*/  UTMASTG.3D [UR4], [UR8] ;  /* 0x00000004080073b5 */ /* 0x0005e20008010000 */
[----:B------:R0:W-:Y:S01]  /*65e0*/  UTMACMDFLUSH ;  /* 0x00000000000079b7 */ /* 0x0001e20000000000 */
[----:B--2---:R-:W-:-:S04]  /*65f0*/  DEPBAR.LE SB0, 0x1 ;  /* 0x000080400000791a */ /* 0x004fc80000000000 */
.L_x_162:
[----:B------:R-:W-:Y:S05]  /*6600*/  BSYNC B0 ;  /* 0x0000000000007941 */ /* 0x000fea0003800000 */
.L_x_161:
[----:B------:R-:W-:Y:S06]  /*6610*/  BAR.SYNC.DEFER_BLOCKING 0x1, 0x100 ;  /* 0x0044000000007b1d */ /* 0x000fec0000010000 */
[----:B------:R-:W-:Y:S04]  /*6620*/  BSSY B0, `(.L_x_163) ;  /* 0x0000009000007945 */ /* 0x000fe80003800000 */
[----:B------:R-:W-:Y:S05]  /*6630*/  @P0 BRA `(.L_x_164) ;  /* 0x00000000001c0947 */ /* 0x000fea0003800000 */
[----:B------:R-:W-:-:S13]  /*6640*/  ISETP.NE.AND P2, PT, R101, 0x3, PT ;  /* 0x000000036500780c */ /* 0x000fda0003f45270 */
[----:B------:R-:W-:Y:S05]  /*6650*/  @!P2 BRA `(.L_x_165) ;  /* 0x000000000004a947 */ /* 0x000fea0003800000 */
[----:B------:R-:W-:Y:S01]  /*6660*/  BPT.TRAP 0x1 ;  /* 0x000000040000795c */ /* 0x000fe20000300000 */
.L_x_165:
[----:B------:R-:W-:-:S04]  /*6670*/  ULEA UR4, UR40, UR51, 0x3 ;  /* 0x0000003328047291 */ /* 0x000fc8000f8e183f */
[----:B------:R-:W-:-:S04]  /*6680*/  UIADD3 UR4, UR4, 0x80, URZ ;  /* 0x0000008004047890 */ /* 0x000fc8000fffe03f */
[----:B------:R-:W-:-:S09]  /*6690*/  UPRMT UR4, UR50, 0x654, UR4 ;  /* 0x0000065432047896 */ /* 0x000fd20008000004 */
[----:B------:R-:W-:Y:S03]  /*66a0*/  SYNCS.ARRIVE.TRANS64.RED.A1T0 RZ, [UR4], RZ ;  /* 0x000000ffffff79a7 */ /* 0x000fe60008100404 */
.L_x_164:
[----:B------:R-:W-:Y:S05]  /*66b0*/  BSYNC B0 ;  /* 0x0000000000007941 */ /* 0x000fea0003800000 */
.L_x_163:
[----:B------:R-:W-:Y:S01]  /*66c0*/  UIADD3 UR40, UR40, 0x1, URZ ;  /* 0x0000000128287890 */ /* 0x000fe2000fffe03f */
[----:B------:R-:W-:Y:S01]  /*66d0*/  BSSY B0, `(.L_x_166) ;  /* 0x0000018000007945 */ /* 0x000fe20003800000 */
[----:B------:R-:W-:Y:S02]  /*66e0*/  IMAD.MOV.U32 R15, RZ, RZ, R95 ;  /* 0x000000ffff0f7224 */ /* 0x000fe400078e005f */
[----:B------:R-:W-:-:S04]  /*66f0*/  UISETP.NE.AND UP0, UPT, UR40, 0x4, UPT ;  /* 0x000000042800788c */ /* 0x000fc8000bf05270 */
[----:B------:R-:W-:Y:S01]  /*6700*/  USEL UR40, UR40, URZ, UP0 ;  /* 0x0000003f28287287 */ /* 0x000fe20008000000 */
[----:B------:R-:W-:Y:S11]  /*6710*/  @P0 BRA `(.L_x_167) ;  /* 0x00000000004c0947 */ /* 0x000ff60003800000 */
[----:B------:R-:W-:-:S13]  /*6720*/  ISETP.NE.AND P2, PT, R101, 0x3, PT ;  /* 0x000000036500780c */ /* 0x000fda0003f45270 */
[----:B------:R-:W-:Y:S05]  /*6730*/  @!P2 BRA `(.L_x_168) ;  /* 0x000000000004a947 */ /* 0x000fea0003800000 */
[----:B------:R-:W-:Y:S01]  /*6740*/  BPT.TRAP 0x1 ;  /* 0x000000040000795c */ /* 0x000fe20000300000 */
.L_x_168:
[C---:B-1----:R-:W-:Y:S01]  /*6750*/  LEA R0, R12.reuse, UR51, 0x3 ;  /* 0x000000330c007c11 */ /* 0x042fe2000f8e18ff */
[----:B------:R-:W-:Y:S01]  /*6760*/  BSSY B1, `(.L_x_169) ;  /* 0x0000006000017945 */ /* 0x000fe20003800000 */
[----:B------:R-:W-:Y:S02]  /*6770*/  SHF.L.U32 R3, R95, 0x1f, RZ ;  /* 0x0000001f5f037819 */ /* 0x000fe400000006ff */
[----:B------:R-:W-:Y:S02]  /*6780*/  @!P1 LEA R20, R12, R13, 0xd ;  /* 0x0000000d0c149211 */ /* 0x000fe400078e68ff */
[----:B------:R-:W1:Y:S02]  /*6790*/  SYNCS.PHASECHK.TRANS64.TRYWAIT P2, [R0+URZ+0x60], R3 ;  /* 0x00006003000075a7 */ /* 0x000e64000804017f */
[----:B------:R-:W-:Y:S01]  /*67a0*/  @!P1 LEA R21, R97, R20, 0x1 ;  /* 0x0000001461159211 */ /* 0x000fe200078e08ff */
[----:B-1----:R-:W-:Y:S06]  /*67b0*/  @!P2 BRA `(.L_x_170) ;  /* 0x0000006c0090a947 */ /* 0x002fec0003800000 */
.L_x_360:
[----:B------:R-:W-:Y:S05]  /*67c0*/  BSYNC B1 ;  /* 0x0000000000017941 */ /* 0x000fea0003800000 */
.L_x_169:
[----:B------:R-:W-:Y:S05]  /*67d0*/  @!P1 WARPSYNC.ALL ;  /* 0x0000000000009948 */ /* 0x000fea0003800000 */
[----:B------:R2:W3:Y:S01]  /*67e0*/  @!P1 LDSM.16.M88.4 R8, [R20] ;  /* 0x000000001408983b */ /* 0x0004e20000000200 */
[----:B------:R-:W-:-:S03]  /*67f0*/  VIADD R12, R12, 0x1 ;  /* 0x000000010c0c7836 */ /* 0x000fc60000000000 */
[----:B------:R2:W4:Y:S02]  /*6800*/  @!P1 LDSM.16.M88.4 R4, [R21] ;  /* 0x000000001504983b */ /* 0x0005240000000200 */
[----:B------:R-:W-:-:S04]  /*6810*/  ISETP.NE.AND P2, PT, R12, 0x4, PT ;  /* 0x000000040c00780c */ /* 0x000fc80003f45270 */
[----:B-1----:R-:W-:Y:S02]  /*6820*/  SEL R0, RZ, 0x1, P2 ;  /* 0x00000001ff007807 */ /* 0x002fe40001000000 */
[----:B------:R-:W-:Y:S02]  /*6830*/  SEL R12, R12, RZ, P2 ;  /* 0x000000ff0c0c7207 */ /* 0x000fe40001000000 */
[----:B--2---:R-:W-:-:S07]  /*6840*/  LOP3.LUT R15, R95, R0, RZ, 0x3c, !PT ;  /* 0x000000005f0f7212 */ /* 0x004fce00078e3cff */
.L_x_167:
[----:B------:R-:W-:Y:S05]  /*6850*/  BSYNC B0 ;  /* 0x0000000000007941 */ /* 0x000fea0003800000 */
.L_x_166:
[----:B-1-3--:R-:W-:Y:S02]  /*6860*/  HADD2.F32 R23, -RZ, R9.H0_H0 ;  /* 0x20000009ff177230 */ /* 0x00afe40000004100 */
[C---:B------:R-:W-:Y:S01]  /*6870*/  FMUL R58, R92.reuse, R58 ;  /* 0x0000003a5c3a7220 */ /* 0x040fe20000400000 */
[--C-:B------:R-:W-:Y:S02]  /*6880*/  HADD2.F32 R21, -RZ, R8.reuse.H1_H1 ;  /* 0x30000008ff157230 */ /* 0x100fe40000004100 */
[C---:B------:R-:W-:Y:S01]  /*6890*/  FMUL R0, R92.reuse, R57 ;  /* 0x000000395c007220 */ /* 0x040fe20000400000 */
[----:B------:R-:W-:Y:S02]  /*68a0*/  HADD2.F32 R3, -RZ, R8.H0_H0 ;  /* 0x20000008ff037230 */ /* 0x000fe40000004100 */
[----:B------:R-:W-:Y:S01]  /*68b0*/  FMUL R56, R92, R56 ;  /* 0x000000385c387220 */ /* 0x000fe20000400000 */
[----:B------:R-:W-:Y:S01]  /*68c0*/  FFMA R58, R91, R23, R58 ;  /* 0x000000175b3a7223 */ /* 0x000fe2000000003a */
[----:B------:R-:W-:-:S02]  /*68d0*/  HADD2.F32 R23, -RZ, R11.H0_H0 ;  /* 0x2000000bff177230 */ /* 0x000fc40000004100 */
[C---:B------:R-:W-:Y:S01]  /*68e0*/  FMUL R62, R92.reuse, R62 ;  /* 0x0000003e5c3e7220 */ /* 0x040fe20000400000 */
[----:B------:R-:W-:Y:S01]  /*68f0*/  MOV R49, 0x3bbb989d ;  /* 0x3bbb989d00317802 */ /* 0x000fe20000000f00 */
[----:B------:R-:W-:Y:S02]  /*6900*/  HADD2.F32 R25, -RZ, R9.H1_H1 ;  /* 0x30000009ff197230 */ /* 0x000fe40000004100 */
[C---:B------:R-:W-:Y:S01]  /*6910*/  FFMA R0, R91.reuse, R21, R0 ;  /* 0x000000155b007223 */ /* 0x040fe20000000000 */
        /* <DEDUP_REMOVED lines=19> */
[----:B------:R-:W-:Y:S01]  /*6a50*/  FFMA.RM R3, R3, R51, 12582913 ;  /* 0x4b40000103037423 */ /* 0x000fe20000004033 */
        /* <DEDUP_REMOVED lines=16> */
[----:B------:R-:W-:Y:S01]  /*6b60*/  FFMA.SAT R0, -R60, R49, 0.5 ;  /* 0x3f0000003c007423 */ /* 0x000fe20000002131 */
[----:B------:R-:W-:-:S02]  /*6b70*/  HADD2.F32 R32, -RZ, R5.H0_H0 ;  /* 0x20000005ff207230 */ /* 0x000fc40000004100 */
[----:B------:R-:W-:Y:S01]  /*6b80*/  FFMA R29, -R58, 1.4426950216293334961, -R29 ;  /* 0x3fb8aa3b3a1d7823 */ /* 0x000fe2000000091d */
[----:B------:R-:W-:Y:S01]  /*6b90*/  FMUL R66, R92, R66 ;  /* 0x000000425c427220 */ /* 0x000fe20000400000 */
[----:B------:R-:W-:Y:S01]  /*6ba0*/  FFMA.RM R33, R0, R51, 12582913 ;  /* 0x4b40000100217423 */ /* 0x000fe20000004033 */
[----:B------:R-:W-:Y:S02]  /*6bb0*/  HADD2.F32 R34, -RZ, R5.H1_H1 ;  /* 0x30000005ff227230 */ /* 0x000fe40000004100 */
[----:B------:R-:W-:Y:S01]  /*6bc0*/  FFMA R29, -R58, 1.925963033500011079e-08, R29 ;  /* 0x32a570603a1d7823 */ /* 0x000fe2000000011d */
[----:B------:R3:W-:Y:S01]  /*6bd0*/  MUFU.EX2 R30, R25 ;  /* 0x00000019001e7308 */ /* 0x0007e20000000800 */
[----:B-1----:R-:W-:Y:S01]  /*6be0*/  FADD R21, R31, -12583039 ;  /* 0xcb40007f1f157421 */ /* 0x002fe20000000000 */
[----:B------:R-:W-:Y:S01]  /*6bf0*/  FFMA R66, R91, R32, R66 ;  /* 0x000000205b427223 */ /* 0x000fe20000000042 */
[----:B------:R-:W-:Y:S01]  /*6c00*/  FADD R35, R33, -12583039 ;  /* 0xcb40007f21237421 */ /* 0x000fe20000000000 */
[----:B------:R-:W-:Y:S01]  /*6c10*/  FMUL R0, R92, R67 ;  /* 0x000000435c007220 */ /* 0x000fe20000400000 */
[----:B------:R-:W-:Y:S01]  /*6c20*/  FFMA R21, -R20, 1.4426950216293334961, -R21 ;  /* 0x3fb8aa3b14157823 */ /* 0x000fe20000000915 */
[----:B------:R-:W-:-:S02]  /*6c30*/  HADD2.F32 R40, -RZ, R6.H1_H1 ;  /* 0x30000006ff287230 */ /* 0x000fc40000004100 */
[----:B------:R-:W-:Y:S01]  /*6c40*/  FFMA R35, -R60, 1.4426950216293334961, -R35 ;  /* 0x3fb8aa3b3c237823 */ /* 0x000fe20000000923 */
[----:B------:R1:W-:Y:S01]  /*6c50*/  MUFU.EX2 R32, R29 ;  /* 0x0000001d00207308 */ /* 0x0003e20000000800 */
[-C--:B---3--:R-:W-:Y:S01]  /*6c60*/  FFMA.SAT R25, -R22, R49.reuse, 0.5 ;  /* 0x3f00000016197423 */ /* 0x088fe20000002131 */
[----:B------:R-:W-:Y:S01]  /*6c70*/  FFMA R21, -R20, 1.925963033500011079e-08, R21 ;  /* 0x32a5706014157823 */ /* 0x000fe20000000115 */
[----:B------:R-:W-:Y:S01]  /*6c80*/  FFMA.SAT R20, -R62, R49, 0.5 ;  /* 0x3f0000003e147423 */ /* 0x000fe20000002131 */
[----:B------:R-:W-:Y:S01]  /*6c90*/  FFMA R0, R91, R34, R0 ;  /* 0x000000225b007223 */ /* 0x000fe20000000000 */
[-C--:B------:R-:W-:Y:S01]  /*6ca0*/  FFMA.RM R25, R25, R51.reuse, 12582913 ;  /* 0x4b40000119197423 */ /* 0x080fe20000004033 */
[----:B------:R-:W-:Y:S01]  /*6cb0*/  FFMA R35, -R60, 1.925963033500011079e-08, R35 ;  /* 0x32a570603c237823 */ /* 0x000fe20000000123 */
[----:B------:R-:W-:Y:S01]  /*6cc0*/  FFMA.RM R37, R20, R51, 12582913 ;  /* 0x4b40000114257423 */ /* 0x000fe20000004033 */
[----:B------:R3:W-:Y:S01]  /*6cd0*/  MUFU.EX2 R34, R21 ;  /* 0x0000001500227308 */ /* 0x0007e20000000800 */
[----:B-1----:R-:W-:Y:S01]  /*6ce0*/  FADD R29, R25, -12583039 ;  /* 0xcb40007f191d7421 */ /* 0x002fe20000000000 */
[----:B------:R-:W-:Y:S01]  /*6cf0*/  FFMA.SAT R20, -R24, R49, 0.5 ;  /* 0x3f00000018147423 */ /* 0x000fe20000002131 */
[----:B------:R-:W-:-:S02]  /*6d00*/  HADD2.F32 R38, -RZ, R6.H0_H0 ;  /* 0x20000006ff267230 */ /* 0x000fc40000004100 */
[----:B------:R-:W-:Y:S01]  /*6d10*/  FMUL R68, R92, R68 ;  /* 0x000000445c447220 */ /* 0x000fe20000400000 */
[----:B------:R-:W-:Y:S01]  /*6d20*/  FFMA R29, -R22, 1.4426950216293334961, -R29 ;  /* 0x3fb8aa3b161d7823 */ /* 0x000fe2000000091d */
[----:B------:R-:W-:Y:S01]  /*6d30*/  FFMA.RM R39, R20, R51, 12582913 ;  /* 0x4b40000114277423 */ /* 0x000fe20000004033 */
[----:B------:R-:W-:Y:S01]  /*6d40*/  FMUL R20, R92, R69 ;  /* 0x000000455c147220 */ /* 0x000fe20000400000 */
[----:B------:R1:W4:Y:S01]  /*6d50*/  MUFU.EX2 R36, R35 ;  /* 0x0000002300247308 */ /* 0x0003220000000800 */
[----:B---3--:R-:W-:Y:S01]  /*6d60*/  FADD R21, R37, -12583039 ;  /* 0xcb40007f25157421 */ /* 0x008fe20000000000 */
[----:B------:R-:W-:Y:S01]  /*6d70*/  FFMA R29, -R22, 1.925963033500011079e-08, R29 ;  /* 0x32a57060161d7823 */ /* 0x000fe2000000011d */
[----:B------:R-:W-:Y:S01]  /*6d80*/  FFMA.SAT R22, -R64, R49, 0.5 ;  /* 0x3f00000040167423 */ /* 0x000fe20000002131 */
[----:B------:R-:W-:Y:S01]  /*6d90*/  FADD R41, R39, -12583039 ;  /* 0xcb40007f27297421 */ /* 0x000fe20000000000 */
[----:B------:R-:W-:Y:S01]  /*6da0*/  FFMA R21, -R62, 1.4426950216293334961, -R21 ;  /* 0x3fb8aa3b3e157823 */ /* 0x000fe20000000915 */
[C---:B------:R-:W-:Y:S01]  /*6db0*/  FFMA R20, R91.reuse, R40, R20 ;  /* 0x000000285b147223 */ /* 0x040fe20000000014 */
[----:B------:R-:W-:Y:S01]  /*6dc0*/  FFMA R68, R91, R38, R68 ;  /* 0x000000265b447223 */ /* 0x000fe20000000044 */
[----:B------:R-:W-:Y:S01]  /*6dd0*/  FFMA R41, -R24, 1.4426950216293334961, -R41 ;  /* 0x3fb8aa3b18297823 */ /* 0x000fe20000000929 */
[----:B-1----:R-:W-:Y:S01]  /*6de0*/  FFMA.RM R35, R22, R51, 12582913 ;  /* 0x4b40000116237423 */ /* 0x002fe20000004033 */
[----:B------:R-:W-:Y:S01]  /*6df0*/  FFMA R21, -R62, 1.925963033500011079e-08, R21 ;  /* 0x32a570603e157823 */ /* 0x000fe20000000115 */
[----:B------:R-:W-:Y:S01]  /*6e00*/  FFMA.SAT R22, -R26, R49, 0.5 ;  /* 0x3f0000001a167423 */ /* 0x000fe20000002131 */
[----:B------:R1:W-:Y:S01]  /*6e10*/  MUFU.EX2 R38, R29 ;  /* 0x0000001d00267308 */ /* 0x0003e20000000800 */
[----:B------:R-:W-:Y:S01]  /*6e20*/  FFMA R41, -R24, 1.925963033500011079e-08, R41 ;  /* 0x32a5706018297823 */ /* 0x000fe20000000129 */
[----:B------:R-:W-:-:S02]  /*6e30*/  HADD2.F32 R42, -RZ, R7.H0_H0 ;  /* 0x20000007ff2a7230 */ /* 0x000fc40000004100 */
[----:B------:R-:W-:Y:S01]  /*6e40*/  FFMA.RM R43, R22, R51, 12582913 ;  /* 0x4b400001162b7423 */ /* 0x000fe20000004033 */
[----:B------:R-:W-:Y:S01]  /*6e50*/  FFMA.SAT R22, -R0, R49, 0.5 ;  /* 0x3f00000000167423 */ /* 0x000fe20000002131 */
[----:B------:R-:W-:Y:S02]  /*6e60*/  HADD2.F32 R46, -RZ, R7.H1_H1 ;  /* 0x30000007ff2e7230 */ /* 0x000fe40000004100 */
[----:B------:R-:W-:Y:S01]  /*6e70*/  FMUL R70, R92, R70 ;  /* 0x000000465c467220 */ /* 0x000fe20000400000 */
[----:B------:R-:W-:Y:S01]  /*6e80*/  FADD R45, R43, -12583039 ;  /* 0xcb40007f2b2d7421 */ /* 0x000fe20000000000 */
[----:B------:R3:W-:Y:S01]  /*6e90*/  MUFU.EX2 R40, R21 ;  /* 0x0000001500287308 */ /* 0x0007e20000000800 */
[----:B-1----:R-:W-:Y:S01]  /*6ea0*/  FADD R29, R35, -12583039 ;  /* 0xcb40007f231d7421 */ /* 0x002fe20000000000 */
[----:B------:R-:W-:Y:S01]  /*6eb0*/  FFMA.RM R44, R22, R51, 12582913 ;  /* 0x4b400001162c7423 */ /* 0x000fe20000004033 */
[----:B------:R-:W-:Y:S01]  /*6ec0*/  FMUL R22, R92, R71 ;  /* 0x000000475c167220 */ /* 0x000fe20000400000 */
[C---:B------:R-:W-:Y:S01]  /*6ed0*/  FFMA R70, R91.reuse, R42, R70 ;  /* 0x0000002a5b467223 */ /* 0x040fe20000000046 */
[----:B------:R-:W-:Y:S01]  /*6ee0*/  FFMA R29, -R64, 1.4426950216293334961, -R29 ;  /* 0x3fb8aa3b401d7823 */ /* 0x000fe2000000091d */
[----:B------:R-:W-:Y:S01]  /*6ef0*/  FADD R47, R44, -12583039 ;  /* 0xcb40007f2c2f7421 */ /* 0x000fe20000000000 */
[----:B------:R-:W-:Y:S01]  /*6f00*/  FFMA R22, R91, R46, R22 ;  /* 0x0000002e5b167223 */ /* 0x000fe20000000016 */
[----:B------:R1:W-:Y:S01]  /*6f10*/  MUFU.EX2 R24, R41 ;  /* 0x0000002900187308 */ /* 0x0003e20000000800 */
[-C--:B---3--:R-:W-:Y:S01]  /*6f20*/  FFMA.SAT R21, -R66, R49.reuse, 0.5 ;  /* 0x3f00000042157423 */ /* 0x088fe20000002131 */
[----:B------:R-:W-:Y:S01]  /*6f30*/  FFMA R29, -R64, 1.925963033500011079e-08, R29 ;  /* 0x32a57060401d7823 */ /* 0x000fe2000000011d */
[-C--:B------:R-:W-:Y:S01]  /*6f40*/  FFMA.SAT R46, -R20, R49.reuse, 0.5 ;  /* 0x3f000000142e7423 */ /* 0x080fe20000002131 */
[----:B------:R-:W-:Y:S01]  /*6f50*/  FFMA.SAT R48, -R70, R49, 0.5 ;  /* 0x3f00000046307423 */ /* 0x000fe20000002131 */
[----:B------:R-:W-:Y:S01]  /*6f60*/  FFMA.RM R21, R21, R51, 12582913 ;  /* 0x4b40000115157423 */ /* 0x000fe20000004033 */
[----:B------:R-:W-:Y:S01]  /*6f70*/  FFMA.SAT R50, -R22, R49, 0.5 ;  /* 0x3f00000016327423 */ /* 0x000fe20000002131 */
[----:B------:R-:W-:Y:S01]  /*6f80*/  FFMA R45, -R26, 1.4426950216293334961, -R45 ;  /* 0x3fb8aa3b1a2d7823 */ /* 0x000fe2000000092d */
[----:B------:R3:W-:Y:S01]  /*6f90*/  MUFU.EX2 R42, R29 ;  /* 0x0000001d002a7308 */ /* 0x0007e20000000800 */
[----:B-1----:R-:W-:Y:S01]  /*6fa0*/  FADD R41, R21, -12583039 ;  /* 0xcb40007f15297421 */ /* 0x002fe20000000000 */
[----:B------:R-:W-:Y:S01]  /*6fb0*/  FFMA R47, -R0, 1.4426950216293334961, -R47 ;  /* 0x3fb8aa3b002f7823 */ /* 0x000fe2000000092f */
[-C--:B------:R-:W-:Y:S01]  /*6fc0*/  FFMA.RM R46, R46, R51.reuse, 12582913 ;  /* 0x4b4000012e2e7423 */ /* 0x080fe20000004033 */
[-C--:B------:R-:W-:Y:S01]  /*6fd0*/  FFMA.RM R48, R48, R51.reuse, 12582913 ;  /* 0x4b40000130307423 */ /* 0x080fe20000004033 */
[----:B------:R-:W-:Y:S01]  /*6fe0*/  FFMA R41, -R66, 1.4426950216293334961, -R41 ;  /* 0x3fb8aa3b42297823 */ /* 0x000fe20000000929 */
[----:B------:R-:W-:Y:S01]  /*6ff0*/  FFMA.RM R50, R50, R51, 12582913 ;  /* 0x4b40000132327423 */ /* 0x000fe20000004033 */
[----:B------:R-:W-:Y:S01]  /*7000*/  FFMA R45, -R26, 1.925963033500011079e-08, R45 ;  /* 0x32a570601a2d7823 */ /* 0x000fe2000000012d */
[----:B------:R-:W-:Y:S01]  /*7010*/  FFMA R47, -R0, 1.925963033500011079e-08, R47 ;  /* 0x32a57060002f7823 */ /* 0x000fe2000000012f */
[----:B---3--:R-:W-:Y:S01]  /*7020*/  FFMA.SAT R29, -R68, R49, 0.5 ;  /* 0x3f000000441d7423 */ /* 0x008fe20000002131 */
[----:B------:R-:W-:Y:S01]  /*7030*/  FFMA R41, -R66, 1.925963033500011079e-08, R41 ;  /* 0x32a5706042297823 */ /* 0x000fe20000000129 */
[----:B------:R-:W-:-:S02]  /*7040*/  IMAD.SHL.U32 R3, R3, 0x800000, RZ ;  /* 0x0080000003037824 */ /* 0x000fc400078e00ff */
        /* <DEDUP_REMOVED lines=8> */
[----:B------:R-:W-:Y:S01]  /*70d0*/  SHF.L.U32 R27, R27, 0x17, RZ ;  /* 0x000000171b1b7819 */ /* 0x000fe200000006ff */
[----:B------:R-:W-:Y:S01]  /*70e0*/  FFMA R49, -R20, 1.925963033500011079e-08, R49 ;  /* 0x32a5706014317823 */ /* 0x000fe20000000131 */
[----:B------:R2:W3:Y:S01]  /*70f0*/  MUFU.EX2 R26, R45 ;  /* 0x0000002d001a7308 */ /* 0x0004e20000000800 */
[----:B-1----:R-:W-:Y:S01]  /*7100*/  FADD R41, R48, -12583039 ;  /* 0xcb40007f30297421 */ /* 0x002fe20000000000 */
[----:B------:R-:W-:Y:S01]  /*7110*/  FFMA R51, -R22, 1.925963033500011079e-08, R51 ;  /* 0x32a5706016337823 */ /* 0x000fe20000000133 */
[----:B------:R-:W-:Y:S01]  /*7120*/  IADD3 R3, R53, 0x1800000, RZ ;  /* 0x0180000035037810 */ /* 0x000fe20007ffe0ff */
[----:B------:R-:W-:-:S02]  /*7130*/  IMAD.SHL.U32 R31, R31, 0x800000, RZ ;  /* 0x008000001f1f7824 */ /* 0x000fc400078e00ff */
[C---:B------:R-:W-:Y:S01]  /*7140*/  FFMA R41, -R70.reuse, 1.4426950216293334961, -R41 ;  /* 0x3fb8aa3b46297823 */ /* 0x040fe20000000929 */
[----:B------:R-:W-:Y:S01]  /*7150*/  SHF.L.U32 R23, R23, 0x17, RZ ;  /* 0x0000001717177819 */ /* 0x000fe200000006ff */
[----:B------:R-:W-:Y:S01]  /*7160*/  IMAD.SHL.U32 R43, R43, 0x800000, RZ ;  /* 0x008000002b2b7824 */ /* 0x000fe200078e00ff */
[----:B------:R-:W-:Y:S01]  /*7170*/  LOP3.LUT R3, R3, 0x7f800000, RZ, 0xc0, !PT ;  /* 0x7f80000003037812 */ /* 0x000fe200078ec0ff */
[----:B--2---:R-:W-:Y:S01]  /*7180*/  FADD R45, R29, -12583039 ;  /* 0xcb40007f1d2d7421 */ /* 0x004fe20000000000 */
[----:B------:R-:W-:Y:S01]  /*7190*/  FFMA R41, -R70, 1.925963033500011079e-08, R41 ;  /* 0x32a5706046297823 */ /* 0x000fe20000000129 */
[----:B------:R-:W1:Y:S01]  /*71a0*/  MUFU.EX2 R47, R47 ;  /* 0x0000002f002f7308 */ /* 0x000e620000000800 */
[----:B------:R-:W-:Y:S01]  /*71b0*/  ISETP.GT.U32.AND P2, PT, R3, 0x1ffffff, PT ;  /* 0x01ffffff0300780c */ /* 0x000fe20003f44070 */
[C---:B------:R-:W-:Y:S01]  /*71c0*/  FFMA R45, -R68.reuse, 1.4426950216293334961, -R45 ;  /* 0x3fb8aa3b442d7823 */ /* 0x040fe2000000092d */
[----:B------:R-:W-:Y:S01]  /*71d0*/  SHF.L.U32 R25, R25, 0x17, RZ ;  /* 0x0000001719197819 */ /* 0x000fe200000006ff */
[----:B------:R-:W-:Y:S01]  /*71e0*/  IMAD.SHL.U32 R37, R37, 0x800000, RZ ;  /* 0x0080000025257824 */ /* 0x000fe200078e00ff */
[----:B------:R-:W-:Y:S01]  /*71f0*/  SHF.L.U32 R39, R39, 0x17, RZ ;  /* 0x0000001727277819 */ /* 0x000fe200000006ff */
[----:B------:R-:W-:Y:S01]  /*7200*/  FFMA R45, -R68, 1.925963033500011079e-08, R45 ;  /* 0x32a57060442d7823 */ /* 0x000fe2000000012d */
[----:B------:R-:W-:Y:S01]  /*7210*/  SHF.L.U32 R35, R35, 0x17, RZ ;  /* 0x0000001723237819 */ /* 0x000fe200000006ff */
[----:B------:R-:W2:Y:S01]  /*7220*/  MUFU.EX2 R49, R49 ;  /* 0x0000003100317308 */ /* 0x000ea20000000800 */
[----:B------:R-:W-:Y:S01]  /*7230*/  SHF.L.U32 R21, R21, 0x17, RZ ;  /* 0x0000001715157819 */ /* 0x000fe200000006ff */
[----:B------:R-:W-:Y:S01]  /*7240*/  IMAD.SHL.U32 R44, R44, 0x800000, RZ ;  /* 0x008000002c2c7824 */ /* 0x000fe200078e00ff */
[----:B------:R-:W-:Y:S01]  /*7250*/  SHF.L.U32 R29, R29, 0x17, RZ ;  /* 0x000000171d1d7819 */ /* 0x000fe200000006ff */
[----:B------:R-:W-:Y:S01]  /*7260*/  IMAD.SHL.U32 R48, R48, 0x800000, RZ ;  /* 0x0080000030307824 */ /* 0x000fe200078e00ff */
[----:B------:R-:W-:Y:S01]  /*7270*/  SHF.L.U32 R46, R46, 0x17, RZ ;  /* 0x000000172e2e7819 */ /* 0x000fe200000006ff */
[----:B------:R-:W-:Y:S01]  /*7280*/  BSSY B1, `(.L_x_171) ;  /* 0x000001e000017945 */ /* 0x000fe20003800000 */
[----:B------:R-:W-:Y:S01]  /*7290*/  SHF.L.U32 R50, R50, 0x17, RZ ;  /* 0x0000001732327819 */ /* 0x000fe200000006ff */
[----:B------:R-:W5:Y:S01]  /*72a0*/  MUFU.EX2 R20, R45 ;  /* 0x0000002d00147308 */ /* 0x000f620000000800 */
[----:B----4-:R-:W-:Y:S01]  /*72b0*/  FFMA R33, R33, R36, 1 ;  /* 0x3f80000021217423 */ /* 0x010fe20000000024 */
[----:B------:R-:W-:Y:S01]  /*72c0*/  FFMA R27, R27, R32, 1 ;  /* 0x3f8000001b1b7423 */ /* 0x000fe20000000020 */
[----:B------:R-:W-:Y:S01]  /*72d0*/  FFMA R34, R31, R34, 1 ;  /* 0x3f8000001f227423 */ /* 0x000fe20000000022 */
[----:B---3--:R-:W-:Y:S01]  /*72e0*/  FFMA R36, R43, R26, 1 ;  /* 0x3f8000002b247423 */ /* 0x008fe2000000001a */
[----:B------:R-:W-:Y:S01]  /*72f0*/  FFMA R30, R23, R30, 1 ;  /* 0x3f800000171e7423 */ /* 0x000fe2000000001e */
[----:B------:R-:W-:Y:S01]  /*7300*/  FFMA R28, R25, R38, 1 ;  /* 0x3f800000191c7423 */ /* 0x000fe20000000026 */
[----:B------:R-:W-:Y:S01]  /*7310*/  FFMA R31, R37, R40, 1 ;  /* 0x3f800000251f7423 */ /* 0x000fe20000000028 */
[----:B------:R-:W3:Y:S01]  /*7320*/  MUFU.EX2 R41, R41 ;  /* 0x0000002900297308 */ /* 0x000ee20000000800 */
[----:B------:R-:W-:Y:S01]  /*7330*/  FFMA R32, R39, R24, 1 ;  /* 0x3f80000027207423 */ /* 0x000fe20000000018 */
[----:B------:R-:W-:Y:S01]  /*7340*/  FFMA R35, R35, R42, 1 ;  /* 0x3f80000023237423 */ /* 0x000fe2000000002a */
[----:B------:R-:W-:Y:S01]  /*7350*/  FFMA R43, R21, R0, 1 ;  /* 0x3f800000152b7423 */ /* 0x000fe20000000000 */
[----:B-1----:R-:W-:Y:S01]  /*7360*/  FFMA R44, R44, R47, 1 ;  /* 0x3f8000002c2c7423 */ /* 0x002fe2000000002f */
[----:B--2---:R-:W-:-:S03]  /*7370*/  FFMA R46, R46, R49, 1 ;  /* 0x3f8000002e2e7423 */ /* 0x004fc60000000031 */
[----:B------:R-:W1:Y:S01]  /*7380*/  MUFU.EX2 R51, R51 ;  /* 0x0000003300337308 */ /* 0x000e620000000800 */
[----:B-----5:R-:W-:Y:S01]  /*7390*/  FFMA R45, R29, R20, 1 ;  /* 0x3f8000001d2d7423 */ /* 0x020fe20000000014 */
[----:B---3--:R-:W-:Y:S01]  /*73a0*/  FFMA R41, R48, R41, 1 ;  /* 0x3f80000030297423 */ /* 0x008fe20000000029 */
[----:B-1----:R-:W-:Y:S01]  /*73b0*/  FFMA R50, R50, R51, 1 ;  /* 0x3f80000032327423 */ /* 0x002fe20000000033 */
[----:B------:R-:W-:Y:S06]  /*73c0*/  @P2 BRA `(.L_x_172) ;  /* 0x0000000000142947 */ /* 0x000fec0003800000 */
[----:B------:R-:W-:Y:S02]  /*73d0*/  MOV R3, R53 ;  /* 0x0000003500037202 */ /* 0x000fe40000000f00 */
[----:B------:R-:W-:-:S07]  /*73e0*/  MOV R20, 0x7400 ;  /* 0x0000740000147802 */ /* 0x000fce0000000f00 */
[----:B------:R-:W-:Y:S05]  /*73f0*/  CALL.REL.NOINC `($__internal_0_$__cuda_sm20_rcp_rn_f32_slowpath) ;  /* 0x0000006800147944 */ /* 0x000fea0003c00000 */
[----:B------:R-:W-:Y:S01]  /*7400*/  IMAD.MOV.U32 R22, RZ, RZ, R0 ;  /* 0x000000ffff167224 */ /* 0x000fe200078e0000 */
[----:B------:R-:W-:Y:S06]  /*7410*/  BRA `(.L_x_173) ;  /* 0x0000000000107947 */ /* 0x000fec0003800000 */
.L_x_172:
[----:B------:R-:W1:Y:S02]  /*7420*/  MUFU.RCP R22, R53 ;  /* 0x0000003500167308 */ /* 0x000e640000001000 */
[----:B-1----:R-:W-:-:S04]  /*7430*/  FFMA R0, R53, R22, -1 ;  /* 0xbf80000035007423 */ /* 0x002fc80000000016 */
[----:B------:R-:W-:-:S04]  /*7440*/  FADD.FTZ R3, -R0, -RZ ;  /* 0x800000ff00037221 */ /* 0x000fc80000010100 */
[----:B------:R-:W-:-:S07]  /*7450*/  FFMA R22, R22, R3, R22 ;  /* 0x0000000316167223 */ /* 0x000fce0000000016 */
.L_x_173:
[----:B------:R-:W-:Y:S05]  /*7460*/  BSYNC B1 ;  /* 0x0000000000017941 */ /* 0x000fea0003800000 */
.L_x_171:
[----:B------:R-:W-:Y:S01]  /*7470*/  IADD3 R0, R30, 0x1800000, RZ ;  /* 0x018000001e007810 */ /* 0x000fe20007ffe0ff */
[----:B------:R-:W-:Y:S03]  /*7480*/  BSSY B1, `(.L_x_174) ;  /* 0x000000d000017945 */ /* 0x000fe60003800000 */
[----:B------:R-:W-:-:S04]  /*7490*/  LOP3.LUT R0, R0, 0x7f800000, RZ, 0xc0, !PT ;  /* 0x7f80000000007812 */ /* 0x000fc800078ec0ff */
[----:B------:R-:W-:-:S13]  /*74a0*/  ISETP.GT.U32.AND P2, PT, R0, 0x1ffffff, PT ;  /* 0x01ffffff0000780c */ /* 0x000fda0003f44070 */
[----:B------:R-:W-:Y:S05]  /*74b0*/  @P2 BRA `(.L_x_175) ;  /* 0x0000000000142947 */ /* 0x000fea0003800000 */
[----:B------:R-:W-:Y:S02]  /*74c0*/  MOV R3, R30 ;  /* 0x0000001e00037202 */ /* 0x000fe40000000f00 */
[----:B------:R-:W-:-:S07]  /*74d0*/  MOV R20, 0x74f0 ;  /* 0x000074f000147802 */ /* 0x000fce0000000f00 */
[----:B------:R-:W-:Y:S05]  /*74e0*/  CALL.REL.NOINC `($__internal_0_$__cuda_sm20_rcp_rn_f32_slowpath) ;  /* 0x0000006400d87944 */ /* 0x000fea0003c00000 */
[----:B------:R-:W-:Y:S01]  /*74f0*/  IMAD.MOV.U32 R23, RZ, RZ, R0 ;  /* 0x000000ffff177224 */ /* 0x000fe200078e0000 */
[----:B------:R-:W-:Y:S06]  /*7500*/  BRA `(.L_x_176) ;  /* 0x0000000000107947 */ /* 0x000fec0003800000 */
.L_x_175:
[----:B------:R-:W1:Y:S02]  /*7510*/  MUFU.RCP R23, R30 ;  /* 0x0000001e00177308 */ /* 0x000e640000001000 */
[----:B-1----:R-:W-:-:S04]  /*7520*/  FFMA R0, R30, R23, -1 ;  /* 0xbf8000001e007423 */ /* 0x002fc80000000017 */
[----:B------:R-:W-:-:S04]  /*7530*/  FADD.FTZ R0, -R0, -RZ ;  /* 0x800000ff00007221 */ /* 0x000fc80000010100 */
[----:B------:R-:W-:-:S07]  /*7540*/  FFMA R23, R23, R0, R23 ;  /* 0x0000000017177223 */ /* 0x000fce0000000017 */
.L_x_176:
[----:B------:R-:W-:Y:S05]  /*7550*/  BSYNC B1 ;  /* 0x0000000000017941 */ /* 0x000fea0003800000 */
.L_x_174:
        /* <DEDUP_REMOVED lines=10> */
.L_x_178:
[----:B------:R-:W1:Y:S02]  /*7600*/  MUFU.RCP R24, R27 ;  /* 0x0000001b00187308 */ /* 0x000e640000001000 */
[----:B-1----:R-:W-:-:S04]  /*7610*/  FFMA R0, R27, R24, -1 ;  /* 0xbf8000001b007423 */ /* 0x002fc80000000018 */
[----:B------:R-:W-:-:S04]  /*7620*/  FADD.FTZ R3, -R0, -RZ ;  /* 0x800000ff00037221 */ /* 0x000fc80000010100 */
[----:B------:R-:W-:-:S07]  /*7630*/  FFMA R24, R24, R3, R24 ;  /* 0x0000000318187223 */ /* 0x000fce0000000018 */
.L_x_179:
[----:B------:R-:W-:Y:S05]  /*7640*/  BSYNC B1 ;  /* 0x0000000000017941 */ /* 0x000fea0003800000 */
.L_x_177:
        /* <DEDUP_REMOVED lines=10> */
.L_x_181:
[----:B------:R-:W1:Y:S02]  /*76f0*/  MUFU.RCP R25, R34 ;  /* 0x0000002200197308 */ /* 0x000e640000001000 */
[----:B-1----:R-:W-:-:S04]  /*7700*/  FFMA R0, R34, R25, -1 ;  /* 0xbf80000022007423 */ /* 0x002fc80000000019 */
[----:B------:R-:W-:-:S04]  /*7710*/  FADD.FTZ R0, -R0, -RZ ;  /* 0x800000ff00007221 */ /* 0x000fc80000010100 */
[----:B------:R-:W-:-:S07]  /*7720*/  FFMA R25, R25, R0, R25 ;  /* 0x0000000019197223 */ /* 0x000fce0000000019 */
.L_x_182:
[----:B------:R-:W-:Y:S05]  /*7730*/  BSYNC B1 ;  /* 0x0000000000017941 */ /* 0x000fea0003800000 */
.L_x_180:
        /* <DEDUP_REMOVED lines=10> */
.L_x_184:
[----:B------:R-:W1:Y:S02]  /*77e0*/  MUFU.RCP R26, R33 ;  /* 0x00000021001a7308 */ /* 0x000e640000001000 */
[----:B-1----:R-:W-:-:S04]  /*77f0*/  FFMA R0, R33, R26, -1 ;  /* 0xbf80000021007423 */ /* 0x002fc8000000001a */
[----:B------:R-:W-:-:S04]  /*7800*/  FADD.FTZ R3, -R0, -RZ ;  /* 0x800000ff00037221 */ /* 0x000fc80000010100 */
[----:B------:R-:W-:-:S07]  /*7810*/  FFMA R26, R26, R3, R26 ;  /* 0x000000031a1a7223 */ /* 0x000fce000000001a */
.L_x_185:
[----:B------:R-:W-:Y:S05]  /*7820*/  BSYNC B1 ;  /* 0x0000000000017941 */ /* 0x000fea0003800000 */
.L_x_183:
        /* <DEDUP_REMOVED lines=10> */
.L_x_187:
[----:B------:R-:W1:Y:S02]  /*78d0*/  MUFU.RCP R27, R28 ;  /* 0x0000001c001b7308 */ /* 0x000e640000001000 */
[----:B-1----:R-:W-:-:S04]  /*78e0*/  FFMA R0, R28, R27, -1 ;  /* 0xbf8000001c007423 */ /* 0x002fc8000000001b */
[----:B------:R-:W-:-:S04]  /*78f0*/  FADD.FTZ R0, -R0, -RZ ;  /* 0x800000ff00007221 */ /* 0x000fc80000010100 */
[----:B------:R-:W-:-:S07]  /*7900*/  FFMA R27, R27, R0, R27 ;  /* 0x000000001b1b7223 */ /* 0x000fce000000001b */
.L_x_188:
[----:B------:R-:W-:Y:S05]  /*7910*/  BSYNC B1 ;  /* 0x0000000000017941 */ /* 0x000fea0003800000 */
.L_x_186:
        /* <DEDUP_REMOVED lines=10> */
.L_x_190:
[----:B------:R-:W1:Y:S02]  /*79c0*/  MUFU.RCP R28, R31 ;  /* 0x0000001f001c7308 */ /* 0x000e640000001000 */
[----:B-1----:R-:W-:-:S04]  /*79d0*/  FFMA R0, R31, R28, -1 ;  /* 0xbf8000001f007423 */ /* 0x002fc8000000001c */
[----:B------:R-:W-:-:S04]  /*79e0*/  FADD.FTZ R3, -R0, -RZ ;  /* 0x800000ff00037221 */ /* 0x000fc80000010100 */
[----:B------:R-:W-:-:S07]  /*79f0*/  FFMA R28, R28, R3, R28 ;  /* 0x000000031c1c7223 */ /* 0x000fce000000001c */
.L_x_191:
[----:B------:R-:W-:Y:S05]  /*7a00*/  BSYNC B1 ;  /* 0x0000000000017941 */ /* 0x000fea0003800000 */
.L_x_189:
        /* <DEDUP_REMOVED lines=10> */
.L_x_193:
[----:B------:R-:W1:Y:S02]  /*7ab0*/  MUFU.RCP R29, R32 ;  /* 0x00000020001d7308 */ /* 0x000e640000001000 */
[----:B-1----:R-:W-:-:S04]  /*7ac0*/  FFMA R0, R32, R29, -1 ;  /* 0xbf80000020007423 */ /* 0x002fc8000000001d */
[----:B------:R-:W-:-:S04]  /*7ad0*/  FADD.FTZ R0, -R0, -RZ ;  /* 0x800000ff00007221 */ /* 0x000fc80000010100 */
[----:B------:R-:W-:-:S07]  /*7ae0*/  FFMA R29, R29, R0, R29 ;  /* 0x000000001d1d7223 */ /* 0x000fce000000001d */
.L_x_194:
[----:B------:R-:W-:Y:S05]  /*7af0*/  BSYNC B1 ;  /* 0x0000000000017941 */ /* 0x000fea0003800000 */
.L_x_192:
        /* <DEDUP_REMOVED lines=10> */
.L_x_196:
[----:B------:R-:W1:Y:S02]  /*7ba0*/  MUFU.RCP R30, R35 ;  /* 0x00000023001e7308 */ /* 0x000e640000001000 */
[----:B-1----:R-:W-:-:S04]  /*7bb0*/  FFMA R0, R35, R30, -1 ;  /* 0xbf80000023007423 */ /* 0x002fc8000000001e */
[----:B------:R-:W-:-:S04]  /*7bc0*/  FADD.FTZ R3, -R0, -RZ ;  /* 0x800000ff00037221 */ /* 0x000fc80000010100 */
[----:B------:R-:W-:-:S07]  /*7bd0*/  FFMA R30, R30, R3, R30 ;  /* 0x000000031e1e7223 */ /* 0x000fce000000001e */
.L_x_197:
[----:B------:R-:W-:Y:S05]  /*7be0*/  BSYNC B1 ;  /* 0x0000000000017941 */ /* 0x000fea0003800000 */
.L_x_195:
        /* <DEDUP_REMOVED lines=10> */
.L_x_199:
[----:B------:R-:W1:Y:S02]  /*7c90*/  MUFU.RCP R31, R36 ;  /* 0x00000024001f7308 */ /* 0x000e640000001000 */
[----:B-1----:R-:W-:-:S04]  /*7ca0*/  FFMA R0, R36, R31, -1 ;  /* 0xbf80000024007423 */ /* 0x002fc8000000001f */
[----:B------:R-:W-:-:S04]  /*7cb0*/  FADD.FTZ R0, -R0, -RZ ;  /* 0x800000ff00007221 */ /* 0x000fc80000010100 */
[----:B------:R-:W-:-:S07]  /*7cc0*/  FFMA R31, R31, R0, R31 ;  /* 0x000000001f1f7223 */ /* 0x000fce000000001f */
.L_x_200:
[----:B------:R-:W-:Y:S05]  /*7cd0*/  BSYNC B1 ;  /* 0x0000000000017941 */ /* 0x000fea0003800000 */
.L_x_198:
        /* <DEDUP_REMOVED lines=10> */
.L_x_202:
[----:B------:R-:W1:Y:S02]  /*7d80*/  MUFU.RCP R32, R43 ;  /* 0x0000002b00207308 */ /* 0x000e640000001000 */
[----:B-1----:R-:W-:-:S04]  /*7d90*/  FFMA R0, R43, R32, -1 ;  /* 0xbf8000002b007423 */ /* 0x002fc80000000020 */
[----:B------:R-:W-:-:S04]  /*7da0*/  FADD.FTZ R3, -R0, -RZ ;  /* 0x800000ff00037221 */ /* 0x000fc80000010100 */
[----:B------:R-:W-:-:S07]  /*7db0*/  FFMA R32, R32, R3, R32 ;  /* 0x0000000320207223 */ /* 0x000fce0000000020 */
.L_x_203:
[----:B------:R-:W-:Y:S05]  /*7dc0*/  BSYNC B1 ;  /* 0x0000000000017941 */ /* 0x000fea0003800000 */
.L_x_201:
        /* <DEDUP_REMOVED lines=10> */
.L_x_205:
[----:B------:R-:W1:Y:S02]  /*7e70*/  MUFU.RCP R33, R44 ;  /* 0x0000002c00217308 */ /* 0x000e640000001000 */
[----:B-1----:R-:W-:-:S04]  /*7e80*/  FFMA R0, R44, R33, -1 ;  /* 0xbf8000002c007423 */ /* 0x002fc80000000021 */
[----:B------:R-:W-:-:S04]  /*7e90*/  FADD.FTZ R0, -R0, -RZ ;  /* 0x800000ff00007221 */ /* 0x000fc80000010100 */
[----:B------:R-:W-:-:S07]  /*7ea0*/  FFMA R33, R33, R0, R33 ;  /* 0x0000000021217223 */ /* 0x000fce0000000021 */
.L_x_206:
[----:B------:R-:W-:Y:S05]  /*7eb0*/  BSYNC B1 ;  /* 0x0000000000017941 */ /* 0x000fea0003800000 */
.L_x_204:
        /* <DEDUP_REMOVED lines=10> */
.L_x_208:
[----:B------:R-:W1:Y:S02]  /*7f60*/  MUFU.RCP R34, R45 ;  /* 0x0000002d00227308 */ /* 0x000e640000001000 */
[----:B-1----:R-:W-:-:S04]  /*7f70*/  FFMA R0, R45, R34, -1 ;  /* 0xbf8000002d007423 */ /* 0x002fc80000000022 */
[----:B------:R-:W-:-:S04]  /*7f80*/  FADD.FTZ R3, -R0, -RZ ;  /* 0x800000ff00037221 */ /* 0x000fc80000010100 */
[----:B------:R-:W-:-:S07]  /*7f90*/  FFMA R34, R34, R3, R34 ;  /* 0x0000000322227223 */ /* 0x000fce0000000022 */
.L_x_209:
[----:B------:R-:W-:Y:S05]  /*7fa0*/  BSYNC B1 ;  /* 0x0000000000017941 */ /* 0x000fea0003800000 */
.L_x_207:
        /* <DEDUP_REMOVED lines=10> */
.L_x_211:
[----:B------:R-:W1:Y:S02]  /*8050*/  MUFU.RCP R35, R46 ;  /* 0x0000002e00237308 */ /* 0x000e640000001000 */
[----:B-1----:R-:W-:-:S04]  /*8060*/  FFMA R0, R46, R35, -1 ;  /* 0xbf8000002e007423 */ /* 0x002fc80000000023 */
[----:B------:R-:W-:-:S04]  /*8070*/  FADD.FTZ R0, -R0, -RZ ;  /* 0x800000ff00007221 */ /* 0x000fc80000010100 */
[----:B------:R-:W-:-:S07]  /*8080*/  FFMA R35, R35, R0, R35 ;  /* 0x0000000023237223 */ /* 0x000fce0000000023 */
.L_x_212:
[----:B------:R-:W-:Y:S05]  /*8090*/  BSYNC B1 ;  /* 0x0000000000017941 */ /* 0x000fea0003800000 */
.L_x_210:
        /* <DEDUP_REMOVED lines=10> */
.L_x_214:
[----:B------:R-:W1:Y:S02]  /*8140*/  MUFU.RCP R36, R41 ;  /* 0x0000002900247308 */ /* 0x000e640000001000 */
[----:B-1----:R-:W-:-:S04]  /*8150*/  FFMA R0, R41, R36, -1 ;  /* 0xbf80000029007423 */ /* 0x002fc80000000024 */
[----:B------:R-:W-:-:S04]  /*8160*/  FADD.FTZ R3, -R0, -RZ ;  /* 0x800000ff00037221 */ /* 0x000fc80000010100 */
[----:B------:R-:W-:-:S07]  /*8170*/  FFMA R36, R36, R3, R36 ;  /* 0x0000000324247223 */ /* 0x000fce0000000024 */
.L_x_215:
[----:B------:R-:W-:Y:S05]  /*8180*/  BSYNC B1 ;  /* 0x0000000000017941 */ /* 0x000fea0003800000 */
.L_x_213:
[----:B------:R-:W-:-:S04]  /*8190*/  IADD3 R0, R50, 0x1800000, RZ ;  /* 0x0180000032007810 */ /* 0x000fc80007ffe0ff */
        /* <DEDUP_REMOVED lines=8> */
.L_x_216:
[----:B------:R-:W1:Y:S02]  /*8220*/  MUFU.RCP R3, R50 ;  /* 0x0000003200037308 */ /* 0x000e640000001000 */
[----:B-1----:R-:W-:-:S04]  /*8230*/  FFMA R0, R50, R3, -1 ;  /* 0xbf80000032007423 */ /* 0x002fc80000000003 */
[----:B------:R-:W-:-:S04]  /*8240*/  FADD.FTZ R0, -R0, -RZ ;  /* 0x800000ff00007221 */ /* 0x000fc80000010100 */
[----:B------:R-:W-:-:S07]  /*8250*/  FFMA R3, R3, R0, R3 ;  /* 0x0000000003037223 */ /* 0x000fce0000000003 */
.L_x_217:
        /* <DEDUP_REMOVED lines=30> */
.L_x_219:
[----:B------:R-:W-:Y:S05]  /*8440*/  BSYNC B0 ;  /* 0x0000000000007941 */ /* 0x000fea0003800000 */
.L_x_218:
[----:B------:R-:W-:Y:S06]  /*8450*/  BAR.SYNC.DEFER_BLOCKING 0x1, 0x100 ;  /* 0x0044000000007b1d */ /* 0x000fec0000010000 */
[----:B------:R-:W-:Y:S04]  /*8460*/  BSSY B0, `(.L_x_220) ;  /* 0x0000009000007945 */ /* 0x000fe80003800000 */
[----:B------:R-:W-:Y:S05]  /*8470*/  @P0 BRA `(.L_x_221) ;  /* 0x00000000001c0947 */ /* 0x000fea0003800000 */
[----:B------:R-:W-:-:S13]  /*8480*/  ISETP.NE.AND P2, PT, R101, 0x3, PT ;  /* 0x000000036500780c */ /* 0x000fda0003f45270 */
[----:B------:R-:W-:Y:S05]  /*8490*/  @!P2 BRA `(.L_x_222) ;  /* 0x000000000004a947 */ /* 0x000fea0003800000 */
[----:B------:R-:W-:Y:S01]  /*84a0*/  BPT.TRAP 0x1 ;  /* 0x000000040000795c */ /* 0x000fe20000300000 */
.L_x_222:
[----:B------:R-:W-:-:S04]  /*84b0*/  ULEA UR4, UR40, UR51, 0x3 ;  /* 0x0000003328047291 */ /* 0x000fc8000f8e183f */
[----:B------:R-:W-:-:S04]  /*84c0*/  UIADD3 UR4, UR4, 0x80, URZ ;  /* 0x0000008004047890 */ /* 0x000fc8000fffe03f */
[----:B------:R-:W-:-:S09]  /*84d0*/  UPRMT UR4, UR50, 0x654, UR4 ;  /* 0x0000065432047896 */ /* 0x000fd20008000004 */
[----:B------:R-:W-:Y:S03]  /*84e0*/  SYNCS.ARRIVE.TRANS64.RED.A1T0 RZ, [UR4], RZ ;  /* 0x000000ffffff79a7 */ /* 0x000fe60008100404 */
.L_x_221:
[----:B------:R-:W-:Y:S05]  /*84f0*/  BSYNC B0 ;  /* 0x0000000000007941 */ /* 0x000fea0003800000 */
.L_x_220:
[----:B------:R-:W-:Y:S01]  /*8500*/  UIADD3 UR4, UR40, 0x1, URZ ;  /* 0x0000000128047890 */ /* 0x000fe2000fffe03f */
[----:B------:R-:W-:Y:S03]  /*8510*/  BSSY B0, `(.L_x_223) ;  /* 0x0000012000007945 */ /* 0x000fe60003800000 */
[----:B------:R-:W-:-:S04]  /*8520*/  UISETP.NE.AND UP0, UPT, UR4, 0x4, UPT ;  /* 0x000000040400788c */ /* 0x000fc8000bf05270 */
[----:B------:R-:W-:Y:S01]  /*8530*/  USEL UR40, UR4, URZ, UP0 ;  /* 0x0000003f04287287 */ /* 0x000fe20008000000 */
[----:B------:R-:W-:Y:S11]  /*8540*/  @P0 BRA `(.L_x_224) ;  /* 0x0000000000380947 */ /* 0x000ff60003800000 */
[----:B------:R-:W-:-:S13]  /*8550*/  ISETP.NE.AND P2, PT, R101, 0x3, PT ;  /* 0x000000036500780c */ /* 0x000fda0003f45270 */
[----:B------:R-:W-:Y:S05]  /*8560*/  @!P2 BRA `(.L_x_225) ;  /* 0x000000000004a947 */ /* 0x000fea0003800000 */
[----:B------:R-:W-:Y:S01]  /*8570*/  BPT.TRAP 0x1 ;  /* 0x000000040000795c */ /* 0x000fe20000300000 */
.L_x_225:
[----:B------:R-:W-:Y:S01]  /*8580*/  SHF.L.U32 R3, R15, 0x1f, RZ ;  /* 0x0000001f0f037819 */ /* 0x000fe200000006ff */
[----:B------:R-:W-:Y:S01]  /*8590*/  BSSY B1, `(.L_x_226) ;  /* 0x0000006000017945 */ /* 0x000fe20003800000 */
[C---:B-1----:R-:W-:Y:S02]  /*85a0*/  LEA R20, R12.reuse, UR51, 0x3 ;  /* 0x000000330c147c11 */ /* 0x042fe4000f8e18ff */
[----:B------:R-:W-:Y:S02]  /*85b0*/  @!P1 LEA R12, R12, R13, 0xd ;  /* 0x0000000d0c0c9211 */ /* 0x000fe400078e68ff */
[----:B------:R-:W1:Y:S03]  /*85c0*/  SYNCS.PHASECHK.TRANS64.TRYWAIT P2, [R20+URZ+0x60], R3 ;  /* 0x00006003140075a7 */ /* 0x000e66000804017f */
[----:B------:R-:W-:Y:S01]  /*85d0*/  @!P1 IMAD R0, R97, 0x2, R12 ;  /* 0x0000000261009824 */ /* 0x000fe200078e020c */
[----:B-1----:R-:W-:Y:S06]  /*85e0*/  @!P2 BRA `(.L_x_227) ;  /* 0x000000500018a947 */ /* 0x002fec0003800000 */
.L_x_361:
[----:B------:R-:W-:Y:S05]  /*85f0*/  BSYNC B1 ;  /* 0x0000000000017941 */ /* 0x000fea0003800000 */
.L_x_226:
[----:B------:R-:W-:Y:S05]  /*8600*/  @!P1 WARPSYNC.ALL ;  /* 0x0000000000009948 */ /* 0x000fea0003800000 */
[----:B------:R2:W3:Y:S04]  /*8610*/  @!P1 LDSM.16.M88.4 R8, [R12] ;  /* 0x000000000c08983b */ /* 0x0004e80000000200 */
[----:B------:R2:W4:Y:S02]  /*8620*/  @!P1 LDSM.16.M88.4 R4, [R0] ;  /* 0x000000000004983b */ /* 0x0005240000000200 */
.L_x_224:
[----:B------:R-:W-:Y:S05]  /*8630*/  BSYNC B0 ;  /* 0x0000000000007941 */ /* 0x000fea0003800000 */
.L_x_223:
[--C-:B-123--:R-:W-:Y:S02]  /*8640*/  HADD2.F32 R0, -RZ, R8.reuse.H0_H0 ;  /* 0x20000008ff007230 */ /* 0x10efe40000004100 */
[C---:B------:R-:W-:Y:S01]  /*8650*/  FMUL R72, R92.reuse, R72 ;  /* 0x000000485c487220 */ /* 0x040fe20000400000 */
[----:B------:R-:W-:Y:S01]  /*8660*/  MOV R37, 0x3bbb989d ;  /* 0x3bbb989d00257802 */ /* 0x000fe20000000f00 */
[----:B------:R-:W-:Y:S02]  /*8670*/  HADD2.F32 R8, -RZ, R8.H1_H1 ;  /* 0x30000008ff087230 */ /* 0x000fe40000004100 */
[----:B------:R-:W-:Y:S01]  /*8680*/  FMUL R73, R92, R73 ;  /* 0x000000495c497220 */ /* 0x000fe20000400000 */
[----:B------:R-:W-:Y:S01]  /*8690*/  FFMA R0, R91, R0, R72 ;  /* 0x000000005b007223 */ /* 0x000fe20000000048 */
[--C-:B------:R-:W-:Y:S01]  /*86a0*/  HADD2.F32 R12, -RZ, R9.reuse.H0_H0 ;  /* 0x20000009ff0c7230 */ /* 0x100fe20000004100 */
[----:B------:R-:W-:Y:S01]  /*86b0*/  MOV R39, 0x437c0000 ;  /* 0x437c000000277802 */ /* 0x000fe20000000f00 */
[----:B------:R-:W-:-:S02]  /*86c0*/  HADD2.F32 R20, -RZ, R9.H1_H1 ;  /* 0x30000009ff147230 */ /* 0x000fc40000004100 */
[----:B------:R-:W-:Y:S01]  /*86d0*/  FMUL R3, R92, R74 ;  /* 0x0000004a5c037220 */ /* 0x000fe20000400000 */
[----:B------:R-:W-:Y:S01]  /*86e0*/  FFMA.SAT R9, -R0, R37, 0.5 ;  /* 0x3f00000000097423 */ /* 0x000fe20000002125 */
[C---:B------:R-:W-:Y:S01]  /*86f0*/  FFMA R8, R91.reuse, R8, R73 ;  /* 0x000000085b087223 */ /* 0x040fe20000000049 */
[--C-:B------:R-:W-:Y:S02]  /*8700*/  HADD2.F32 R24, -RZ, R11.reuse.H0_H0 ;  /* 0x2000000bff187230 */ /* 0x100fe40000004100 */
[----:B------:R-:W-:Y:S01]  /*8710*/  FFMA R3, R91, R12, R3 ;  /* 0x0000000c5b037223 */ /* 0x000fe20000000003 */
[----:B------:R-:W-:Y:S01]  /*8720*/  FFMA.RM R9, R9, R39, 12582913 ;  /* 0x4b40000109097423 */ /* 0x000fe20000004027 */
[----:B------:R-:W-:Y:S01]  /*8730*/  FFMA.SAT R13, -R8, R37, 0.5 ;  /* 0x3f000000080d7423 */ /* 0x000fe20000002125 */
[----:B------:R-:W-:Y:S01]  /*8740*/  FMUL R12, R92, R75 ;  /* 0x0000004b5c0c7220 */ /* 0x000fe20000400000 */
[----:B------:R-:W-:Y:S02]  /*8750*/  HADD2.F32 R26, -RZ, R11.H1_H1 ;  /* 0x3000000bff1a7230 */ /* 0x000fe40000004100 */
[----:B------:R-:W-:Y:S01]  /*8760*/  FADD R11, R9, -12583039 ;  /* 0xcb40007f090b7421 */ /* 0x000fe20000000000 */
[----:B------:R-:W-:Y:S01]  /*8770*/  FFMA.SAT R15, -R3, R37, 0.5 ;  /* 0x3f000000030f7423 */ /* 0x000fe20000002125 */
[----:B------:R-:W-:Y:S01]  /*8780*/  FFMA.RM R13, R13, R39, 12582913 ;  /* 0x4b4000010d0d7423 */ /* 0x000fe20000004027 */
[----:B------:R-:W-:-:S02]  /*8790*/  HADD2.F32 R22, -RZ, R10.H0_H0 ;  /* 0x2000000aff167230 */ /* 0x000fc40000004100 */
[----:B------:R-:W-:Y:S01]  /*87a0*/  FFMA R12, R91, R20, R12 ;  /* 0x000000145b0c7223 */ /* 0x000fe2000000000c */
[----:B------:R-:W-:Y:S02]  /*87b0*/  HADD2.F32 R10, -RZ, R10.H1_H1 ;  /* 0x3000000aff0a7230 */ /* 0x000fe40000004100 */
[----:B------:R-:W-:Y:S01]  /*87c0*/  FMUL R28, R92, R77 ;  /* 0x0000004d5c1c7220 */ /* 0x000fe20000400000 */
[----:B------:R-:W-:Y:S01]  /*87d0*/  FFMA R11, -R0, 1.4426950216293334961, -R11 ;  /* 0x3fb8aa3b000b7823 */ /* 0x000fe2000000090b */
[----:B------:R-:W-:Y:S01]  /*87e0*/  FFMA.RM R21, R15, R39, 12582913 ;  /* 0x4b4000010f157423 */ /* 0x000fe20000004027 */
[----:B------:R-:W-:Y:S01]  /*87f0*/  FADD R15, R13, -12583039 ;  /* 0xcb40007f0d0f7421 */ /* 0x000fe20000000000 */
[----:B------:R-:W-:Y:S01]  /*8800*/  FMUL R76, R92, R76 ;  /* 0x0000004c5c4c7220 */ /* 0x000fe20000400000 */
[----:B------:R-:W-:Y:S01]  /*8810*/  FFMA.SAT R20, -R12, R37, 0.5 ;  /* 0x3f0000000c147423 */ /* 0x000fe20000002125 */
[----:B------:R-:W-:Y:S01]  /*8820*/  FFMA R11, -R0, 1.925963033500011079e-08, R11 ;  /* 0x32a57060000b7823 */ /* 0x000fe2000000010b */
[----:B------:R-:W-:Y:S01]  /*8830*/  FFMA R10, R91, R10, R28 ;  /* 0x0000000a5b0a7223 */ /* 0x000fe2000000001c */
[----:B------:R-:W-:Y:S01]  /*8840*/  FADD R0, R21, -12583039 ;  /* 0xcb40007f15007421 */ /* 0x000fe20000000000 */
[----:B------:R-:W-:Y:S01]  /*8850*/  FFMA R15, -R8, 1.4426950216293334961, -R15 ;  /* 0x3fb8aa3b080f7823 */ /* 0x000fe2000000090f */
[----:B------:R-:W-:Y:S01]  /*8860*/  FFMA R22, R91, R22, R76 ;  /* 0x000000165b167223 */ /* 0x000fe2000000004c */
[----:B------:R-:W-:Y:S01]  /*8870*/  FFMA.RM R23, R20, R39, 12582913 ;  /* 0x4b40000114177423 */ /* 0x000fe20000004027 */
[----:B------:R-:W-:Y:S01]  /*8880*/  FFMA.SAT R20, -R10, R37, 0.5 ;  /* 0x3f0000000a147423 */ /* 0x000fe20000002125 */
[----:B------:R-:W-:Y:S01]  /*8890*/  FMUL R30, R92, R79 ;  /* 0x0000004f5c1e7220 */ /* 0x000fe20000400000 */
[----:B------:R1:W2:Y:S01]  /*88a0*/  MUFU.EX2 R40, R11 ;  /* 0x0000000b00287308 */ /* 0x0002a20000000800 */
[C---:B------:R-:W-:Y:S01]  /*88b0*/  FFMA R0, -R3.reuse, 1.4426950216293334961, -R0 ;  /* 0x3fb8aa3b03007823 */ /* 0x040fe20000000900 */
[----:B------:R-:W-:Y:S01]  /*88c0*/  FFMA R15, -R8, 1.925963033500011079e-08, R15 ;  /* 0x32a57060080f7823 */ /* 0x000fe2000000010f */
[----:B------:R-:W-:Y:S01]  /*88d0*/  FMUL R78, R92, R78 ;  /* 0x0000004e5c4e7220 */ /* 0x000fe20000400000 */
[----:B------:R-:W-:Y:S01]  /*88e0*/  FFMA.SAT R8, -R22, R37, 0.5 ;  /* 0x3f00000016087423 */ /* 0x000fe20000002125 */
[----:B------:R-:W-:Y:S01]  /*88f0*/  FFMA.RM R29, R20, R39, 12582913 ;  /* 0x4b400001141d7423 */ /* 0x000fe20000004027 */
[----:B------:R-:W-:Y:S01]  /*8900*/  FFMA R3, -R3, 1.925963033500011079e-08, R0 ;  /* 0x32a5706003037823 */ /* 0x000fe20000000100 */
[C---:B------:R-:W-:Y:S01]  /*8910*/  FFMA R26, R91.reuse, R26, R30 ;  /* 0x0000001a5b1a7223 */ /* 0x040fe2000000001e */
[----:B------:R-:W-:Y:S01]  /*8920*/  FFMA R24, R91, R24, R78 ;  /* 0x000000185b187223 */ /* 0x000fe2000000004e */
[----:B-1----:R-:W-:Y:S01]  /*8930*/  FADD R11, R23, -12583039 ;  /* 0xcb40007f170b7421 */ /* 0x002fe20000000000 */
[----:B----4-:R-:W-:-:S02]  /*8940*/  HADD2.F32 R0, -RZ, R4.H0_H0 ;  /* 0x20000004ff007230 */ /* 0x010fc40000004100 */
[----:B------:R-:W-:Y:S01]  /*8950*/  FFMA.RM R25, R8, R39, 12582913 ;  /* 0x4b40000108197423 */ /* 0x000fe20000004027 */
[----:B------:R-:W-:Y:S01]  /*8960*/  FMUL R80, R92, R80 ;  /* 0x000000505c507220 */ /* 0x000fe20000400000 */
[----:B------:R-:W-:Y:S01]  /*8970*/  FFMA R11, -R12, 1.4426950216293334961, -R11 ;  /* 0x3fb8aa3b0c0b7823 */ /* 0x000fe2000000090b */
[----:B------:R1:W-:Y:S01]  /*8980*/  MUFU.EX2 R28, R15 ;  /* 0x0000000f001c7308 */ /* 0x0003e20000000800 */
[----:B------:R-:W-:Y:S01]  /*8990*/  FADD R31, R29, -12583039 ;  /* 0xcb40007f1d1f7421 */ /* 0x000fe20000000000 */
[----:B------:R-:W-:Y:S02]  /*89a0*/  HADD2.F32 R4, -RZ, R4.H1_H1 ;  /* 0x30000004ff047230 */ /* 0x000fe40000004100 */
[C---:B------:R-:W-:Y:S01]  /*89b0*/  FMUL R32, R92.reuse, R81 ;  /* 0x000000515c207220 */ /* 0x040fe20000400000 */
[--C-:B------:R-:W-:Y:S02]  /*89c0*/  HADD2.F32 R8, -RZ, R5.reuse.H1_H1 ;  /* 0x30000005ff087230 */ /* 0x100fe40000004100 */
[----:B------:R-:W-:Y:S01]  /*89d0*/  FMUL R34, R92, R83 ;  /* 0x000000535c227220 */ /* 0x000fe20000400000 */
[----:B------:R-:W-:Y:S01]  /*89e0*/  FADD R27, R25, -12583039 ;  /* 0xcb40007f191b7421 */ /* 0x000fe20000000000 */
[----:B------:R-:W-:Y:S01]  /*89f0*/  FFMA R11, -R12, 1.925963033500011079e-08, R11 ;  /* 0x32a570600c0b7823 */ /* 0x000fe2000000010b */
[----:B------:R3:W-:Y:S01]  /*8a00*/  MUFU.EX2 R42, R3 ;  /* 0x00000003002a7308 */ /* 0x0007e20000000800 */
[----:B-1----:R-:W-:Y:S01]  /*8a10*/  FFMA.SAT R15, -R26, R37, 0.5 ;  /* 0x3f0000001a0f7423 */ /* 0x002fe20000002125 */
[----:B------:R-:W-:Y:S01]  /*8a20*/  FFMA R80, R91, R0, R80 ;  /* 0x000000005b507223 */ /* 0x000fe20000000050 */
[----:B------:R-:W-:Y:S01]  /*8a30*/  FFMA R31, -R10, 1.4426950216293334961, -R31 ;  /* 0x3fb8aa3b0a1f7823 */ /* 0x000fe2000000091f */
[----:B------:R-:W-:-:S02]  /*8a40*/  HADD2.F32 R0, -RZ, R5.H0_H0 ;  /* 0x20000005ff007230 */ /* 0x000fc40000004100 */
[----:B------:R-:W-:Y:S01]  /*8a50*/  FFMA.RM R15, R15, R39, 12582913 ;  /* 0x4b4000010f0f7423 */ /* 0x000fe20000004027 */
[C---:B------:R-:W-:Y:S01]  /*8a60*/  FFMA R4, R91.reuse, R4, R32 ;  /* 0x000000045b047223 */ /* 0x040fe20000000020 */
[----:B------:R-:W-:Y:S01]  /*8a70*/  FMUL R82, R92, R82 ;  /* 0x000000525c527220 */ /* 0x000fe20000400000 */
[----:B------:R-:W-:Y:S01]  /*8a80*/  FFMA R27, -R22, 1.4426950216293334961, -R27 ;  /* 0x3fb8aa3b161b7823 */ /* 0x000fe2000000091b */
[----:B---3--:R-:W-:Y:S01]  /*8a90*/  FFMA.SAT R3, -R24, R37, 0.5 ;  /* 0x3f00000018037423 */ /* 0x008fe20000002125 */
[----:B------:R1:W3:Y:S01]  /*8aa0*/  MUFU.EX2 R30, R11 ;  /* 0x0000000b001e7308 */ /* 0x0002e20000000800 */
[----:B------:R-:W-:Y:S01]  /*8ab0*/  FFMA R8, R91, R8, R34 ;  /* 0x000000085b087223 */ /* 0x000fe20000000022 */
[----:B------:R-:W-:Y:S01]  /*8ac0*/  FFMA R31, -R10, 1.925963033500011079e-08, R31 ;  /* 0x32a570600a1f7823 */ /* 0x000fe2000000011f */
[----:B------:R-:W-:Y:S01]  /*8ad0*/  FFMA.RM R3, R3, R39, 12582913 ;  /* 0x4b40000103037423 */ /* 0x000fe20000004027 */
[--C-:B------:R-:W-:Y:S02]  /*8ae0*/  HADD2.F32 R12, -RZ, R7.reuse.H0_H0 ;  /* 0x20000007ff0c7230 */ /* 0x100fe40000004100 */
[----:B------:R-:W-:Y:S01]  /*8af0*/  FFMA.SAT R32, -R4, R37, 0.5 ;  /* 0x3f00000004207423 */ /* 0x000fe20000002125 */
[----:B------:R-:W-:-:S02]  /*8b00*/  HADD2.F32 R20, -RZ, R7.H1_H1 ;  /* 0x30000007ff147230 */ /* 0x000fc40000004100 */
[----:B------:R-:W-:Y:S01]  /*8b10*/  FADD R7, R15, -12583039 ;  /* 0xcb40007f0f077421 */ /* 0x000fe20000000000 */
[----:B------:R-:W-:Y:S01]  /*8b20*/  FFMA R27, -R22, 1.925963033500011079e-08, R27 ;  /* 0x32a57060161b7823 */ /* 0x000fe2000000011b */
[-C--:B-1----:R-:W-:Y:S01]  /*8b30*/  FFMA.SAT R11, -R80, R37.reuse, 0.5 ;  /* 0x3f000000500b7423 */ /* 0x082fe20000002125 */
[----:B------:R-:W-:Y:S01]  /*8b40*/  FADD R5, R3, -12583039 ;  /* 0xcb40007f03057421 */ /* 0x000fe20000000000 */
[----:B------:R-:W-:Y:S01]  /*8b50*/  FFMA R0, R91, R0, R82 ;  /* 0x000000005b007223 */ /* 0x000fe20000000052 */
[----:B------:R-:W-:Y:S01]  /*8b60*/  FFMA.SAT R34, -R8, R37, 0.5 ;  /* 0x3f00000008227423 */ /* 0x000fe20000002125 */
[-C--:B------:R-:W-:Y:S01]  /*8b70*/  FFMA.RM R11, R11, R39.reuse, 12582913 ;  /* 0x4b4000010b0b7423 */ /* 0x080fe20000004027 */
[----:B------:R1:W-:Y:S01]  /*8b80*/  MUFU.EX2 R44, R31 ;  /* 0x0000001f002c7308 */ /* 0x0003e20000000800 */
[----:B------:R-:W-:Y:S01]  /*8b90*/  FFMA R7, -R26, 1.4426950216293334961, -R7 ;  /* 0x3fb8aa3b1a077823 */ /* 0x000fe20000000907 */
[----:B------:R-:W-:Y:S01]  /*8ba0*/  FFMA R5, -R24, 1.4426950216293334961, -R5 ;  /* 0x3fb8aa3b18057823 */ /* 0x000fe20000000905 */
[----:B------:R-:W-:Y:S01]  /*8bb0*/  FFMA.RM R34, R34, R39, 12582913 ;  /* 0x4b40000122227423 */ /* 0x000fe20000004027 */
[----:B------:R-:W-:-:S02]  /*8bc0*/  HADD2.F32 R10, -RZ, R6.H0_H0 ;  /* 0x20000006ff0a7230 */ /* 0x000fc40000004100 */
[----:B------:R-:W-:Y:S01]  /*8bd0*/  FFMA R7, -R26, 1.925963033500011079e-08, R7 ;  /* 0x32a570601a077823 */ /* 0x000fe20000000107 */
[----:B------:R-:W-:Y:S02]  /*8be0*/  HADD2.F32 R6, -RZ, R6.H1_H1 ;  /* 0x30000006ff067230 */ /* 0x000fe40000004100 */
[----:B------:R-:W-:Y:S01]  /*8bf0*/  FFMA R5, -R24, 1.925963033500011079e-08, R5 ;  /* 0x32a5706018057823 */ /* 0x000fe20000000105 */
[----:B------:R4:W-:Y:S01]  /*8c00*/  MUFU.EX2 R22, R27 ;  /* 0x0000001b00167308 */ /* 0x0009e20000000800 */
[----:B-1----:R-:W-:Y:S01]  /*8c10*/  FFMA.RM R31, R32, R39, 12582913 ;  /* 0x4b400001201f7423 */ /* 0x002fe20000004027 */
[----:B------:R-:W-:Y:S01]  /*8c20*/  FFMA.SAT R32, -R0, R37, 0.5 ;  /* 0x3f00000000207423 */ /* 0x000fe20000002125 */
[----:B------:R-:W-:Y:S01]  /*8c30*/  FADD R35, R34, -12583039 ;  /* 0xcb40007f22237421 */ /* 0x000fe20000000000 */
[C---:B------:R-:W-:Y:S01]  /*8c40*/  FMUL R36, R92.reuse, R85 ;  /* 0x000000555c247220 */ /* 0x040fe20000400000 */
[----:B------:R-:W-:Y:S01]  /*8c50*/  FMUL R86, R92, R86 ;  /* 0x000000565c567220 */ /* 0x000fe20000400000 */
[----:B------:R-:W-:Y:S01]  /*8c60*/  FFMA.RM R33, R32, R39, 12582913 ;  /* 0x4b40000120217423 */ /* 0x000fe20000004027 */
[C---:B------:R-:W-:Y:S01]  /*8c70*/  FMUL R38, R92.reuse, R87 ;  /* 0x000000575c267220 */ /* 0x040fe20000400000 */
[----:B------:R-:W-:Y:S01]  /*8c80*/  FMUL R84, R92, R84 ;  /* 0x000000545c547220 */ /* 0x000fe20000400000 */
[----:B----4-:R-:W-:Y:S01]  /*8c90*/  FADD R27, R11, -12583039 ;  /* 0xcb40007f0b1b7421 */ /* 0x010fe20000000000 */
[----:B------:R1:W-:Y:S01]  /*8ca0*/  MUFU.EX2 R26, R7 ;  /* 0x00000007001a7308 */ /* 0x0003e20000000800 */
[----:B------:R-:W-:Y:S01]  /*8cb0*/  FFMA R35, -R8, 1.4426950216293334961, -R35 ;  /* 0x3fb8aa3b08237823 */ /* 0x000fe20000000923 */
[C---:B------:R-:W-:Y:S01]  /*8cc0*/  FFMA R6, R91.reuse, R6, R36 ;  /* 0x000000065b067223 */ /* 0x040fe20000000024 */
[C---:B------:R-:W-:Y:S01]  /*8cd0*/  FFMA R27, -R80.reuse, 1.4426950216293334961, -R27 ;  /* 0x3fb8aa3b501b7823 */ /* 0x040fe2000000091b */
[C---:B------:R-:W-:Y:S01]  /*8ce0*/  FFMA R12, R91.reuse, R12, R86 ;  /* 0x0000000c5b0c7223 */ /* 0x040fe20000000056 */
[C---:B------:R-:W-:Y:S01]  /*8cf0*/  FFMA R20, R91.reuse, R20, R38 ;  /* 0x000000145b147223 */ /* 0x040fe20000000026 */
[----:B------:R-:W-:Y:S01]  /*8d00*/  FFMA R10, R91, R10, R84 ;  /* 0x0000000a5b0a7223 */ /* 0x000fe20000000054 */
[----:B------:R-:W-:Y:S01]  /*8d10*/  FFMA R27, -R80, 1.925963033500011079e-08, R27 ;  /* 0x32a57060501b7823 */ /* 0x000fe2000000011b */
[----:B------:R4:W5:Y:S01]  /*8d20*/  MUFU.EX2 R24, R5 ;  /* 0x0000000500187308 */ /* 0x0009620000000800 */
[----:B-1----:R-:W-:Y:S01]  /*8d30*/  FADD R7, R33, -12583039 ;  /* 0xcb40007f21077421 */ /* 0x002fe20000000000 */
[----:B------:R-:W-:Y:S01]  /*8d40*/  FFMA R35, -R8, 1.925963033500011079e-08, R35 ;  /* 0x32a5706008237823 */ /* 0x000fe20000000123 */
[-C--:B------:R-:W-:Y:S01]  /*8d50*/  FFMA.SAT R8, -R6, R37.reuse, 0.5 ;  /* 0x3f00000006087423 */ /* 0x080fe20000002125 */
[-C--:B------:R-:W-:Y:S01]  /*8d60*/  FFMA.SAT R36, -R12, R37.reuse, 0.5 ;  /* 0x3f0000000c247423 */ /* 0x080fe20000002125 */
[----:B------:R-:W-:Y:S01]  /*8d70*/  FFMA R7, -R0, 1.4426950216293334961, -R7 ;  /* 0x3fb8aa3b00077823 */ /* 0x000fe20000000907 */
[----:B------:R-:W-:Y:S01]  /*8d80*/  FFMA.SAT R38, -R20, R37, 0.5 ;  /* 0x3f00000014267423 */ /* 0x000fe20000002125 */
[-C--:B------:R-:W-:Y:S01]  /*8d90*/  FFMA.RM R8, R8, R39.reuse, 12582913 ;  /* 0x4b40000108087423 */ /* 0x080fe20000004027 */
[----:B------:R1:W5:Y:S01]  /*8da0*/  MUFU.EX2 R32, R27 ;  /* 0x0000001b00207308 */ /* 0x0003620000000800 */
[----:B----4-:R-:W-:Y:S01]  /*8db0*/  FADD R5, R31, -12583039 ;  /* 0xcb40007f1f057421 */ /* 0x010fe20000000000 */
[----:B------:R-:W-:Y:S01]  /*8dc0*/  FFMA R7, -R0, 1.925963033500011079e-08, R7 ;  /* 0x32a5706000077823 */ /* 0x000fe20000000107 */
[-C--:B------:R-:W-:Y:S01]  /*8dd0*/  FFMA.RM R36, R36, R39.reuse, 12582913 ;  /* 0x4b40000124247423 */ /* 0x080fe20000004027 */
[----:B------:R-:W-:Y:S01]  /*8de0*/  FFMA.RM R38, R38, R39, 12582913 ;  /* 0x4b40000126267423 */ /* 0x000fe20000004027 */
[----:B------:R-:W-:Y:S01]  /*8df0*/  FFMA R5, -R4, 1.4426950216293334961, -R5 ;  /* 0x3fb8aa3b04057823 */ /* 0x000fe20000000905 */
[----:B------:R-:W-:Y:S01]  /*8e00*/  IMAD.SHL.U32 R9, R9, 0x800000, RZ ;  /* 0x0080000009097824 */ /* 0x000fe200078e00ff */
[----:B------:R-:W-:Y:S01]  /*8e10*/  SHF.L.U32 R15, R15, 0x17, RZ ;  /* 0x000000170f0f7819 */ /* 0x000fe200000006ff */
[----:B------:R4:W-:Y:S01]  /*8e20*/  MUFU.EX2 R0, R7 ;  /* 0x0000000700007308 */ /* 0x0009e20000000800 */
[----:B-1----:R-:W-:Y:S01]  /*8e30*/  FFMA.SAT R27, -R10, R37, 0.5 ;  /* 0x3f0000000a1b7423 */ /* 0x002fe20000002125 */
[----:B------:R-:W-:Y:S01]  /*8e40*/  FFMA R5, -R4, 1.925963033500011079e-08, R5 ;  /* 0x32a5706004057823 */ /* 0x000fe20000000105 */
[----:B------:R-:W-:Y:S01]  /*8e50*/  FADD R37, R8, -12583039 ;  /* 0xcb40007f08257421 */ /* 0x000fe20000000000 */
[----:B------:R-:W-:-:S02]  /*8e60*/  IMAD.SHL.U32 R23, R23, 0x800000, RZ ;  /* 0x0080000017177824 */ /* 0x000fc400078e00ff */
[----:B------:R-:W-:Y:S01]  /*8e70*/  FFMA.RM R27, R27, R39, 12582913 ;  /* 0x4b4000011b1b7423 */ /* 0x000fe20000004027 */
[----:B------:R-:W-:Y:S01]  /*8e80*/  FADD R39, R38, -12583039 ;  /* 0xcb40007f26277421 */ /* 0x000fe20000000000 */
[----:B--2---:R-:W-:Y:S01]  /*8e90*/  FFMA R9, R9, R40, 1 ;  /* 0x3f80000009097423 */ /* 0x004fe20000000028 */
[----:B------:R1:W-:Y:S01]  /*8ea0*/  MUFU.EX2 R4, R5 ;  /* 0x0000000500047308 */ /* 0x0003e20000000800 */
[----:B----4-:R-:W-:Y:S01]  /*8eb0*/  FADD R7, R36, -12583039 ;  /* 0xcb40007f24077421 */ /* 0x010fe20000000000 */
[----:B------:R-:W-:Y:S02]  /*8ec0*/  IMAD.SHL.U32 R3, R3, 0x800000, RZ ;  /* 0x0080000003037824 */ /* 0x000fe400078e00ff */
[----:B------:R-:W-:Y:S01]  /*8ed0*/  FFMA R37, -R6, 1.4426950216293334961, -R37 ;  /* 0x3fb8aa3b06257823 */ /* 0x000fe20000000925 */
[----:B------:R-:W-:Y:S01]  /*8ee0*/  FFMA R39, -R20, 1.4426950216293334961, -R39 ;  /* 0x3fb8aa3b14277823 */ /* 0x000fe20000000927 */
[----:B------:R-:W-:Y:S01]  /*8ef0*/  FFMA R7, -R12, 1.4426950216293334961, -R7 ;  /* 0x3fb8aa3b0c077823 */ /* 0x000fe20000000907 */
[----:B---3--:R-:W-:Y:S01]  /*8f00*/  FFMA R30, R23, R30, 1 ;  /* 0x3f800000171e7423 */ /* 0x008fe2000000001e */
[----:B-----5:R-:W-:Y:S01]  /*8f10*/  FFMA R23, R3, R24, 1 ;  /* 0x3f80000003177423 */ /* 0x020fe20000000018 */
[----:B------:R-:W-:Y:S01]  /*8f20*/  FFMA R37, -R6, 1.925963033500011079e-08, R37 ;  /* 0x32a5706006257823 */ /* 0x000fe20000000125 */
[----:B-1----:R-:W-:Y:S01]  /*8f30*/  FADD R5, R27, -12583039 ;  /* 0xcb40007f1b057421 */ /* 0x002fe20000000000 */
[----:B------:R-:W-:Y:S01]  /*8f40*/  FFMA R7, -R12, 1.925963033500011079e-08, R7 ;  /* 0x32a570600c077823 */ /* 0x000fe20000000107 */
[----:B------:R-:W-:Y:S01]  /*8f50*/  FFMA R39, -R20, 1.925963033500011079e-08, R39 ;  /* 0x32a5706014277823 */ /* 0x000fe20000000127 */
[----:B------:R-:W-:Y:S01]  /*8f60*/  IADD3 R3, R9, 0x1800000, RZ ;  /* 0x0180000009037810 */ /* 0x000fe20007ffe0ff */
[----:B------:R-:W-:Y:S01]  /*8f70*/  FFMA R5, -R10, 1.4426950216293334961, -R5 ;  /* 0x3fb8aa3b0a057823 */ /* 0x000fe20000000905 */
[----:B------:R-:W-:Y:S01]  /*8f80*/  MUFU.EX2 R35, R35 ;  /* 0x0000002300237308 */ /* 0x000fe20000000800 */
[----:B------:R-:W-:Y:S01]  /*8f90*/  SHF.L.U32 R11, R11, 0x17, RZ ;  /* 0x000000170b0b7819 */ /* 0x000fe200000006ff */
[----:B------:R-:W-:-:S02]  /*8fa0*/  IMAD.SHL.U32 R31, R31, 0x800000, RZ ;  /* 0x008000001f1f7824 */ /* 0x000fc400078e00ff */
[----:B------:R-:W-:Y:S01]  /*8fb0*/  FFMA R5, -R10, 1.925963033500011079e-08, R5 ;  /* 0x32a570600a057823 */ /* 0x000fe20000000105 */
[----:B------:R-:W-:Y:S01]  /*8fc0*/  LOP3.LUT R3, R3, 0x7f800000, RZ, 0xc0, !PT ;  /* 0x7f80000003037812 */ /* 0x000fe200078ec0ff */
[----:B------:R-:W-:Y:S01]  /*8fd0*/  IMAD.SHL.U32 R34, R34, 0x800000, RZ ;  /* 0x0080000022227824 */ /* 0x000fe200078e00ff */
[----:B------:R-:W-:Y:S01]  /*8fe0*/  SHF.L.U32 R13, R13, 0x17, RZ ;  /* 0x000000170d0d7819 */ /* 0x000fe200000006ff */
[----:B------:R-:W-:Y:S01]  /*8ff0*/  IMAD.SHL.U32 R36, R36, 0x800000, RZ ;  /* 0x0080000024247824 */ /* 0x000fe200078e00ff */
[----:B------:R-:W1:Y:S01]  /*9000*/  MUFU.EX2 R6, R5 ;  /* 0x0000000500067308 */ /* 0x000e620000000800 */
[----:B------:R-:W-:Y:S01]  /*9010*/  ISETP.GT.U32.AND P1, PT, R3, 0x1ffffff, PT ;  /* 0x01ffffff0300780c */ /* 0x000fe20003f24070 */
[----:B------:R-:W-:Y:S01]  /*9020*/  FFMA R26, R15, R26, 1 ;  /* 0x3f8000000f1a7423 */ /* 0x000fe2000000001a */
[----:B------:R-:W-:Y:S01]  /*9030*/  SHF.L.U32 R25, R25, 0x17, RZ ;  /* 0x0000001719197819 */ /* 0x000fe200000006ff */
[----:B------:R-:W-:Y:S01]  /*9040*/  BSSY B1, `(.L_x_228) ;  /* 0x0000020000017945 */ /* 0x000fe20003800000 */
[----:B------:R-:W-:Y:S01]  /*9050*/  SHF.L.U32 R29, R29, 0x17, RZ ;  /* 0x000000171d1d7819 */ /* 0x000fe200000006ff */
[----:B------:R-:W-:Y:S01]  /*9060*/  FFMA R15, R11, R32, 1 ;  /* 0x3f8000000b0f7423 */ /* 0x000fe20000000020 */
[----:B------:R-:W-:Y:S01]  /*9070*/  SHF.L.U32 R27, R27, 0x17, RZ ;  /* 0x000000171b1b7819 */ /* 0x000fe200000006ff */
[----:B------:R-:W2:Y:S01]  /*9080*/  MUFU.EX2 R37, R37 ;  /* 0x0000002500257308 */ /* 0x000ea20000000800 */
[----:B------:R-:W-:Y:S01]  /*9090*/  SHF.L.U32 R21, R21, 0x17, RZ ;  /* 0x0000001715157819 */ /* 0x000fe200000006ff */
[----:B------:R-:W-:Y:S01]  /*90a0*/  FFMA R28, R13, R28, 1 ;  /* 0x3f8000000d1c7423 */ /* 0x000fe2000000001c */
[----:B------:R-:W-:Y:S01]  /*90b0*/  SHF.L.U32 R33, R33, 0x17, RZ ;  /* 0x0000001721217819 */ /* 0x000fe200000006ff */
[----:B------:R-:W-:Y:S01]  /*90c0*/  FFMA R25, R25, R22, 1 ;  /* 0x3f80000019197423 */ /* 0x000fe20000000016 */
[----:B------:R-:W-:Y:S01]  /*90d0*/  SHF.L.U32 R8, R8, 0x17, RZ ;  /* 0x0000001708087819 */ /* 0x000fe200000006ff */
[----:B------:R-:W-:Y:S01]  /*90e0*/  FFMA R44, R29, R44, 1 ;  /* 0x3f8000001d2c7423 */ /* 0x000fe2000000002c */
[----:B------:R-:W-:Y:S01]  /*90f0*/  SHF.L.U32 R38, R38, 0x17, RZ ;  /* 0x0000001726267819 */ /* 0x000fe200000006ff */
[----:B------:R-:W3:Y:S01]  /*9100*/  MUFU.EX2 R7, R7 ;  /* 0x0000000700077308 */ /* 0x000ee20000000800 */
[----:B-1----:R-:W-:Y:S01]  /*9110*/  FFMA R32, R27, R6, 1 ;  /* 0x3f8000001b207423 */ /* 0x002fe20000000006 */
[----:B------:R-:W-:Y:S01]  /*9120*/  FFMA R13, R21, R42, 1 ;  /* 0x3f800000150d7423 */ /* 0x000fe2000000002a */
[----:B------:R-:W-:Y:S01]  /*9130*/  FFMA R22, R31, R4, 1 ;  /* 0x3f8000001f167423 */ /* 0x000fe20000000004 */
[----:B------:R-:W-:Y:S01]  /*9140*/  FFMA R24, R33, R0, 1 ;  /* 0x3f80000021187423 */ /* 0x000fe20000000000 */
[----:B------:R-:W-:-:S03]  /*9150*/  FFMA R35, R34, R35, 1 ;  /* 0x3f80000022237423 */ /* 0x000fc60000000023 */
[----:B------:R-:W1:Y:S01]  /*9160*/  MUFU.EX2 R39, R39 ;  /* 0x0000002700277308 */ /* 0x000e620000000800 */
[----:B--2---:R-:W-:Y:S01]  /*9170*/  FFMA R27, R8, R37, 1 ;  /* 0x3f800000081b7423 */ /* 0x004fe20000000025 */
        /* <DEDUP_REMOVED lines=8> */
.L_x_229:
[----:B------:R-:W1:Y:S02]  /*9200*/  MUFU.RCP R4, R9 ;  /* 0x0000000900047308 */ /* 0x000e640000001000 */
[----:B-1----:R-:W-:-:S04]  /*9210*/  FFMA R0, R9, R4, -1 ;  /* 0xbf80000009007423 */ /* 0x002fc80000000004 */
[----:B------:R-:W-:-:S04]  /*9220*/  FADD.FTZ R3, -R0, -RZ ;  /* 0x800000ff00037221 */ /* 0x000fc80000010100 */
[----:B------:R-:W-:-:S07]  /*9230*/  FFMA R4, R4, R3, R4 ;  /* 0x0000000304047223 */ /* 0x000fce0000000004 */
.L_x_230:
[----:B------:R-:W-:Y:S05]  /*9240*/  BSYNC B1 ;  /* 0x0000000000017941 */ /* 0x000fea0003800000 */
.L_x_228:
        /* <DEDUP_REMOVED lines=10> */
.L_x_232:
[----:B------:R-:W1:Y:S02]  /*92f0*/  MUFU.RCP R5, R28 ;  /* 0x0000001c00057308 */ /* 0x000e640000001000 */
[----:B-1----:R-:W-:-:S04]  /*9300*/  FFMA R0, R28, R5, -1 ;  /* 0xbf8000001c007423 */ /* 0x002fc80000000005 */
[----:B------:R-:W-:-:S04]  /*9310*/  FADD.FTZ R0, -R0, -RZ ;  /* 0x800000ff00007221 */ /* 0x000fc80000010100 */
[----:B------:R-:W-:-:S07]  /*9320*/  FFMA R5, R5, R0, R5 ;  /* 0x0000000005057223 */ /* 0x000fce0000000005 */
.L_x_233:
[----:B------:R-:W-:Y:S05]  /*9330*/  BSYNC B1 ;  /* 0x0000000000017941 */ /* 0x000fea0003800000 */
.L_x_231:
        /* <DEDUP_REMOVED lines=10> */
.L_x_235:
[----:B------:R-:W1:Y:S02]  /*93e0*/  MUFU.RCP R6, R13 ;  /* 0x0000000d00067308 */ /* 0x000e640000001000 */
[----:B-1----:R-:W-:-:S04]  /*93f0*/  FFMA R0, R13, R6, -1 ;  /* 0xbf8000000d007423 */ /* 0x002fc80000000006 */
[----:B------:R-:W-:-:S04]  /*9400*/  FADD.FTZ R3, -R0, -RZ ;  /* 0x800000ff00037221 */ /* 0x000fc80000010100 */
[----:B------:R-:W-:-:S07]  /*9410*/  FFMA R6, R6, R3, R6 ;  /* 0x0000000306067223 */ /* 0x000fce0000000006 */
.L_x_236:
[----:B------:R-:W-:Y:S05]  /*9420*/  BSYNC B1 ;  /* 0x0000000000017941 */ /* 0x000fea0003800000 */
.L_x_234:
        /* <DEDUP_REMOVED lines=10> */
.L_x_238:
[----:B------:R-:W1:Y:S02]  /*94d0*/  MUFU.RCP R7, R30 ;  /* 0x0000001e00077308 */ /* 0x000e640000001000 */
[----:B-1----:R-:W-:-:S04]  /*94e0*/  FFMA R0, R30, R7, -1 ;  /* 0xbf8000001e007423 */ /* 0x002fc80000000007 */
[----:B------:R-:W-:-:S04]  /*94f0*/  FADD.FTZ R0, -R0, -RZ ;  /* 0x800000ff00007221 */ /* 0x000fc80000010100 */
[----:B------:R-:W-:-:S07]  /*9500*/  FFMA R7, R7, R0, R7 ;  /* 0x0000000007077223 */ /* 0x000fce0000000007 */
.L_x_239:
[----:B------:R-:W-:Y:S05]  /*9510*/  BSYNC B1 ;  /* 0x0000000000017941 */ /* 0x000fea0003800000 */
.L_x_237:
        /* <DEDUP_REMOVED lines=10> */
.L_x_241:
[----:B------:R-:W1:Y:S02]  /*95c0*/  MUFU.RCP R8, R25 ;  /* 0x0000001900087308 */ /* 0x000e640000001000 */
[----:B-1----:R-:W-:-:S04]  /*95d0*/  FFMA R0, R25, R8, -1 ;  /* 0xbf80000019007423 */ /* 0x002fc80000000008 */
[----:B------:R-:W-:-:S04]  /*95e0*/  FADD.FTZ R3, -R0, -RZ ;  /* 0x800000ff00037221 */ /* 0x000fc80000010100 */
[----:B------:R-:W-:-:S07]  /*95f0*/  FFMA R8, R8, R3, R8 ;  /* 0x0000000308087223 */ /* 0x000fce0000000008 */
.L_x_242:
[----:B------:R-:W-:Y:S05]  /*9600*/  BSYNC B1 ;  /* 0x0000000000017941 */ /* 0x000fea0003800000 */
.L_x_240:
        /* <DEDUP_REMOVED lines=10> */
.L_x_244:
[----:B------:R-:W1:Y:S02]  /*96b0*/  MUFU.RCP R9, R44 ;  /* 0x0000002c00097308 */ /* 0x000e640000001000 */
[----:B-1----:R-:W-:-:S04]  /*96c0*/  FFMA R0, R44, R9, -1 ;  /* 0xbf8000002c007423 */ /* 0x002fc80000000009 */
[----:B------:R-:W-:-:S04]  /*96d0*/  FADD.FTZ R0, -R0, -RZ ;  /* 0x800000ff00007221 */ /* 0x000fc80000010100 */
[----:B------:R-:W-:-:S07]  /*96e0*/  FFMA R9, R9, R0, R9 ;  /* 0x0000000009097223 */ /* 0x000fce0000000009 */
.L_x_245:
[----:B------:R-:W-:Y:S05]  /*96f0*/  BSYNC B1 ;  /* 0x0000000000017941 */ /* 0x000fea0003800000 */
.L_x_243:
        /* <DEDUP_REMOVED lines=10> */
.L_x_247:
[----:B------:R-:W1:Y:S02]  /*97a0*/  MUFU.RCP R10, R23 ;  /* 0x00000017000a7308 */ /* 0x000e640000001000 */
[----:B-1----:R-:W-:-:S04]  /*97b0*/  FFMA R0, R23, R10, -1 ;  /* 0xbf80000017007423 */ /* 0x002fc8000000000a */
[----:B------:R-:W-:-:S04]  /*97c0*/  FADD.FTZ R3, -R0, -RZ ;  /* 0x800000ff00037221 */ /* 0x000fc80000010100 */
[----:B------:R-:W-:-:S07]  /*97d0*/  FFMA R10, R10, R3, R10 ;  /* 0x000000030a0a7223 */ /* 0x000fce000000000a */
.L_x_248:
[----:B------:R-:W-:Y:S05]  /*97e0*/  BSYNC B1 ;  /* 0x0000000000017941 */ /* 0x000fea0003800000 */
.L_x_246:
        /* <DEDUP_REMOVED lines=10> */
.L_x_250:
[----:B------:R-:W1:Y:S02]  /*9890*/  MUFU.RCP R11, R26 ;  /* 0x0000001a000b7308 */ /* 0x000e640000001000 */
[----:B-1----:R-:W-:-:S04]  /*98a0*/  FFMA R0, R26, R11, -1 ;  /* 0xbf8000001a007423 */ /* 0x002fc8000000000b */
[----:B------:R-:W-:-:S04]  /*98b0*/  FADD.FTZ R0, -R0, -RZ ;  /* 0x800000ff00007221 */ /* 0x000fc80000010100 */
[----:B------:R-:W-:-:S07]  /*98c0*/  FFMA R11, R11, R0, R11 ;  /* 0x000000000b0b7223 */ /* 0x000fce000000000b */
.L_x_251:
[----:B------:R-:W-:Y:S05]  /*98d0*/  BSYNC B1 ;  /* 0x0000000000017941 */ /* 0x000fea0003800000 */
.L_x_249:
        /* <DEDUP_REMOVED lines=10> */
.L_x_253:
[----:B------:R-:W1:Y:S02]  /*9980*/  MUFU.RCP R12, R15 ;  /* 0x0000000f000c7308 */ /* 0x000e640000001000 */
[----:B-1----:R-:W-:-:S04]  /*9990*/  FFMA R0, R15, R12, -1 ;  /* 0xbf8000000f007423 */ /* 0x002fc8000000000c */
[----:B------:R-:W-:-:S04]  /*99a0*/  FADD.FTZ R3, -R0, -RZ ;  /* 0x800000ff00037221 */ /* 0x000fc80000010100 */
[----:B------:R-:W-:-:S07]  /*99b0*/  FFMA R12, R12, R3, R12 ;  /* 0x000000030c0c7223 */ /* 0x000fce000000000c */
.L_x_254:
[----:B------:R-:W-:Y:S05]  /*99c0*/  BSYNC B1 ;  /* 0x0000000000017941 */ /* 0x000fea0003800000 */
.L_x_252:
        /* <DEDUP_REMOVED lines=10> */
.L_x_256:
[----:B------:R-:W1:Y:S02]  /*9a70*/  MUFU.RCP R13, R22 ;  /* 0x00000016000d7308 */ /* 0x000e640000001000 */
[----:B-1----:R-:W-:-:S04]  /*9a80*/  FFMA R0, R22, R13, -1 ;  /* 0xbf80000016007423 */ /* 0x002fc8000000000d */
[----:B------:R-:W-:-:S04]  /*9a90*/  FADD.FTZ R0, -R0, -RZ ;  /* 0x800000ff00007221 */ /* 0x000fc80000010100 */
[----:B------:R-:W-:-:S07]  /*9aa0*/  FFMA R13, R13, R0, R13 ;  /* 0x000000000d0d7223 */ /* 0x000fce000000000d */
.L_x_257:
[----:B------:R-:W-:Y:S05]  /*9ab0*/  BSYNC B1 ;  /* 0x0000000000017941 */ /* 0x000fea0003800000 */
.L_x_255:
        /* <DEDUP_REMOVED lines=10> */
.L_x_259:
[----:B------:R-:W1:Y:S02]  /*9b60*/  MUFU.RCP R15, R24 ;  /* 0x00000018000f7308 */ /* 0x000e640000001000 */
[----:B-1----:R-:W-:-:S04]  /*9b70*/  FFMA R0, R24, R15, -1 ;  /* 0xbf80000018007423 */ /* 0x002fc8000000000f */
[----:B------:R-:W-:-:S04]  /*9b80*/  FADD.FTZ R0, -R0, -RZ ;  /* 0x800000ff00007221 */ /* 0x000fc80000010100 */
[----:B------:R-:W-:-:S07]  /*9b90*/  FFMA R15, R15, R0, R15 ;  /* 0x000000000f0f7223 */ /* 0x000fce000000000f */
.L_x_260:
[----:B------:R-:W-:Y:S05]  /*9ba0*/  BSYNC B1 ;  /* 0x0000000000017941 */ /* 0x000fea0003800000 */
.L_x_258:
        /* <DEDUP_REMOVED lines=10> */
.L_x_262:
[----:B------:R-:W1:Y:S02]  /*9c50*/  MUFU.RCP R22, R35 ;  /* 0x0000002300167308 */ /* 0x000e640000001000 */
[----:B-1----:R-:W-:-:S04]  /*9c60*/  FFMA R0, R35, R22, -1 ;  /* 0xbf80000023007423 */ /* 0x002fc80000000016 */
[----:B------:R-:W-:-:S04]  /*9c70*/  FADD.FTZ R3, -R0, -RZ ;  /* 0x800000ff00037221 */ /* 0x000fc80000010100 */
[----:B------:R-:W-:-:S07]  /*9c80*/  FFMA R22, R22, R3, R22 ;  /* 0x0000000316167223 */ /* 0x000fce0000000016 */
.L_x_263:
[----:B------:R-:W-:Y:S05]  /*9c90*/  BSYNC B1 ;  /* 0x0000000000017941 */ /* 0x000fea0003800000 */
.L_x_261:
        /* <DEDUP_REMOVED lines=10> */
.L_x_265:
[----:B------:R-:W1:Y:S02]  /*9d40*/  MUFU.RCP R23, R32 ;  /* 0x0000002000177308 */ /* 0x000e640000001000 */
[----:B-1----:R-:W-:-:S04]  /*9d50*/  FFMA R0, R32, R23, -1 ;  /* 0xbf80000020007423 */ /* 0x002fc80000000017 */
[----:B------:R-:W-:-:S04]  /*9d60*/  FADD.FTZ R0, -R0, -RZ ;  /* 0x800000ff00007221 */ /* 0x000fc80000010100 */
[----:B------:R-:W-:-:S07]  /*9d70*/  FFMA R23, R23, R0, R23 ;  /* 0x0000000017177223 */ /* 0x000fce0000000017 */
.L_x_266:
[----:B------:R-:W-:Y:S05]  /*9d80*/  BSYNC B1 ;  /* 0x0000000000017941 */ /* 0x000fea0003800000 */
.L_x_264:
        /* <DEDUP_REMOVED lines=10> */
.L_x_268:
[----:B------:R-:W1:Y:S02]  /*9e30*/  MUFU.RCP R24, R27 ;  /* 0x0000001b00187308 */ /* 0x000e640000001000 */
[----:B-1----:R-:W-:-:S04]  /*9e40*/  FFMA R0, R27, R24, -1 ;  /* 0xbf8000001b007423 */ /* 0x002fc80000000018 */
[----:B------:R-:W-:-:S04]  /*9e50*/  FADD.FTZ R3, -R0, -RZ ;  /* 0x800000ff00037221 */ /* 0x000fc80000010100 */
[----:B------:R-:W-:-:S07]  /*9e60*/  FFMA R24, R24, R3, R24 ;  /* 0x0000000318187223 */ /* 0x000fce0000000018 */
.L_x_269:
[----:B------:R-:W-:Y:S05]  /*9e70*/  BSYNC B1 ;  /* 0x0000000000017941 */ /* 0x000fea0003800000 */
.L_x_267:
        /* <DEDUP_REMOVED lines=10> */
.L_x_271:
[----:B------:R-:W1:Y:S02]  /*9f20*/  MUFU.RCP R25, R36 ;  /* 0x0000002400197308 */ /* 0x000e640000001000 */
[----:B-1----:R-:W-:-:S04]  /*9f30*/  FFMA R0, R36, R25, -1 ;  /* 0xbf80000024007423 */ /* 0x002fc80000000019 */
[----:B------:R-:W-:-:S04]  /*9f40*/  FADD.FTZ R0, -R0, -RZ ;  /* 0x800000ff00007221 */ /* 0x000fc80000010100 */
[----:B------:R-:W-:-:S07]  /*9f50*/  FFMA R25, R25, R0, R25 ;  /* 0x0000000019197223 */ /* 0x000fce0000000019 */
.L_x_272:
[----:B------:R-:W-:Y:S05]  /*9f60*/  BSYNC B1 ;  /* 0x0000000000017941 */ /* 0x000fea0003800000 */
.L_x_270:
[----:B------:R-:W-:-:S04]  /*9f70*/  IADD3 R0, R29, 0x1800000, RZ ;  /* 0x018000001d007810 */ /* 0x000fc80007ffe0ff */
[----:B------:R-:W-:-:S04]  /*9f80*/  LOP3.LUT R0, R0, 0x7f800000, RZ, 0xc0, !PT ;  /* 0x7f80000000007812 */ /* 0x000fc800078ec0ff */
[----:B------:R-:W-:-:S13]  /*9f90*/  ISETP.GT.U32.AND P1, PT, R0, 0x1ffffff, PT ;  /* 0x01ffffff0000780c */ /* 0x000fda0003f24070 */
[----:B------:R-:W-:Y:S05]  /*9fa0*/  @P1 BRA `(.L_x_273) ;  /* 0x0000000000101947 */ /* 0x000fea0003800000 */
[----:B------:R-:W-:Y:S02]  /*9fb0*/  MOV R3, R29 ;  /* 0x0000001d00037202 */ /* 0x000fe40000000f00 */
[----:B------:R-:W-:-:S07]  /*9fc0*/  MOV R20, 0x9fe0 ;  /* 0x00009fe000147802 */ /* 0x000fce0000000f00 */
[----:B------:R-:W-:Y:S05]  /*9fd0*/  CALL.REL.NOINC `($__internal_0_$__cuda_sm20_rcp_rn_f32_slowpath) ;  /* 0x0000003c001c7944 */ /* 0x000fea0003c00000 */
[----:B------:R-:W-:Y:S05]  /*9fe0*/  BRA `(.L_x_274) ;  /* 0x0000000000107947 */ /* 0x000fea0003800000 */
.L_x_273:
[----:B------:R-:W1:Y:S02]  /*9ff0*/  MUFU.RCP R0, R29 ;  /* 0x0000001d00007308 */ /* 0x000e640000001000 */
[----:B-1----:R-:W-:-:S04]  /*a000*/  FFMA R3, R29, R0, -1 ;  /* 0xbf8000001d037423 */ /* 0x002fc80000000000 */
[----:B------:R-:W-:-:S04]  /*a010*/  FADD.FTZ R3, -R3, -RZ ;  /* 0x800000ff03037221 */ /* 0x000fc80000010100 */
[----:B------:R-:W-:-:S07]  /*a020*/  FFMA R0, R0, R3, R0 ;  /* 0x0000000300007223 */ /* 0x000fce0000000000 */
.L_x_274:
[----:B------:R-:W-:Y:S01]  /*a030*/  F2FP.F16.F32.PACK_AB R4, R5, R4 ;  /* 0x000000040504723e */ /* 0x000fe200000000ff */
[----:B------:R-:W-:Y:S05]  /*a040*/  WARPSYNC.ALL ;  /* 0x0000000000007948 */ /* 0x000fea0003800000 */
[----:B------:R-:W-:Y:S01]  /*a050*/  F2FP.F16.F32.PACK_AB R5, R7, R6 ;  /* 0x000000060705723e */ /* 0x000fe200000000ff */
[----:B------:R-:W-:Y:S01]  /*a060*/  BSSY B0, `(.L_x_275) ;  /* 0x000001b000007945 */ /* 0x000fe20003800000 */
[----:B------:R-:W-:Y:S02]  /*a070*/  F2FP.F16.F32.PACK_AB R7, R11, R10 ;  /* 0x0000000a0b07723e */ /* 0x000fe400000000ff */
[----:B------:R-:W-:-:S02]  /*a080*/  F2FP.F16.F32.PACK_AB R6, R9, R8 ;  /* 0x000000080906723e */ /* 0x000fc400000000ff */
[----:B------:R-:W-:Y:S01]  /*a090*/  F2FP.F16.F32.PACK_AB R11, R0, R25 ;  /* 0x00000019000b723e */ /* 0x000fe200000000ff */
[----:B------:R-:W-:Y:S01]  /*a0a0*/  IMAD R0, R97, 0x2, R14 ;  /* 0x0000000261007824 */ /* 0x000fe200078e020e */
[----:B------:R-:W-:Y:S01]  /*a0b0*/  F2FP.F16.F32.PACK_AB R8, R13, R12 ;  /* 0x0000000c0d08723e */ /* 0x000fe200000000ff */
[----:B------:R1:W-:Y:S01]  /*a0c0*/  STSM.16.M88.4 [R14+0x6200], R4 ;  /* 0x006200040e007844 */ /* 0x0003e20000000200 */
[----:B------:R-:W-:Y:S02]  /*a0d0*/  F2FP.F16.F32.PACK_AB R9, R22, R15 ;  /* 0x0000000f1609723e */ /* 0x000fe400000000ff */
[----:B------:R-:W-:-:S05]  /*a0e0*/  F2FP.F16.F32.PACK_AB R10, R24, R23 ;  /* 0x00000017180a723e */ /* 0x000fca00000000ff */
        /* <DEDUP_REMOVED lines=18> */
.L_x_276:
[----:B------:R-:W-:Y:S05]  /*a210*/  BSYNC B0 ;  /* 0x0000000000007941 */ /* 0x000fea0003800000 */
.L_x_275:
[----:B------:R-:W-:Y:S06]  /*a220*/  BAR.SYNC.DEFER_BLOCKING 0x1, 0x100 ;  /* 0x0044000000007b1d */ /* 0x000fec0000010000 */
[----:B------:R-:W-:Y:S04]  /*a230*/  BSSY B0, `(.L_x_277) ;  /* 0x0000009000007945 */ /* 0x000fe80003800000 */
[----:B------:R-:W-:Y:S05]  /*a240*/  @P0 BRA `(.L_x_278) ;  /* 0x00000000001c0947 */ /* 0x000fea0003800000 */
[----:B------:R-:W-:-:S13]  /*a250*/  ISETP.NE.AND P0, PT, R101, 0x3, PT ;  /* 0x000000036500780c */ /* 0x000fda0003f05270 */
[----:B------:R-:W-:Y:S05]  /*a260*/  @!P0 BRA `(.L_x_279) ;  /* 0x0000000000048947 */ /* 0x000fea0003800000 */
[----:B------:R-:W-:Y:S01]  /*a270*/  BPT.TRAP 0x1 ;  /* 0x000000040000795c */ /* 0x000fe20000300000 */
.L_x_279:
[----:B------:R-:W-:-:S04]  /*a280*/  ULEA UR4, UR40, UR51, 0x3 ;  /* 0x0000003328047291 */ /* 0x000fc8000f8e183f */
[----:B------:R-:W-:-:S04]  /*a290*/  UIADD3 UR4, UR4, 0x80, URZ ;  /* 0x0000008004047890 */ /* 0x000fc8000fffe03f */
[----:B------:R-:W-:-:S09]  /*a2a0*/  UPRMT UR4, UR50, 0x654, UR4 ;  /* 0x0000065432047896 */ /* 0x000fd20008000004 */
[----:B------:R-:W-:Y:S03]  /*a2b0*/  SYNCS.ARRIVE.TRANS64.RED.A1T0 RZ, [UR4], RZ ;  /* 0x000000ffffff79a7 */ /* 0x000fe60008100404 */
.L_x_278:
[----:B------:R-:W-:Y:S05]  /*a2c0*/  BSYNC B0 ;  /* 0x0000000000007941 */ /* 0x000fea0003800000 */
.L_x_277:
[----:B------:R-:W-:Y:S01]  /*a2d0*/  IADD3 R16, P0, R16, UR38, RZ ;  /* 0x0000002610107c10 */ /* 0x000fe2000ff1e0ff */
[----:B------:R-:W-:Y:S01]  /*a2e0*/  ULDC.64 UR4, c[0x0][0x8f8] ;  /* 0x00023e0000047ab9 */ /* 0x000fe20000000a00 */
[----:B------:R-:W-:Y:S01]  /*a2f0*/  UIADD3 UR40, UR40, 0x1, URZ ;  /* 0x0000000128287890 */ /* 0x000fe2000fffe03f */
[----:B-1----:R-:W-:Y:S01]  /*a300*/  PRMT R0, RZ, 0x7610, R0 ;  /* 0x00007610ff007816 */ /* 0x002fe20000000000 */
[----:B------:R-:W-:Y:S01]  /*a310*/  UMOV UR47, 0xffffffff ;  /* 0xffffffff002f7882 */ /* 0x000fe20000000000 */
[----:B------:R-:W-:Y:S01]  /*a320*/  IADD3.X R17, R17, UR37, RZ, P0, !PT ;  /* 0x0000002511117c10 */ /* 0x000fe200087fe4ff */
[----:B------:R-:W-:Y:S01]  /*a330*/  UISETP.NE.AND UP0, UPT, UR40, 0x4, UPT ;  /* 0x000000042800788c */ /* 0x000fe2000bf05270 */
[----:B------:R-:W-:Y:S02]  /*a340*/  ISETP.GE.U32.AND P0, PT, R16, UR4, PT ;  /* 0x0000000410007c0c */ /* 0x000fe4000bf06070 */
[----:B------:R-:W-:Y:S01]  /*a350*/  MOV R22, 0xffffffff ;  /* 0xffffffff00167802 */ /* 0x000fe20000000f00 */
[----:B------:R-:W-:Y:S01]  /*a360*/  USEL UR40, UR40, URZ, UP0 ;  /* 0x0000003f28287287 */ /* 0x000fe20008000000 */
[----:B------:R-:W-:-:S02]  /*a370*/  ISETP.GE.U32.AND.EX P0, PT, R17, UR5, PT, P0 ;  /* 0x0000000511007c0c */ /* 0x000fc4000bf06100 */
[----:B------:R-:W-:-:S11]  /*a380*/  MOV R103, 0xffffffff ;  /* 0xffffffff00677802 */ /* 0x000fd60000000f00 */
[----:B------:R-:W-:Y:S05]  /*a390*/  @P0 BRA `(.L_x_280) ;  /* 0x00000004004c0947 */ /* 0x000fea0003800000 */
[----:B------:R-:W1:Y:S01]  /*a3a0*/  LDC.64 R10, c[0x0][0x8d0] ;  /* 0x00023400ff0a7b82 */ /* 0x000e620000000a00 */
[----:B------:R-:W2:Y:S01]  /*a3b0*/  S2R R12, SR_CTAID.X ;  /* 0x00000000000c7919 */ /* 0x000ea20000002500 */
[----:B------:R-:W-:Y:S01]  /*a3c0*/  IMAD.MOV.U32 R8, RZ, RZ, R16 ;  /* 0x000000ffff087224 */ /* 0x000fe200078e0010 */
[----:B------:R-:W-:Y:S01]  /*a3d0*/  MOV R9, R17 ;  /* 0x0000001100097202 */ /* 0x000fe20000000f00 */
[----:B------:R-:W3:Y:S04]  /*a3e0*/  S2R R20, SR_CTAID.Y ;  /* 0x0000000000147919 */ /* 0x000ee80000002600 */
[----:B------:R-:W4:Y:S08]  /*a3f0*/  LDC R0, c[0x0][0x8d8] ;  /* 0x00023600ff007b82 */ /* 0x000f300000000800 */
[----:B------:R-:W2:Y:S01]  /*a400*/  LDC.64 R14, c[0x0][0x8c8] ;  /* 0x00023200ff0e7b82 */ /* 0x000ea20000000a00 */
[----:B-1----:R-:W-:-:S04]  /*a410*/  ISETP.NE.U32.AND P0, PT, R10, RZ, PT ;  /* 0x000000ff0a00720c */ /* 0x002fc80003f05070 */
[----:B------:R-:W-:-:S13]  /*a420*/  ISETP.NE.AND.EX P0, PT, R11, RZ, PT, P0 ;  /* 0x000000ff0b00720c */ /* 0x000fda0003f05300 */
[----:B--234-:R-:W-:Y:S05]  /*a430*/  @!P0 BRA `(.L_x_281) ;  /* 0x0000000000288947 */ /* 0x01cfea0003800000 */
[----:B------:R-:W1:Y:S02]  /*a440*/  LDC R3, c[0x0][0x8dc] ;  /* 0x00023700ff037b82 */ /* 0x000e640000000800 */
[----:B-1----:R-:W-:-:S04]  /*a450*/  IADD3 R3, P0, R16, R3, RZ ;  /* 0x0000000310037210 */ /* 0x002fc80007f1e0ff */
[----:B------:R-:W-:-:S05]  /*a460*/  IADD3.X R13, RZ, R17, RZ, P0, !PT ;  /* 0x00000011ff0d7210 */ /* 0x000fca00007fe4ff */
[----:B------:R-:W-:-:S04]  /*a470*/  IMAD.WIDE.U32 R4, R13, R10, RZ ;  /* 0x0000000a0d047225 */ /* 0x000fc800078e00ff */
[----:B------:R-:W-:-:S04]  /*a480*/  IMAD.WIDE.U32 R6, P0, R3, R11, R4 ;  /* 0x0000000b03067225 */ /* 0x000fc80007800004 */
[----:B------:R-:W-:Y:S01]  /*a490*/  IMAD.WIDE.U32 R4, R3, R10, RZ ;  /* 0x0000000a03047225 */ /* 0x000fe200078e00ff */
[----:B------:R-:W-:-:S03]  /*a4a0*/  MOV R8, R7 ;  /* 0x0000000700087202 */ /* 0x000fc60000000f00 */
[----:B------:R-:W-:Y:S01]  /*a4b0*/  IMAD.X R9, RZ, RZ, RZ, P0 ;  /* 0x000000ffff097224 */ /* 0x000fe200000e06ff */
[----:B------:R-:W-:-:S05]  /*a4c0*/  IADD3 RZ, P0, R5, R6, RZ ;  /* 0x0000000605ff7210 */ /* 0x000fca0007f1e0ff */
[----:B------:R-:W-:-:S08]  /*a4d0*/  IMAD.WIDE.U32.X R8, R13, R11, R8, P0 ;  /* 0x0000000b0d087225 */ /* 0x000fd000000e0408 */
.L_x_281:
[-CC-:B------:R-:W-:Y:S01]  /*a4e0*/  SHF.R.U64 R29, R8, R0.reuse, R9.reuse ;  /* 0x00000000081d7219 */ /* 0x180fe20000001209 */
[----:B------:R-:W1:Y:S01]  /*a4f0*/  LDC.64 R24, c[0x0][0x8e8] ;  /* 0x00023a00ff187b82 */ /* 0x000e620000000a00 */
[----:B------:R-:W-:Y:S01]  /*a500*/  SHF.R.U32.HI R0, RZ, R0, R9 ;  /* 0x00000000ff007219 */ /* 0x000fe20000011609 */
[----:B------:R-:W-:Y:S01]  /*a510*/  ULDC UR4, c[0x0][0x150] ;  /* 0x0000540000047ab9 */ /* 0x000fe20000000800 */
[----:B------:R-:W-:Y:S02]  /*a520*/  IADD3 R3, P0, RZ, -R29, RZ ;  /* 0x8000001dff037210 */ /* 0x000fe40007f1e0ff */
[----:B------:R-:W-:Y:S02]  /*a530*/  I2FP.F32.U32 R7, R12 ;  /* 0x0000000c00077245 */ /* 0x000fe40000201000 */
[----:B------:R-:W-:Y:S01]  /*a540*/  IADD3.X R5, RZ, ~R0, RZ, P0, !PT ;  /* 0x80000000ff057210 */ /* 0x000fe200007fe4ff */
[----:B------:R-:W2:Y:S02]  /*a550*/  LDC R6, c[0x0][0x8c0] ;  /* 0x00023000ff067b82 */ /* 0x000ea40000000800 */
[----:B------:R-:W-:Y:S01]  /*a560*/  FMUL R7, R7, UR4 ;  /* 0x0000000407077c20 */ /* 0x000fe20008400000 */
[----:B------:R-:W-:Y:S01]  /*a570*/  ULDC UR4, c[0x0][0x154] ;  /* 0x0000550000047ab9 */ /* 0x000fe20000000800 */
[----:B------:R-:W-:-:S02]  /*a580*/  IMAD R0, R5, R14, RZ ;  /* 0x0000000e05007224 */ /* 0x000fc400078e02ff */
[C---:B------:R-:W-:Y:S02]  /*a590*/  IMAD.WIDE.U32 R4, R3.reuse, R14, R16 ;  /* 0x0000000e03047225 */ /* 0x040fe400078e0010 */
[----:B------:R-:W3:Y:S01]  /*a5a0*/  LDC R11, c[0x0][0x8b0] ;  /* 0x00022c00ff0b7b82 */ /* 0x000ee20000000800 */
[----:B------:R-:W4:Y:S01]  /*a5b0*/  F2I.U32.TRUNC.NTZ R7, R7 ;  /* 0x0000000700077305 */ /* 0x000f22000020f000 */
[----:B------:R-:W-:-:S04]  /*a5c0*/  IMAD R3, R3, R15, R0 ;  /* 0x0000000f03037224 */ /* 0x000fc800078e0200 */
[----:B------:R-:W-:Y:S01]  /*a5d0*/  IMAD.IADD R3, R5, 0x1, R3 ;  /* 0x0000000105037824 */ /* 0x000fe200078e0203 */
[----:B------:R-:W-:Y:S01]  /*a5e0*/  I2FP.F32.U32 R5, R20 ;  /* 0x0000001400057245 */ /* 0x000fe20000201000 */
[----:B------:R-:W5:Y:S01]  /*a5f0*/  LDC R8, c[0x0][0x900] ;  /* 0x00024000ff087b82 */ /* 0x000f620000000800 */
[----:B-1----:R-:W-:-:S04]  /*a600*/  ISETP.NE.U32.AND P0, PT, R24, RZ, PT ;  /* 0x000000ff1800720c */ /* 0x002fc80003f05070 */
[----:B------:R-:W-:-:S03]  /*a610*/  ISETP.NE.AND.EX P0, PT, R25, RZ, PT, P0 ;  /* 0x000000ff1900720c */ /* 0x000fc60003f05300 */
[----:B------:R-:W1:Y:S01]  /*a620*/  LDC R9, c[0x0][0x144] ;  /* 0x00005100ff097b82 */ /* 0x000e620000000800 */
[-CC-:B--2---:R-:W-:Y:S02]  /*a630*/  SHF.R.U32.HI R0, RZ, R6.reuse, R3.reuse ;  /* 0x00000006ff007219 */ /* 0x184fe40000011603 */
[----:B------:R-:W-:Y:S01]  /*a640*/  SHF.R.U64 R13, R4, R6, R3 ;  /* 0x00000006040d7219 */ /* 0x000fe20000001203 */
[----:B------:R-:W-:Y:S01]  /*a650*/  FMUL R6, R5, UR4 ;  /* 0x0000000405067c20 */ /* 0x000fe20008400000 */
[----:B----4-:R-:W-:-:S03]  /*a660*/  IADD3 R7, -R7, RZ, RZ ;  /* 0x000000ff07077210 */ /* 0x010fc60007ffe1ff */
[----:B------:R-:W2:Y:S01]  /*a670*/  LDC R21, c[0x0][0x148] ;  /* 0x00005200ff157b82 */ /* 0x000ea20000000800 */
[-CC-:B---3--:R-:W-:Y:S02]  /*a680*/  SHF.R.U64 R10, R13, R11.reuse, R0.reuse ;  /* 0x0000000b0d0a7219 */ /* 0x188fe40000001200 */
[----:B------:R-:W-:Y:S02]  /*a690*/  SHF.R.U32.HI R3, RZ, R11, R0 ;  /* 0x0000000bff037219 */ /* 0x000fe40000011600 */
[----:B------:R3:W4:Y:S03]  /*a6a0*/  F2I.U32.TRUNC.NTZ R0, R6 ;  /* 0x0000000600007305 */ /* 0x000726000020f000 */
[----:B------:R-:W2:Y:S01]  /*a6b0*/  LDC R14, c[0x0][0x8f0] ;  /* 0x00023c00ff0e7b82 */ /* 0x000ea20000000800 */
[-CC-:B-----5:R-:W-:Y:S02]  /*a6c0*/  SHF.R.U64 R15, R10, R8.reuse, R3.reuse ;  /* 0x000000080a0f7219 */ /* 0x1a0fe40000001203 */
[----:B------:R-:W-:-:S02]  /*a6d0*/  SHF.R.U32.HI R5, RZ, R8, R3 ;  /* 0x00000008ff057219 */ /* 0x000fc40000011603 */
[----:B------:R-:W-:-:S03]  /*a6e0*/  MOV R4, R15 ;  /* 0x0000000f00047202 */ /* 0x000fc60000000f00 */
[----:B------:R-:W2:Y:S01]  /*a6f0*/  LDC R26, c[0x0][0x8e0] ;  /* 0x00023800ff1a7b82 */ /* 0x000ea20000000800 */
[----:B-1----:R-:W-:-:S07]  /*a700*/  IMAD R23, R9, R7, R12 ;  /* 0x0000000709177224 */ /* 0x002fce00078e020c */
[----:B------:R-:W1:Y:S08]  /*a710*/  LDC R27, c[0x0][0x8b8] ;  /* 0x00022e00ff1b7b82 */ /* 0x000e700000000800 */
[----:B------:R-:W1:Y:S01]  /*a720*/  LDC R28, c[0x0][0x8a8] ;  /* 0x00022a00ff1c7b82 */ /* 0x000e620000000800 */
[----:B---34-:R-:W-:Y:S05]  /*a730*/  @!P0 BRA `(.L_x_282) ;  /* 0x0000000000288947 */ /* 0x018fea0003800000 */
[----:B------:R-:W3:Y:S02]  /*a740*/  LDC R4, c[0x0][0x8f4] ;  /* 0x00023d00ff047b82 */ /* 0x000ee40000000800 */
[----:B---3--:R-:W-:-:S05]  /*a750*/  IADD3 R3, P0, R15, R4, RZ ;  /* 0x000000040f037210 */ /* 0x008fca0007f1e0ff */
        /* <DEDUP_REMOVED lines=8> */
.L_x_282:
[----:B------:R-:W-:Y:S02]  /*a7e0*/  ISETP.NE.AND P0, PT, R2, 0x1, PT ;  /* 0x000000010200780c */ /* 0x000fe40003f05270 */
[----:B--2---:R-:W-:Y:S01]  /*a7f0*/  SHF.R.U64 R3, R4, R14, R5 ;  /* 0x0000000e04037219 */ /* 0x004fe20000001205 */
[----:B------:R-:W-:Y:S01]  /*a800*/  IMAD.MOV R5, RZ, RZ, -R0 ;  /* 0x000000ffff057224 */ /* 0x000fe200078e0a00 */
[----:B------:R-:W-:Y:S02]  /*a810*/  LOP3.LUT R0, R10, R99, RZ, 0xc0, !PT ;  /* 0x000000630a007212 */ /* 0x000fe400078ec0ff */
[----:B------:R-:W-:Y:S02]  /*a820*/  IADD3 R4, -R3, RZ, RZ ;  /* 0x000000ff03047210 */ /* 0x000fe40007ffe1ff */
[----:B------:R-:W-:Y:S01]  /*a830*/  R2UR UR47, R29 ;  /* 0x000000001d2f72ca */ /* 0x000fe200000e0000 */
[----:B------:R-:W-:Y:S01]  /*a840*/  IMAD R22, R93, R3, R0 ;  /* 0x000000035d167224 */ /* 0x000fe200078e0200 */
[----:B------:R-:W-:Y:S01]  /*a850*/  LOP3.LUT R3, R13, R98, RZ, 0xc0, !PT ;  /* 0x000000620d037212 */ /* 0x000fe200078ec0ff */
[----:B------:R-:W-:-:S02]  /*a860*/  IMAD R0, R4, R26, R15 ;  /* 0x0000001a04007224 */ /* 0x000fc400078e020f */
[----:B------:R-:W-:Y:S02]  /*a870*/  @P0 IMAD R23, R21, R5, R20 ;  /* 0x0000000515170224 */ /* 0x000fe400078e0214 */
[----:B-1----:R-:W-:Y:S01]  /*a880*/  IMAD R3, R0, R28, R3 ;  /* 0x0000001c00037224 */ /* 0x002fe200078e0203 */
[----:B------:R-:W-:Y:S01]  /*a890*/  MOV R0, 0x1 ;  /* 0x0000000100007802 */ /* 0x000fe20000000f00 */
[----:B------:R-:W-:-:S05]  /*a8a0*/  IMAD R22, R22, R27, R23 ;  /* 0x0000001b16167224 */ /* 0x000fca00078e0217 */
[----:B------:R-:W-:Y:S02]  /*a8b0*/  SEL R103, R3, R22, !P0 ;  /* 0x0000001603677207 */ /* 0x000fe40004000000 */
[----:B------:R-:W-:-:S07]  /*a8c0*/  SEL R22, R22, R3, !P0 ;  /* 0x0000000316167207 */ /* 0x000fce0004000000 */
.L_x_280:
[----:B------:R-:W-:Y:S01]  /*a8d0*/  LOP3.LUT P0, RZ, R0, 0xff, RZ, 0xc0, !PT ;  /* 0x000000ff00ff7812 */ /* 0x000fe2000780c0ff */
[----:B------:R-:W-:Y:S02]  /*a8e0*/  UIMAD.WIDE.U32 UR4, UR43, -0x55555555, URZ ;  /* 0xaaaaaaab2b0478a5 */ /* 0x000fe4000f8e003f */
[----:B------:R-:W-:Y:S02]  /*a8f0*/  UIADD3 UR41, UR41, 0x4, URZ ;  /* 0x0000000429297890 */ /* 0x000fe4000fffe03f */
[----:B------:R-:W-:-:S04]  /*a900*/  USHF.R.U32.HI UR4, URZ, 0x2, UR5 ;  /* 0x000000023f047899 */ /* 0x000fc80008011605 */
[----:B------:R-:W-:-:S04]  /*a910*/  UIMAD UR43, UR4, -0x6, UR43 ;  /* 0xfffffffa042b78a4 */ /* 0x000fc8000f8e022b */
[----:B------:R-:W-:Y:S08]  /*a920*/  @P0 BRA `(.L_x_283) ;  /* 0xffffff6c00e80947 */ /* 0x000ff0000383ffff */
[----:B------:R-:W-:-:S13]  /*a930*/  PLOP3.LUT P0, PT, PT, PT, PT, 0x8, 0x0 ;  /* 0x000000000000781c */ /* 0x000fda0003f0e170 */
.L_x_22:
[----:B------:R-:W-:Y:S05]  /*a940*/  @P0 BRA `(.L_x_14) ;  /* 0x0000002800cc0947 */ /* 0x000fea0003800000 */
[----:B------:R-:W-:Y:S01]  /*a950*/  ULDC.64 UR6, c[0x0][0x588] ;  /* 0x0001620000067ab9 */ /* 0x000fe20000000a00 */
[----:B------:R-:W-:Y:S01]  /*a960*/  ULDC.64 UR4, c[0x0][0x590] ;  /* 0x0001640000047ab9 */ /* 0x000fe20000000a00 */
[----:B------:R-:W-:Y:S01]  /*a970*/  ISETP.NE.U32.AND P0, PT, RZ, UR6, PT ;  /* 0x00000006ff007c0c */ /* 0x000fe2000bf05070 */
[----:B------:R-:W-:-:S04]  /*a980*/  DEPBAR.LE SB0, 0x0 ;  /* 0x000080000000791a */ /* 0x000fc80000000000 */
[----:B------:R-:W-:Y:S01]  /*a990*/  ISETP.NE.U32.AND P1, PT, RZ, UR4, PT ;  /* 0x00000004ff007c0c */ /* 0x000fe2000bf25070 */
[----:B------:R-:W-:Y:S01]  /*a9a0*/  BSSY B0, `(.L_x_284) ;  /* 0x0000015000007945 */ /* 0x000fe20003800000 */
[----:B------:R-:W-:Y:S02]  /*a9b0*/  ISETP.NE.AND.EX P0, PT, RZ, UR7, PT, P0 ;  /* 0x00000007ff007c0c */ /* 0x000fe4000bf05300 */
[----:B------:R-:W-:-:S13]  /*a9c0*/  ISETP.NE.AND.EX P1, PT, RZ, UR5, PT, P1 ;  /* 0x00000005ff007c0c */ /* 0x000fda000bf25310 */
[----:B------:R-:W-:Y:S05]  /*a9d0*/  @P0 BRA P1, `(.L_x_285) ;  /* 0x0000000000440947 */ /* 0x000fea0000800000 */
[----:B------:R-:W-:-:S04]  /*a9e0*/  ISETP.NE.U32.AND P0, PT, RZ, UR4, PT ;  /* 0x00000004ff007c0c */ /* 0x000fc8000bf05070 */
[----:B------:R-:W-:-:S13]  /*a9f0*/  ISETP.NE.AND.EX P0, PT, RZ, UR5, PT, P0 ;  /* 0x00000005ff007c0c */ /* 0x000fda000bf05300 */
[----:B------:R-:W-:Y:S05]  /*aa00*/  @!P0 BRA `(.L_x_286) ;  /* 0x00000000002c8947 */ /* 0x000fea0003800000 */
[----:B------:R-:W-:-:S13]  /*aa10*/  LOP3.LUT P0, RZ, R90, 0xff, RZ, 0xc0, !PT ;  /* 0x000000ff5aff7812 */ /* 0x000fda000780c0ff */
[----:B------:R-:W-:Y:S05]  /*aa20*/  @!P0 BRA `(.L_x_287) ;  /* 0x0000000000108947 */ /* 0x000fea0003800000 */
[----:B-----5:R-:W-:-:S13]  /*aa30*/  FSETP.NEU.AND P0, PT, R91, RZ, PT ;  /* 0x000000ff5b00720b */ /* 0x020fda0003f0d000 */
[----:B------:R-:W-:Y:S05]  /*aa40*/  @!P0 BREAK B0 ;  /* 0x0000000000008942 */ /* 0x000fea0003800000 */
[----:B------:R-:W-:Y:S05]  /*aa50*/  @P0 BRA `(.L_x_285) ;  /* 0x0000000000240947 */ /* 0x000fea0003800000 */
[----:B------:R-:W-:Y:S05]  /*aa60*/  BRA `(.L_x_14) ;  /* 0x0000002800847947 */ /* 0x000fea0003800000 */
.L_x_287:
[----:B------:R-:W-:-:S04]  /*aa70*/  ISETP.NE.U32.AND P0, PT, RZ, UR6, PT ;  /* 0x00000006ff007c0c */ /* 0x000fc8000bf05070 */
[----:B------:R-:W-:-:S13]  /*aa80*/  ISETP.NE.AND.EX P0, PT, RZ, UR7, PT, P0 ;  /* 0x00000007ff007c0c */ /* 0x000fda000bf05300 */
[----:B------:R-:W-:Y:S05]  /*aa90*/  @!P0 BREAK B0 ;  /* 0x0000000000008942 */ /* 0x000fea0003800000 */
[----:B------:R-:W-:Y:S05]  /*aaa0*/  @P0 BRA `(.L_x_285) ;  /* 0x0000000000100947 */ /* 0x000fea0003800000 */
[----:B------:R-:W-:Y:S05]  /*aab0*/  BRA `(.L_x_14) ;  /* 0x0000002800707947 */ /* 0x000fea0003800000 */
.L_x_286:
[----:B-----5:R-:W-:-:S13]  /*aac0*/  FSETP.NEU.AND P0, PT, R91, RZ, PT ;  /* 0x000000ff5b00720b */ /* 0x020fda0003f0d000 */
[----:B------:R-:W-:Y:S05]  /*aad0*/  @!P0 BREAK B0 ;  /* 0x0000000000008942 */ /* 0x000fea0003800000 */
[----:B------:R-:W-:Y:S05]  /*aae0*/  @!P0 BRA `(.L_x_14) ;  /* 0x0000002800648947 */ /* 0x000fea0003800000 */
.L_x_285:
[----:B-1----:R-:W-:Y:S05]  /*aaf0*/  BSYNC B0 ;  /* 0x0000000000007941 */ /* 0x002fea0003800000 */
.L_x_284:
[----:B------:R-:W-:-:S04]  /*ab00*/  LOP3.LUT R18, R18, 0x1, RZ, 0xfc, !PT ;  /* 0x0000000112127812 */ /* 0x000fc800078efcff */
[----:B------:R-:W-:-:S13]  /*ab10*/  ISETP.NE.AND P0, PT, R18, 0x3, PT ;  /* 0x000000031200780c */ /* 0x000fda0003f05270 */
[----:B------:R-:W-:Y:S05]  /*ab20*/  @!P0 BRA `(.L_x_288) ;  /* 0x0000000000048947 */ /* 0x000fea0003800000 */
[----:B------:R-:W-:Y:S01]  /*ab30*/  BPT.TRAP 0x1 ;  /* 0x000000040000795c */ /* 0x000fe20000300000 */
.L_x_288:
[----:B------:R-:W1:Y:S01]  /*ab40*/  S2UR UR5, SR_CgaCtaId ;  /* 0x00000000000579c3 */ /* 0x000e620000008800 */
[----:B------:R-:W-:Y:S02]  /*ab50*/  UMOV UR4, 0x400 ;  /* 0x0000040000047882 */ /* 0x000fe40000000000 */
[----:B-1----:R-:W-:-:S04]  /*ab60*/  ULEA UR4, UR5, UR4, 0x18 ;  /* 0x0000000405047291 */ /* 0x002fc8000f8ec03f */
[----:B------:R-:W-:-:S04]  /*ab70*/  ULEA UR4, UR40, UR4, 0x3 ;  /* 0x0000000428047291 */ /* 0x000fc8000f8e183f */
[----:B------:R-:W-:-:S04]  /*ab80*/  UIADD3 UR4, UR4, 0x80, URZ ;  /* 0x0000008004047890 */ /* 0x000fc8000fffe03f */
[----:B------:R-:W-:-:S09]  /*ab90*/  UPRMT UR4, UR5, 0x654, UR4 ;  /* 0x0000065405047896 */ /* 0x000fd20008000004 */
[----:B------:R-:W-:Y:S01]  /*aba0*/  SYNCS.ARRIVE.TRANS64.RED.A1T0 RZ, [UR4], RZ ;  /* 0x000000ffffff79a7 */ /* 0x000fe20008100404 */
[----:B------:R-:W-:Y:S05]  /*abb0*/  BRA `(.L_x_14) ;  /* 0x0000002800307947 */ /* 0x000fea0003800000 */
.L_x_13:
[----:B------:R-:W-:Y:S01]  /*abc0*/  ULDC.64 UR4, c[0x0][0x8f8] ;  /* 0x00023e0000047ab9 */ /* 0x000fe20000000a00 */
[----:B------:R-:W-:Y:S01]  /*abd0*/  PRMT R10, RZ, 0x7610, R10 ;  /* 0x00007610ff0a7816 */ /* 0x000fe2000000000a */
[----:B------:R-:W-:Y:S01]  /*abe0*/  IMAD.MOV.U32 R22, RZ, RZ, -0x1 ;  /* 0xffffffffff167424 */ /* 0x000fe200078e00ff */
[----:B------:R-:W-:Y:S02]  /*abf0*/  ISETP.GE.U32.AND P1, PT, R16, UR4, PT ;  /* 0x0000000410007c0c */ /* 0x000fe4000bf26070 */
[----:B------:R-:W-:Y:S02]  /*ac00*/  MOV R21, 0xffffffff ;  /* 0xffffffff00157802 */ /* 0x000fe40000000f00 */
[----:B------:R-:W-:Y:S02]  /*ac10*/  ISETP.GE.U32.AND.EX P1, PT, R17, UR5, PT, P1 ;  /* 0x0000000511007c0c */ /* 0x000fe4000bf26110 */
[----:B------:R-:W-:-:S11]  /*ac20*/  MOV R20, 0xffffffff ;  /* 0xffffffff00147802 */ /* 0x000fd60000000f00 */
[----:B------:R-:W-:Y:S05]  /*ac30*/  @P1 BRA `(.L_x_289) ;  /* 0x0000000400281947 */ /* 0x000fea0003800000 */
[----:B------:R-:W2:Y:S01]  /*ac40*/  LDC.64 R20, c[0x0][0x8d0] ;  /* 0x00023400ff147b82 */ /* 0x000ea20000000a00 */
[----:B------:R-:W-:Y:S01]  /*ac50*/  IMAD.MOV.U32 R14, RZ, RZ, R16 ;  /* 0x000000ffff0e7224 */ /* 0x000fe200078e0010 */
[----:B------:R-:W-:-:S06]  /*ac60*/  MOV R15, R17 ;  /* 0x00000011000f7202 */ /* 0x000fcc0000000f00 */
        /* <DEDUP_REMOVED lines=15> */
.L_x_290:
[----:B------:R-:W2:Y:S01]  /*ad60*/  LDC.64 R30, c[0x0][0x8e8] ;  /* 0x00023a00ff1e7b82 */ /* 0x000ea20000000a00 */
[-CC-:B------:R-:W-:Y:S02]  /*ad70*/  SHF.R.U64 R24, R14, R22.reuse, R15.reuse ;  /* 0x000000160e187219 */ /* 0x180fe4000000120f */
[----:B------:R-:W-:Y:S02]  /*ad80*/  SHF.R.U32.HI R10, RZ, R22, R15 ;  /* 0x00000016ff0a7219 */ /* 0x000fe4000001160f */
[----:B------:R-:W-:Y:S02]  /*ad90*/  IADD3 R13, P1, RZ, -R24, RZ ;  /* 0x80000018ff0d7210 */ /* 0x000fe40007f3e0ff */
[----:B------:R-:W-:Y:S01]  /*ada0*/  MOV R32, 0x1 ;  /* 0x0000000100207802 */ /* 0x000fe20000000f00 */
[----:B------:R-:W3:Y:S01]  /*adb0*/  LDC R14, c[0x0][0x8c0] ;  /* 0x00023000ff0e7b82 */ /* 0x000ee20000000800 */
[----:B------:R-:W-:-:S05]  /*adc0*/  IADD3.X R11, RZ, ~R10, RZ, P1, !PT ;  /* 0x8000000aff0b7210 */ /* 0x000fca0000ffe4ff */
[-C--:B------:R-:W-:Y:S02]  /*add0*/  IMAD R12, R11, R26.reuse, RZ ;  /* 0x0000001a0b0c7224 */ /* 0x080fe400078e02ff */
[----:B------:R-:W4:Y:S01]  /*ade0*/  LDC R22, c[0x0][0x8b0] ;  /* 0x00022c00ff167b82 */ /* 0x000f220000000800 */
[----:B------:R-:W-:-:S04]  /*adf0*/  IMAD.WIDE.U32 R10, R13, R26, R16 ;  /* 0x0000001a0d0a7225 */ /* 0x000fc800078e0010 */
[----:B------:R-:W-:Y:S01]  /*ae00*/  IMAD R13, R13, R27, R12 ;  /* 0x0000001b0d0d7224 */ /* 0x000fe200078e020c */
[----:B------:R-:W-:Y:S02]  /*ae10*/  MOV R12, 0xffffffff ;  /* 0xffffffff000c7802 */ /* 0x000fe40000000f00 */
[----:B------:R-:W5:Y:S01]  /*ae20*/  LDC R29, c[0x0][0x900] ;  /* 0x00024000ff1d7b82 */ /* 0x000f620000000800 */
[----:B------:R-:W-:Y:S01]  /*ae30*/  IMAD.IADD R11, R11, 0x1, R13 ;  /* 0x000000010b0b7824 */ /* 0x000fe200078e020d */
[----:B--2---:R-:W-:-:S04]  /*ae40*/  ISETP.NE.U32.AND P1, PT, R30, RZ, PT ;  /* 0x000000ff1e00720c */ /* 0x004fc80003f25070 */
[----:B------:R-:W-:Y:S02]  /*ae50*/  ISETP.NE.AND.EX P1, PT, R31, RZ, PT, P1 ;  /* 0x000000ff1f00720c */ /* 0x000fe40003f25310 */
[----:B------:R-:W2:Y:S01]  /*ae60*/  LDC R26, c[0x0][0x8a8] ;  /* 0x00022a00ff1a7b82 */ /* 0x000ea20000000800 */
[-CC-:B---3--:R-:W-:Y:S02]  /*ae70*/  SHF.R.U64 R20, R10, R14.reuse, R11.reuse ;  /* 0x0000000e0a147219 */ /* 0x188fe4000000120b */
[----:B------:R-:W-:-:S05]  /*ae80*/  SHF.R.U32.HI R11, RZ, R14, R11 ;  /* 0x0000000eff0b7219 */ /* 0x000fca000001160b */
[----:B------:R-:W3:Y:S01]  /*ae90*/  LDC R27, c[0x0][0x8f0] ;  /* 0x00023c00ff1b7b82 */ /* 0x000ee20000000800 */
[-CC-:B----4-:R-:W-:Y:S02]  /*aea0*/  SHF.R.U64 R25, R20, R22.reuse, R11.reuse ;  /* 0x0000001614197219 */ /* 0x190fe4000000120b */
[----:B------:R-:W-:-:S05]  /*aeb0*/  SHF.R.U32.HI R10, RZ, R22, R11 ;  /* 0x00000016ff0a7219 */ /* 0x000fca000001160b */
[----:B------:R-:W4:Y:S01]  /*aec0*/  LDC R28, c[0x0][0x8e0] ;  /* 0x00023800ff1c7b82 */ /* 0x000f220000000800 */
[-CC-:B-----5:R-:W-:Y:S02]  /*aed0*/  SHF.R.U64 R22, R25, R29.reuse, R10.reuse ;  /* 0x0000001d19167219 */ /* 0x1a0fe4000000120a */
[-C--:B------:R-:W-:Y:S02]  /*aee0*/  SHF.L.U32 R12, R12, R29.reuse, RZ ;  /* 0x0000001d0c0c7219 */ /* 0x080fe400000006ff */
[----:B------:R-:W-:Y:S01]  /*aef0*/  SHF.R.U32.HI R11, RZ, R29, R10 ;  /* 0x0000001dff0b7219 */ /* 0x000fe2000001160a */
[----:B------:R-:W-:Y:S01]  /*af00*/  IMAD.MOV.U32 R10, RZ, RZ, R22 ;  /* 0x000000ffff0a7224 */ /* 0x000fe200078e0016 */
[----:B------:R-:W-:Y:S01]  /*af10*/  LOP3.LUT R34, RZ, R12, RZ, 0x33, !PT ;  /* 0x0000000cff227212 */ /* 0x000fe200078e33ff */
[----:B------:R-:W1:Y:S01]  /*af20*/  LDC R33, c[0x0][0x8b8] ;  /* 0x00022e00ff217b82 */ /* 0x000e620000000800 */
[----:B------:R-:W-:Y:S05]  /*af30*/  @!P1 BRA `(.L_x_291) ;  /* 0x0000000000289947 */ /* 0x000fea0003800000 */
[----:B------:R-:W5:Y:S02]  /*af40*/  LDC R15, c[0x0][0x8f4] ;  /* 0x00023d00ff0f7b82 */ /* 0x000f640000000800 */
[----:B-----5:R-:W-:-:S04]  /*af50*/  IADD3 R15, P1, R22, R15, RZ ;  /* 0x0000000f160f7210 */ /* 0x020fc80007f3e0ff */
        /* <DEDUP_REMOVED lines=8> */
.L_x_291:
[----:B------:R-:W-:Y:S02]  /*afe0*/  ISETP.NE.AND P1, PT, R2, 0x1, PT ;  /* 0x000000010200780c */ /* 0x000fe40003f25270 */
[----:B---3--:R-:W-:Y:S02]  /*aff0*/  SHF.R.U64 R10, R10, R27, R11 ;  /* 0x0000001b0a0a7219 */ /* 0x008fe4000000120b */
[----:B------:R-:W-:Y:S02]  /*b000*/  SHF.L.U32 R32, R32, R29, RZ ;  /* 0x0000001d20207219 */ /* 0x000fe400000006ff */
[----:B------:R-:W-:Y:S02]  /*b010*/  LOP3.LUT R7, R25, R34, RZ, 0xc0, !PT ;  /* 0x0000002219077212 */ /* 0x000fe400078ec0ff */
[----:B--2---:R-:W-:Y:S02]  /*b020*/  IADD3 R13, R26, -0x1, RZ ;  /* 0xffffffff1a0d7810 */ /* 0x004fe40007ffe0ff */
[----:B------:R-:W-:Y:S01]  /*b030*/  IADD3 R11, -R10, RZ, RZ ;  /* 0x000000ff0a0b7210 */ /* 0x000fe20007ffe1ff */
[----:B------:R-:W-:-:S02]  /*b040*/  IMAD R7, R32, R10, R7 ;  /* 0x0000000a20077224 */ /* 0x000fc400078e0207 */
[----:B------:R-:W-:Y:S01]  /*b050*/  @P1 IMAD R8, R9, R23, R6 ;  /* 0x0000001709081224 */ /* 0x000fe200078e0206 */
[----:B------:R-:W-:Y:S01]  /*b060*/  LOP3.LUT R9, R20, R13, RZ, 0xc0, !PT ;  /* 0x0000000d14097212 */ /* 0x000fe200078ec0ff */
[----:B----4-:R-:W-:Y:S01]  /*b070*/  IMAD R6, R11, R28, R22 ;  /* 0x0000001c0b067224 */ /* 0x010fe200078e0216 */
[----:B------:R-:W-:Y:S01]  /*b080*/  MOV R20, R24 ;  /* 0x0000001800147202 */ /* 0x000fe20000000f00 */
[----:B-1----:R-:W-:Y:S02]  /*b090*/  IMAD R8, R7, R33, R8 ;  /* 0x0000002107087224 */ /* 0x002fe400078e0208 */
[----:B------:R-:W-:Y:S02]  /*b0a0*/  IMAD R7, R6, R26, R9 ;  /* 0x0000001a06077224 */ /* 0x000fe400078e0209 */
[----:B------:R-:W-:-:S03]  /*b0b0*/  IMAD.MOV.U32 R10, RZ, RZ, 0x1 ;  /* 0x00000001ff0a7424 */ /* 0x000fc600078e00ff */
[----:B------:R-:W-:Y:S02]  /*b0c0*/  SEL R21, R7, R8, !P1 ;  /* 0x0000000807157207 */ /* 0x000fe40004800000 */
[----:B------:R-:W-:-:S07]  /*b0d0*/  SEL R22, R8, R7, !P1 ;  /* 0x0000000708167207 */ /* 0x000fce0004800000 */
.L_x_289:
[----:B------:R-:W-:-:S08]  /*b0e0*/  NOP ;  /* 0x0000000000007918 */ /* 0x000fd00000000000 */
[----:B------:R-:W2:-:S00]  /*b0f0*/  USETMAXREG.DEALLOC.CTAPOOL 0x28 ;  /* 0x00000028000079c8 */ /* 0x000e8000080e0500 */
[----:B--2---:R-:W-:-:S13]  /*b100*/  ISETP.NE.AND P1, PT, R3, 0x1, PT ;  /* 0x000000010300780c */ /* 0x004fda0003f25270 */
[----:B------:R-:W-:Y:S05]  /*b110*/  @!P1 BRA `(.L_x_14) ;  /* 0x0000002000d89947 */ /* 0x000fea0003800000 */
[----:B------:R-:W-:Y:S05]  /*b120*/  @!P4 BRA `(.L_x_292) ;  /* 0x0000001000acc947 */ /* 0x000fea0003800000 */
[----:B------:R-:W-:-:S13]  /*b130*/  ISETP.NE.OR P0, PT, R3, 0x2, P0 ;  /* 0x000000020300780c */ /* 0x000fda0000705670 */
[----:B------:R-:W-:Y:S05]  /*b140*/  @P0 BRA `(.L_x_14) ;  /* 0x0000002000cc0947 */ /* 0x000fea0003800000 */
[----:B------:R-:W-:-:S13]  /*b150*/  LOP3.LUT P1, RZ, R10, 0xff, RZ, 0xc0, !PT ;  /* 0x000000ff0aff7812 */ /* 0x000fda000782c0ff */
[----:B------:R-:W-:Y:S05]  /*b160*/  @!P1 BRA `(.L_x_293) ;  /* 0x0000000000189947 */ /* 0x000fea0003800000 */
[----:B------:R-:W-:Y:S01]  /*b170*/  UMOV UR4, 0x400 ;  /* 0x0000040000047882 */ /* 0x000fe20000000000 */
[----:B------:R-:W-:Y:S01]  /*b180*/  MOV R0, RZ ;  /* 0x000000ff00007202 */ /* 0x000fe20000000f00 */
[----:B-1----:R-:W-:-:S03]  /*b190*/  ULEA UR4, UR36, UR4, 0x18 ;  /* 0x0000000424047291 */ /* 0x002fc6000f8ec03f */
[----:B------:R-:W-:-:S06]  /*b1a0*/  SHF.L.U32 R0, R0, 0x1f, RZ ;  /* 0x0000001f00007819 */ /* 0x000fcc00000006ff */
[----:B------:R-:W1:Y:S02]  /*b1b0*/  SYNCS.PHASECHK.TRANS64.TRYWAIT P0, [UR4+0xa8], R0 ;  /* 0x0000a800ff0075a7 */ /* 0x000e640008000144 */
[----:B-1----:R-:W-:Y:S05]  /*b1c0*/  @!P0 BRA `(.L_x_294) ;  /* 0x0000002400348947 */ /* 0x002fea0003800000 */
.L_x_293:
[----:B-1----:R-:W-:Y:S01]  /*b1d0*/  PRMT R0, RZ, 0x7610, R0 ;  /* 0x00007610ff007816 */ /* 0x002fe20000000000 */
[----:B------:R-:W-:Y:S06]  /*b1e0*/  @P3 BRA `(.L_x_295) ;  /* 0x0000000000243947 */ /* 0x000fec0003800000 */
[----:B------:R-:W-:Y:S02]  /*b1f0*/  ULDC.64 UR4, c[0x0][0x588] ;  /* 0x0001620000047ab9 */ /* 0x000fe40000000a00 */
[----:B------:R-:W-:-:S04]  /*b200*/  ISETP.NE.U32.AND P0, PT, RZ, UR4, PT ;  /* 0x00000004ff007c0c */ /* 0x000fc8000bf05070 */
[----:B------:R-:W-:-:S13]  /*b210*/  ISETP.NE.AND.EX P0, PT, RZ, UR5, PT, P0 ;  /* 0x00000005ff007c0c */ /* 0x000fda000bf05300 */
[----:B------:R-:W-:Y:S05]  /*b220*/  @!P0 BRA `(.L_x_296) ;  /* 0x00000000000c8947 */ /* 0x000fea0003800000 */
[----:B------:R2:W5:Y:S01]  /*b230*/  LDG.E R3, desc[UR52][R4.64] ;  /* 0x0000003404037981 */ /* 0x000562000c1e1900 */
[----:B------:R-:W-:Y:S01]  /*b240*/  IMAD.MOV.U32 R0, RZ, RZ, 0x1 ;  /* 0x00000001ff007424 */ /* 0x000fe200078e00ff */
[----:B------:R-:W-:Y:S06]  /*b250*/  BRA `(.L_x_295) ;  /* 0x0000000000087947 */ /* 0x000fec0003800000 */
.L_x_296:
[----:B------:R-:W1:Y:S01]  /*b260*/  LDC R3, c[0x0][0x580] ;  /* 0x00016000ff037b82 */ /* 0x000e620000000800 */
[----:B------:R-:W-:-:S07]  /*b270*/  MOV R0, 0x1 ;  /* 0x0000000100007802 */ /* 0x000fce0000000f00 */
.L_x_295:
[----:B------:R-:W-:Y:S01]  /*b280*/  MOV R8, 0x1 ;  /* 0x0000000100087802 */ /* 0x000fe20000000f00 */
[----:B------:R-:W-:Y:S06]  /*b290*/  @!P1 BRA `(.L_x_297) ;  /* 0x0000000c00e09947 */ /* 0x000fec0003800000 */
[----:B------:R-:W3:Y:S01]  /*b2a0*/  LDC R9, c[0x0][0x900] ;  /* 0x00024000ff097b82 */ /* 0x000ee20000000800 */
[----:B--2---:R-:W-:Y:S01]  /*b2b0*/  IMAD.MOV.U32 R4, RZ, RZ, -0x1 ;  /* 0xffffffffff047424 */ /* 0x004fe200078e00ff */
[----:B------:R-:W-:Y:S01]  /*b2c0*/  MOV R6, 0x1 ;  /* 0x0000000100067802 */ /* 0x000fe20000000f00 */
[----:B------:R-:W-:Y:S01]  /*b2d0*/  ULDC.64 UR6, c[0x0][0x198] ;  /* 0x0000660000067ab9 */ /* 0x000fe20000000a00 */
[----:B------:R-:W-:Y:S01]  /*b2e0*/  LOP3.LUT R10, R18, 0x2, RZ, 0xfc, !PT ;  /* 0x00000002120a7812 */ /* 0x000fe200078efcff */
[----:B------:R-:W-:Y:S01]  /*b2f0*/  ULDC.64 UR14, c[0x0][0x588] ;  /* 0x00016200000e7ab9 */ /* 0x000fe20000000a00 */
[----:B------:R-:W-:Y:S01]  /*b300*/  MOV R8, 0x1 ;  /* 0x0000000100087802 */ /* 0x000fe20000000f00 */
[----:B------:R-:W-:Y:S01]  /*b310*/  ULDC.64 UR22, c[0x0][0x590] ;  /* 0x0001640000167ab9 */ /* 0x000fe20000000a00 */
[----:B------:R-:W2:Y:S01]  /*b320*/  LDC R11, c[0x0][0x8a8] ;  /* 0x00022a00ff0b7b82 */ /* 0x000ea20000000800 */
[----:B------:R-:W-:Y:S01]  /*b330*/  ULDC.64 UR24, c[0x0][0x8f8] ;  /* 0x00023e0000187ab9 */ /* 0x000fe20000000a00 */
[----:B---3--:R-:W-:-:S02]  /*b340*/  SHF.L.U32 R4, R4, R9, RZ ;  /* 0x0000000904047219 */ /* 0x008fc400000006ff */
[----:B------:R-:W-:Y:S02]  /*b350*/  SHF.L.U32 R9, R6, R9, RZ ;  /* 0x0000000906097219 */ /* 0x000fe400000006ff */
[----:B------:R-:W-:Y:S01]  /*b360*/  LOP3.LUT R12, RZ, R4, RZ, 0x33, !PT ;  /* 0x00000004ff0c7212 */ /* 0x000fe200078e33ff */
[----:B--2---:R-:W-:-:S07]  /*b370*/  VIADD R11, R11, 0xffffffff ;  /* 0xffffffff0b0b7836 */ /* 0x004fce0000000000 */
.L_x_329:
[----:B------:R-:W-:Y:S02]  /*b380*/  ISETP.NE.U32.AND P0, PT, RZ, UR22, PT ;  /* 0x00000016ff007c0c */ /* 0x000fe4000bf05070 */
[----:B------:R-:W-:Y:S02]  /*b390*/  R2UR UR19, R22 ;  /* 0x00000000161372ca */ /* 0x000fe400000e0000 */
[----:B------:R-:W-:Y:S02]  /*b3a0*/  R2UR UR18, R21 ;  /* 0x00000000151272ca */ /* 0x000fe400000e0000 */
[----:B------:R-:W-:-:S09]  /*b3b0*/  ISETP.NE.AND.EX P0, PT, RZ, UR23, PT, P0 ;  /* 0x00000017ff007c0c */ /* 0x000fd2000bf05300 */
[----:B------:R-:W-:Y:S02]  /*b3c0*/  USHF.L.U32 UR19, UR19, 0x7, URZ ;  /* 0x0000000713137899 */ /* 0x000fe4000800063f */
[----:B------:R-:W-:Y:S02]  /*b3d0*/  USHF.L.U32 UR18, UR18, 0x7, URZ ;  /* 0x0000000712127899 */ /* 0x000fe4000800063f */
[----:B--234-:R-:W-:Y:S10]  /*b3e0*/  @!P0 BRA `(.L_x_298) ;  /* 0x00000000002c8947 */ /* 0x01cff40003800000 */
[----:B------:R-:W-:-:S04]  /*b3f0*/  ISETP.NE.U32.AND P1, PT, RZ, UR14, PT ;  /* 0x0000000eff007c0c */ /* 0x000fc8000bf25070 */
[----:B------:R-:W-:-:S13]  /*b400*/  ISETP.NE.AND.EX P1, PT, RZ, UR15, PT, P1 ;  /* 0x0000000fff007c0c */ /* 0x000fda000bf25310 */
[----:B------:R-:W-:Y:S05]  /*b410*/  @!P1 BRA `(.L_x_299) ;  /* 0x0000000000189947 */ /* 0x000fea0003800000 */
[----:B------:R-:W2:Y:S01]  /*b420*/  LDC.64 R4, c[0x0][0x588] ;  /* 0x00016200ff047b82 */ /* 0x000ea20000000a00 */
[----:B-1---5:R-:W-:-:S04]  /*b430*/  IMAD R3, R20, UR22, RZ ;  /* 0x0000001614037c24 */ /* 0x022fc8000f8e02ff */
[----:B--2---:R-:W-:-:S05]  /*b440*/  IMAD.WIDE R4, R3, 0x4, R4 ;  /* 0x0000000403047825 */ /* 0x004fca00078e0204 */
[----:B------:R3:W5:Y:S01]  /*b450*/  LDG.E R3, desc[UR52][R4.64] ;  /* 0x0000003404037981 */ /* 0x000762000c1e1900 */
[----:B------:R-:W-:Y:S01]  /*b460*/  MOV R0, 0x1 ;  /* 0x0000000100007802 */ /* 0x000fe20000000f00 */
[----:B------:R-:W-:Y:S06]  /*b470*/  BRA `(.L_x_298) ;  /* 0x0000000000087947 */ /* 0x000fec0003800000 */
.L_x_299:
[----:B-1---5:R-:W2:Y:S01]  /*b480*/  LDC R3, c[0x0][0x580] ;  /* 0x00016000ff037b82 */ /* 0x022ea20000000800 */
[----:B------:R-:W-:-:S07]  /*b490*/  MOV R0, 0x1 ;  /* 0x0000000100007802 */ /* 0x000fce0000000f00 */
.L_x_298:
[----:B------:R-:W-:Y:S05]  /*b4a0*/  @!P0 BRA `(.L_x_300) ;  /* 0x00000000001c8947 */ /* 0x000fea0003800000 */
[----:B------:R-:W-:-:S13]  /*b4b0*/  LOP3.LUT P2, RZ, R0, 0xff, RZ, 0xc0, !PT ;  /* 0x000000ff00ff7812 */ /* 0x000fda000784c0ff */
[----:B---3--:R-:W3:Y:S02]  /*b4c0*/  @!P2 LDC.64 R4, c[0x0][0x588] ;  /* 0x00016200ff04ab82 */ /* 0x008ee40000000a00 */
[----:B---3--:R-:W-:-:S04]  /*b4d0*/  @!P2 ISETP.NE.U32.AND P0, PT, R4, RZ, PT ;  /* 0x000000ff0400a20c */ /* 0x008fc80003f05070 */
[----:B------:R-:W-:Y:S02]  /*b4e0*/  @!P2 ISETP.NE.AND.EX P1, PT, R5, RZ, PT, P0 ;  /* 0x000000ff0500a20c */ /* 0x000fe40003f25300 */
[----:B-12--5:R-:W-:Y:S02]  /*b4f0*/  @P2 FSETP.EQ.AND P0, PT, R3, RZ, PT ;  /* 0x000000ff0300220b */ /* 0x026fe40003f02000 */
[----:B------:R-:W-:Y:S01]  /*b500*/  @!P2 PLOP3.LUT P0, PT, P1, PT, PT, 0x8, 0x0 ;  /* 0x000000000000a81c */ /* 0x000fe20000f0e170 */
[----:B------:R-:W-:-:S12]  /*b510*/  BRA `(.L_x_301) ;  /* 0x0000000000047947 */ /* 0x000fd80003800000 */
.L_x_300:
[----:B-12--5:R-:W-:-:S13]  /*b520*/  FSETP.EQ.AND P0, PT, R3, RZ, PT ;  /* 0x000000ff0300720b */ /* 0x026fda0003f02000 */
.L_x_301:
[----:B------:R-:W-:Y:S02]  /*b530*/  ISETP.NE.AND P2, PT, R10, 0x3, PT ;  /* 0x000000030a00780c */ /* 0x000fe40003f45270 */
[----:B------:R-:W-:-:S04]  /*b540*/  ELECT P1, URZ, PT ;  /* 0x00000000003f782f */ /* 0x000fc80003820000 */
[----:B------:R-:W-:-:S07]  /*b550*/  PLOP3.LUT P0, PT, P1, P0, PT, 0x20, 0x0 ;  /* 0x000000000000781c */ /* 0x000fce0000f00470 */
[----:B------:R-:W-:Y:S06]  /*b560*/  @!P2 BRA `(.L_x_302) ;  /* 0x000000000004a947 */ /* 0x000fec0003800000 */
[----:B------:R-:W-:Y:S01]  /*b570*/  BPT.TRAP 0x1 ;  /* 0x000000040000795c */ /* 0x000fe20000300000 */
.L_x_302:
[----:B------:R-:W1:Y:S01]  /*b580*/  S2UR UR36, SR_CgaCtaId ;  /* 0x00000000002479c3 */ /* 0x000e620000008800 */
[----:B------:R-:W-:Y:S01]  /*b590*/  UMOV UR4, 0x400 ;  /* 0x0000040000047882 */ /* 0x000fe20000000000 */
[----:B---3--:R-:W-:Y:S01]  /*b5a0*/  SHF.L.U32 R4, R8, 0x1f, RZ ;  /* 0x0000001f08047819 */ /* 0x008fe200000006ff */
[----:B-1----:R-:W-:-:S09]  /*b5b0*/  ULEA UR5, UR36, UR4, 0x18 ;  /* 0x0000000424057291 */ /* 0x002fd2000f8ec03f */
[----:B------:R-:W1:Y:S02]  /*b5c0*/  SYNCS.PHASECHK.TRANS64.TRYWAIT P1, [UR5+0x80], R4 ;  /* 0x00008004ff0075a7 */ /* 0x000e640008020145 */
[----:B-1----:R-:W-:Y:S05]  /*b5d0*/  @!P1 BRA `(.L_x_303) ;  /* 0x0000002000489947 */ /* 0x002fea0003800000 */
.L_x_362:
[----:B------:R-:W-:Y:S04]  /*b5e0*/  BSSY B0, `(.L_x_304) ;  /* 0x000000e000007945 */ /* 0x000fe80003800000 */
[----:B------:R-:W-:Y:S05]  /*b5f0*/  @!P0 BRA `(.L_x_305) ;  /* 0x0000000000308947 */ /* 0x000fea0003800000 */
[----:B------:R-:W-:Y:S01]  /*b600*/  R2UR UR20, R20 ;  /* 0x00000000141472ca */ /* 0x000fe200000e0000 */
[----:B------:R-:W-:Y:S02]  /*b610*/  UIADD3 UR8, UP0, UR6, 0x3f0, URZ ;  /* 0x000003f006087890 */ /* 0x000fe4000ff1e03f */
[----:B------:R-:W-:Y:S02]  /*b620*/  UIADD3 UR16, UR5, 0x200, URZ ;  /* 0x0000020005107890 */ /* 0x000fe4000fffe03f */
[----:B------:R-:W-:Y:S02]  /*b630*/  UIADD3 UR17, UR5, 0x60, URZ ;  /* 0x0000006005117890 */ /* 0x000fe4000fffe03f */
[----:B------:R-:W-:Y:S01]  /*b640*/  UIADD3.X UR9, URZ, UR7, URZ, UP0, !UPT ;  /* 0x000000073f097290 */ /* 0x000fe200087fe43f */
[----:B------:R-:W-:Y:S01]  /*b650*/  UMOV UR10, 0x0 ;  /* 0x00000000000a7882 */ /* 0x000fe20000000000 */
[----:B------:R-:W-:-:S07]  /*b660*/  UMOV UR11, 0x10000000 ;  /* 0x10000000000b7882 */ /* 0x000fce0000000000 */
[----:B------:R2:W-:Y:S02]  /*b670*/  UTMALDG.3D [UR16], [UR8], desc[UR10] ;  /* 0x00000a10080075b4 */ /* 0x0005e40008011000 */
[----:B--2---:R-:W-:Y:S05]  /*b680*/  @!P2 BRA `(.L_x_306) ;  /* 0x000000000004a947 */ /* 0x004fea0003800000 */
[----:B------:R-:W-:Y:S01]  /*b690*/  BPT.TRAP 0x1 ;  /* 0x000000040000795c */ /* 0x000fe20000300000 */
.L_x_306:
[----:B-1----:R-:W1:Y:S02]  /*b6a0*/  LDC R5, c[0x0][0x800] ;  /* 0x00020000ff057b82 */ /* 0x002e640000000800 */
[----:B-1----:R2:W-:Y:S02]  /*b6b0*/  SYNCS.ARRIVE.TRANS64.RED.A0TR RZ, [UR5+0x60], R5 ;  /* 0x00006005ffff79a7 */ /* 0x0025e40008300405 */
.L_x_305:
[----:B------:R-:W-:Y:S05]  /*b6c0*/  BSYNC B0 ;  /* 0x0000000000007941 */ /* 0x000fea0003800000 */
.L_x_304:
[----:B------:R-:W-:Y:S05]  /*b6d0*/  @!P2 BRA `(.L_x_307) ;  /* 0x000000000004a947 */ /* 0x000fea0003800000 */
[----:B------:R-:W-:Y:S01]  /*b6e0*/  BPT.TRAP 0x1 ;  /* 0x000000040000795c */ /* 0x000fe20000300000 */
.L_x_307:
[----:B------:R-:W-:-:S04]  /*b6f0*/  UIADD3 UR4, UR5, 0x60, URZ ;  /* 0x0000006005047890 */ /* 0x000fc8000fffe03f */
[----:B------:R-:W-:-:S09]  /*b700*/  UPRMT UR4, UR36, 0x654, UR4 ;  /* 0x0000065424047896 */ /* 0x000fd20008000004 */
[----:B------:R-:W-:Y:S01]  /*b710*/  SYNCS.ARRIVE.TRANS64.RED.A1T0 RZ, [UR4], RZ ;  /* 0x000000ffffff79a7 */ /* 0x000fe20008100404 */
[----:B------:R-:W-:Y:S05]  /*b720*/  @!P2 BRA `(.L_x_308) ;  /* 0x000000000004a947 */ /* 0x000fea0003800000 */
[----:B------:R-:W-:Y:S01]  /*b730*/  BPT.TRAP 0x1 ;  /* 0x000000040000795c */ /* 0x000fe20000300000 */
.L_x_308:
[----:B------:R-:W3:Y:S02]  /*b740*/  SYNCS.PHASECHK.TRANS64.TRYWAIT P1, [UR5+0x88], R4 ;  /* 0x00008804ff0075a7 */ /* 0x000ee40008020145 */
[----:B---3--:R-:W-:Y:S05]  /*b750*/  @!P1 BRA `(.L_x_309) ;  /* 0x0000002000009947 */ /* 0x008fea0003800000 */
.L_x_363:
[----:B------:R-:W-:Y:S04]  /*b760*/  BSSY B0, `(.L_x_310) ;  /* 0x0000010000007945 */ /* 0x000fe80003800000 */
[----:B------:R-:W-:Y:S05]  /*b770*/  @!P0 BRA `(.L_x_311) ;  /* 0x0000000000388947 */ /* 0x000fea0003800000 */
[----:B------:R-:W-:Y:S01]  /*b780*/  UIADD3 UR16, UP0, UR6, 0x3f0, URZ ;  /* 0x000003f006107890 */ /* 0x000fe2000ff1e03f */
[----:B------:R-:W-:Y:S01]  /*b790*/  R2UR UR12, R20 ;  /* 0x00000000140c72ca */ /* 0x000fe200000e0000 */
[----:B------:R-:W-:Y:S02]  /*b7a0*/  UIADD3 UR10, UR18, 0x20, URZ ;  /* 0x00000020120a7890 */ /* 0x000fe4000fffe03f */
[----:B------:R-:W-:Y:S02]  /*b7b0*/  UIADD3 UR8, UR5, 0x2200, URZ ;  /* 0x0000220005087890 */ /* 0x000fe4000fffe03f */
[----:B------:R-:W-:Y:S02]  /*b7c0*/  UIADD3 UR9, UR5, 0x68, URZ ;  /* 0x0000006805097890 */ /* 0x000fe4000fffe03f */
[----:B------:R-:W-:Y:S01]  /*b7d0*/  UIADD3.X UR17, URZ, UR7, URZ, UP0, !UPT ;  /* 0x000000073f117290 */ /* 0x000fe200087fe43f */
[----:B------:R-:W-:Y:S01]  /*b7e0*/  UMOV UR20, 0x0 ;  /* 0x0000000000147882 */ /* 0x000fe20000000000 */
[----:B------:R-:W-:Y:S01]  /*b7f0*/  UMOV UR21, 0x10000000 ;  /* 0x1000000000157882 */ /* 0x000fe20000000000 */
[----:B------:R-:W-:-:S06]  /*b800*/  UMOV UR11, UR19 ;  /* 0x00000013000b7c82 */ /* 0x000fcc0008000000 */
[----:B------:R3:W-:Y:S02]  /*b810*/  UTMALDG.3D [UR8], [UR16], desc[UR20] ;  /* 0x00001408100075b4 */ /* 0x0007e40008011000 */
[----:B---3--:R-:W-:Y:S05]  /*b820*/  @!P2 BRA `(.L_x_312) ;  /* 0x000000000004a947 */ /* 0x008fea0003800000 */
[----:B------:R-:W-:Y:S01]  /*b830*/  BPT.TRAP 0x1 ;  /* 0x000000040000795c */ /* 0x000fe20000300000 */
.L_x_312:
[----:B-12---:R-:W1:Y:S02]  /*b840*/  LDC R5, c[0x0][0x800] ;  /* 0x00020000ff057b82 */ /* 0x006e640000000800 */
[----:B-1----:R3:W-:Y:S02]  /*b850*/  SYNCS.ARRIVE.TRANS64.RED.A0TR RZ, [UR5+0x68], R5 ;  /* 0x00006805ffff79a7 */ /* 0x0027e40008300405 */
.L_x_311:
[----:B------:R-:W-:Y:S05]  /*b860*/  BSYNC B0 ;  /* 0x0000000000007941 */ /* 0x000fea0003800000 */
.L_x_310:
[----:B------:R-:W-:Y:S05]  /*b870*/  @!P2 BRA `(.L_x_313) ;  /* 0x000000000004a947 */ /* 0x000fea0003800000 */
[----:B------:R-:W-:Y:S01]  /*b880*/  BPT.TRAP 0x1 ;  /* 0x000000040000795c */ /* 0x000fe20000300000 */
.L_x_313:
[----:B------:R-:W-:-:S04]  /*b890*/  UIADD3 UR4, UR5, 0x68, URZ ;  /* 0x0000006805047890 */ /* 0x000fc8000fffe03f */
[----:B------:R-:W-:-:S09]  /*b8a0*/  UPRMT UR4, UR36, 0x654, UR4 ;  /* 0x0000065424047896 */ /* 0x000fd20008000004 */
[----:B------:R-:W-:Y:S01]  /*b8b0*/  SYNCS.ARRIVE.TRANS64.RED.A1T0 RZ, [UR4], RZ ;  /* 0x000000ffffff79a7 */ /* 0x000fe20008100404 */
[----:B------:R-:W-:Y:S05]  /*b8c0*/  @!P2 BRA `(.L_x_314) ;  /* 0x000000000004a947 */ /* 0x000fea0003800000 */
[----:B------:R-:W-:Y:S01]  /*b8d0*/  BPT.TRAP 0x1 ;  /* 0x000000040000795c */ /* 0x000fe20000300000 */
.L_x_314:
[----:B------:R-:W4:Y:S02]  /*b8e0*/  SYNCS.PHASECHK.TRANS64.TRYWAIT P1, [UR5+0x90], R4 ;  /* 0x00009004ff0075a7 */ /* 0x000f240008020145 */
[----:B----4-:R-:W-:Y:S05]  /*b8f0*/  @!P1 BRA `(.L_x_315) ;  /* 0x0000001c00b09947 */ /* 0x010fea0003800000 */
.L_x_364:
        /* <DEDUP_REMOVED lines=12> */
[----:B----4-:R-:W-:Y:S05]  /*b9c0*/  @!P2 BRA `(.L_x_318) ;  /* 0x000000000004a947 */ /* 0x010fea0003800000 */
[----:B------:R-:W-:Y:S01]  /*b9d0*/  BPT.TRAP 0x1 ;  /* 0x000000040000795c */ /* 0x000fe20000300000 */
.L_x_318:
[----:B-123--:R-:W1:Y:S02]  /*b9e0*/  LDC R5, c[0x0][0x800] ;  /* 0x00020000ff057b82 */ /* 0x00ee640000000800 */
[----:B-1----:R4:W-:Y:S02]  /*b9f0*/  SYNCS.ARRIVE.TRANS64.RED.A0TR RZ, [UR5+0x70], R5 ;  /* 0x00007005ffff79a7 */ /* 0x0029e40008300405 */
.L_x_317:
[----:B------:R-:W-:Y:S05]  /*ba00*/  BSYNC B0 ;  /* 0x0000000000007941 */ /* 0x000fea0003800000 */
.L_x_316:
[----:B------:R-:W-:Y:S05]  /*ba10*/  @!P2 BRA `(.L_x_319) ;  /* 0x000000000004a947 */ /* 0x000fea0003800000 */
[----:B------:R-:W-:Y:S01]  /*ba20*/  BPT.TRAP 0x1 ;  /* 0x000000040000795c */ /* 0x000fe20000300000 */
.L_x_319:
[----:B------:R-:W-:-:S04]  /*ba30*/  UIADD3 UR4, UR5, 0x70, URZ ;  /* 0x0000007005047890 */ /* 0x000fc8000fffe03f */
[----:B------:R-:W-:-:S09]  /*ba40*/  UPRMT UR4, UR36, 0x654, UR4 ;  /* 0x0000065424047896 */ /* 0x000fd20008000004 */
[----:B------:R-:W-:Y:S01]  /*ba50*/  SYNCS.ARRIVE.TRANS64.RED.A1T0 RZ, [UR4], RZ ;  /* 0x000000ffffff79a7 */ /* 0x000fe20008100404 */
[----:B------:R-:W-:Y:S05]  /*ba60*/  @!P2 BRA `(.L_x_320) ;  /* 0x000000000004a947 */ /* 0x000fea0003800000 */
[----:B------:R-:W-:Y:S01]  /*ba70*/  BPT.TRAP 0x1 ;  /* 0x000000040000795c */ /* 0x000fe20000300000 */
.L_x_320:
[----:B------:R-:W5:Y:S02]  /*ba80*/  SYNCS.PHASECHK.TRANS64.TRYWAIT P1, [UR5+0x98], R4 ;  /* 0x00009804ff0075a7 */ /* 0x000f640008020145 */
[----:B-----5:R-:W-:Y:S05]  /*ba90*/  @!P1 BRA `(.L_x_321) ;  /* 0x0000001c00609947 */ /* 0x020fea0003800000 */
.L_x_365:
[----:B------:R-:W-:Y:S04]  /*baa0*/  BSSY B0, `(.L_x_322) ;  /* 0x0000010000007945 */ /* 0x000fe80003800000 */
[----:B------:R-:W-:Y:S05]  /*bab0*/  @!P0 BRA `(.L_x_323) ;  /* 0x0000000000388947 */ /* 0x000fea0003800000 */
[----:B------:R-:W-:Y:S01]  /*bac0*/  R2UR UR12, R20 ;  /* 0x00000000140c72ca */ /* 0x000fe200000e0000 */
[----:B------:R-:W-:Y:S02]  /*bad0*/  UIADD3 UR16, UP0, UR6, 0x3f0, URZ ;  /* 0x000003f006107890 */ /* 0x000fe4000ff1e03f */
        /* <DEDUP_REMOVED lines=8> */
[----:B-1----:R-:W-:Y:S05]  /*bb60*/  @!P2 BRA `(.L_x_324) ;  /* 0x000000000004a947 */ /* 0x002fea0003800000 */
[----:B------:R-:W-:Y:S01]  /*bb70*/  BPT.TRAP 0x1 ;  /* 0x000000040000795c */ /* 0x000fe20000300000 */
.L_x_324:
[----:B------:R-:W1:Y:S02]  /*bb80*/  LDC R4, c[0x0][0x800] ;  /* 0x00020000ff047b82 */ /* 0x000e640000000800 */
[----:B-1----:R1:W-:Y:S02]  /*bb90*/  SYNCS.ARRIVE.TRANS64.RED.A0TR RZ, [UR5+0x78], R4 ;  /* 0x00007804ffff79a7 */ /* 0x0023e40008300405 */
.L_x_323:
[----:B------:R-:W-:Y:S05]  /*bba0*/  BSYNC B0 ;  /* 0x0000000000007941 */ /* 0x000fea0003800000 */
.L_x_322:
[----:B------:R-:W-:Y:S05]  /*bbb0*/  @!P2 BRA `(.L_x_325) ;  /* 0x000000000004a947 */ /* 0x000fea0003800000 */
[----:B------:R-:W-:Y:S01]  /*bbc0*/  BPT.TRAP 0x1 ;  /* 0x000000040000795c */ /* 0x000fe20000300000 */
.L_x_325:
[----:B------:R-:W-:Y:S01]  /*bbd0*/  IADD3 R16, P0, R16, UR38, RZ ;  /* 0x0000002610107c10 */ /* 0x000fe2000ff1e0ff */
[----:B------:R-:W-:Y:S01]  /*bbe0*/  UIADD3 UR4, UR5, 0x78, URZ ;  /* 0x0000007805047890 */ /* 0x000fe2000fffe03f */
[----:B------:R-:W-:Y:S01]  /*bbf0*/  LOP3.LUT R8, R8, 0x1, RZ, 0x3c, !PT ;  /* 0x0000000108087812 */ /* 0x000fe200078e3cff */
[----:B------:R-:W-:Y:S01]  /*bc00*/  IMAD.MOV.U32 R22, RZ, RZ, -0x1 ;  /* 0xffffffffff167424 */ /* 0x000fe200078e00ff */
[----:B------:R-:W-:Y:S01]  /*bc10*/  IADD3.X R17, R17, UR37, RZ, P0, !PT ;  /* 0x0000002511117c10 */ /* 0x000fe200087fe4ff */
[----:B------:R-:W-:Y:S01]  /*bc20*/  UPRMT UR4, UR36, 0x654, UR4 ;  /* 0x0000065424047896 */ /* 0x000fe20008000004 */
[----:B------:R-:W-:Y:S02]  /*bc30*/  ISETP.GE.U32.AND P0, PT, R16, UR24, PT ;  /* 0x0000001810007c0c */ /* 0x000fe4000bf06070 */
[----:B-1----:R-:W-:Y:S02]  /*bc40*/  PRMT R4, RZ, 0x7610, R4 ;  /* 0x00007610ff047816 */ /* 0x002fe40000000004 */
[----:B------:R-:W-:-:S02]  /*bc50*/  ISETP.GE.U32.AND.EX P0, PT, R17, UR25, PT, P0 ;  /* 0x0000001911007c0c */ /* 0x000fc4000bf06100 */
[----:B------:R-:W-:Y:S02]  /*bc60*/  MOV R21, 0xffffffff ;  /* 0xffffffff00157802 */ /* 0x000fe40000000f00 */
[----:B------:R-:W-:Y:S01]  /*bc70*/  SYNCS.ARRIVE.TRANS64.RED.A1T0 RZ, [UR4], RZ ;  /* 0x000000ffffff79a7 */ /* 0x000fe20008100404 */
[----:B------:R-:W-:-:S08]  /*bc80*/  MOV R20, 0xffffffff ;  /* 0xffffffff00147802 */ /* 0x000fd00000000f00 */
[----:B------:R-:W-:Y:S05]  /*bc90*/  @P0 BRA `(.L_x_326) ;  /* 0x0000000400580947 */ /* 0x000fea0003800000 */
[----:B------:R-:W1:Y:S01]  /*bca0*/  S2R R13, SR_CTAID.X ;  /* 0x00000000000d7919 */ /* 0x000e620000002500 */
[----:B------:R-:W5:Y:S01]  /*bcb0*/  LDC.64 R14, c[0x0][0x8d0] ;  /* 0x00023400ff0e7b82 */ /* 0x000f620000000a00 */
[----:B------:R-:W-:Y:S01]  /*bcc0*/  ULDC UR4, c[0x0][0x150] ;  /* 0x0000540000047ab9 */ /* 0x000fe20000000800 */
[----:B------:R-:W-:Y:S01]  /*bcd0*/  MOV R22, R17 ;  /* 0x0000001100167202 */ /* 0x000fe20000000f00 */
[----:B------:R-:W2:Y:S05]  /*bce0*/  S2R R20, SR_CTAID.Y ;  /* 0x0000000000147919 */ /* 0x000eaa0000002600 */
[----:B------:R-:W3:Y:S08]  /*bcf0*/  LDC R6, c[0x0][0x144] ;  /* 0x00005100ff067b82 */ /* 0x000ef00000000800 */
[----:B------:R-:W3:Y:S01]  /*bd00*/  LDC R21, c[0x0][0x8d8] ;  /* 0x00023600ff157b82 */ /* 0x000ee20000000800 */
[----:B-----5:R-:W-:-:S04]  /*bd10*/  ISETP.NE.U32.AND P0, PT, R14, RZ, PT ;  /* 0x000000ff0e00720c */ /* 0x020fc80003f05070 */
[----:B------:R-:W-:Y:S02]  /*bd20*/  ISETP.NE.AND.EX P0, PT, R15, RZ, PT, P0 ;  /* 0x000000ff0f00720c */ /* 0x000fe40003f05300 */
[----:B-1----:R-:W-:Y:S02]  /*bd30*/  I2FP.F32.U32 R4, R13 ;  /* 0x0000000d00047245 */ /* 0x002fe40000201000 */
[----:B--2---:R-:W-:-:S03]  /*bd40*/  I2FP.F32.U32 R23, R20 ;  /* 0x0000001400177245 */ /* 0x004fc60000201000 */
[----:B------:R-:W-:-:S06]  /*bd50*/  FMUL R4, R4, UR4 ;  /* 0x0000000404047c20 */ /* 0x000fcc0008400000 */
[----:B------:R-:W3:Y:S02]  /*bd60*/  F2I.U32.TRUNC.NTZ R4, R4 ;  /* 0x0000000400047305 */ /* 0x000ee4000020f000 */
[----:B---34-:R-:W-:-:S04]  /*bd70*/  IMAD.MOV R5, RZ, RZ, -R4 ;  /* 0x000000ffff057224 */ /* 0x018fc800078e0a04 */
[----:B------:R-:W-:Y:S01]  /*bd80*/  IMAD R13, R6, R5, R13 ;  /* 0x00000005060d7224 */ /* 0x000fe200078e020d */
[----:B------:R-:W-:Y:S01]  /*bd90*/  MOV R6, R16 ;  /* 0x0000001000067202 */ /* 0x000fe20000000f00 */
[----:B------:R-:W-:Y:S06]  /*bda0*/  @!P0 BRA `(.L_x_327) ;  /* 0x0000000000308947 */ /* 0x000fec0003800000 */
[----:B------:R-:W1:Y:S02]  /*bdb0*/  LDC R5, c[0x0][0x8dc] ;  /* 0x00023700ff057b82 */ /* 0x000e640000000800 */
[----:B-1----:R-:W-:-:S05]  /*bdc0*/  IADD3 R5, P0, R16, R5, RZ ;  /* 0x0000000510057210 */ /* 0x002fca0007f1e0ff */
[----:B------:R-:W-:-:S04]  /*bdd0*/  IMAD.X R19, RZ, RZ, R17, P0 ;  /* 0x000000ffff137224 */ /* 0x000fc800000e0611 */
[----:B------:R-:W-:-:S04]  /*bde0*/  IMAD.WIDE.U32 R6, R19, R14, RZ ;  /* 0x0000000e13067225 */ /* 0x000fc800078e00ff */
[----:B------:R-:W-:-:S04]  /*bdf0*/  IMAD.WIDE.U32 R6, P0, R5, R15, R6 ;  /* 0x0000000f05067225 */ /* 0x000fc80007800006 */
[----:B------:R-:W-:Y:S01]  /*be00*/  IMAD.WIDE.U32 R4, R5, R14, RZ ;  /* 0x0000000e05047225 */ /* 0x000fe200078e00ff */
[----:B------:R-:W-:-:S04]  /*be10*/  MOV R4, R7 ;  /* 0x0000000700047202 */ /* 0x000fc80000000f00 */
[----:B------:R-:W-:Y:S02]  /*be20*/  IADD3 RZ, P1, R5, R6, RZ ;  /* 0x0000000605ff7210 */ /* 0x000fe40007f3e0ff */
[----:B------:R-:W-:-:S03]  /*be30*/  IADD3.X R5, RZ, RZ, RZ, P0, !PT ;  /* 0x000000ffff057210 */ /* 0x000fc600007fe4ff */
[----:B------:R-:W-:-:S04]  /*be40*/  IMAD.WIDE.U32.X R4, R19, R15, R4, P1 ;  /* 0x0000000f13047225 */ /* 0x000fc800008e0404 */
[----:B------:R-:W-:Y:S01]  /*be50*/  IMAD.MOV.U32 R6, RZ, RZ, R4 ;  /* 0x000000ffff067224 */ /* 0x000fe200078e0004 */
[----:B------:R-:W-:-:S07]  /*be60*/  MOV R22, R5 ;  /* 0x0000000500167202 */ /* 0x000fce0000000f00 */
.L_x_327:
[----:B------:R-:W-:Y:S01]  /*be70*/  ULDC UR4, c[0x0][0x154] ;  /* 0x0000550000047ab9 */ /* 0x000fe20000000800 */
[----:B------:R-:W1:Y:S01]  /*be80*/  LDC R7, c[0x0][0x148] ;  /* 0x00005200ff077b82 */ /* 0x000e620000000800 */
[----:B------:R-:W-:Y:S01]  /*be90*/  FMUL R14, R23, UR4 ;  /* 0x00000004170e7c20 */ /* 0x000fe20008400000 */
[----:B------:R-:W-:Y:S02]  /*bea0*/  ISETP.NE.AND P2, PT, R2, 0x1, PT ;  /* 0x000000010200780c */ /* 0x000fe40003f45270 */
[-CC-:B------:R-:W-:Y:S02]  /*beb0*/  SHF.R.U64 R19, R6, R21.reuse, R22.reuse ;  /* 0x0000001506137219 */ /* 0x180fe40000001216 */
[----:B------:R-:W-:Y:S01]  /*bec0*/  SHF.R.U32.HI R21, RZ, R21, R22 ;  /* 0x00000015ff157219 */ /* 0x000fe20000011616 */
[----:B------:R-:W2:Y:S01]  /*bed0*/  F2I.U32.TRUNC.NTZ R14, R14 ;  /* 0x0000000e000e7305 */ /* 0x000ea2000020f000 */
[----:B------:R-:W3:Y:S01]  /*bee0*/  LDC.64 R4, c[0x0][0x8c8] ;  /* 0x00023200ff047b82 */ /* 0x000ee20000000a00 */
[----:B------:R-:W-:-:S04]  /*bef0*/  IADD3 R23, P0, RZ, -R19, RZ ;  /* 0x80000013ff177210 */ /* 0x000fc80007f1e0ff */
[----:B------:R-:W-:-:S03]  /*bf00*/  IADD3.X R21, RZ, ~R21, RZ, P0, !PT ;  /* 0x80000015ff157210 */ /* 0x000fc600007fe4ff */
[----:B------:R-:W4:Y:S01]  /*bf10*/  LDC R22, c[0x0][0x8c0] ;  /* 0x00023000ff167b82 */ /* 0x000f220000000800 */
[----:B--2---:R-:W-:-:S07]  /*bf20*/  IMAD.MOV R15, RZ, RZ, -R14 ;  /* 0x000000ffff0f7224 */ /* 0x004fce00078e0a0e */
[----:B------:R-:W2:Y:S01]  /*bf30*/  LDC R27, c[0x0][0x900] ;  /* 0x00024000ff1b7b82 */ /* 0x000ea20000000800 */
[----:B-1----:R-:W-:-:S07]  /*bf40*/  @P2 IMAD R13, R7, R15, R20 ;  /* 0x0000000f070d2224 */ /* 0x002fce00078e0214 */
[----:B------:R-:W1:Y:S01]  /*bf50*/  LDC.64 R14, c[0x0][0x8e8] ;  /* 0x00023a00ff0e7b82 */ /* 0x000e620000000a00 */
[----:B---3--:R-:W-:-:S04]  /*bf60*/  IMAD R6, R21, R4, RZ ;  /* 0x0000000415067224 */ /* 0x008fc800078e02ff */
[C---:B------:R-:W-:Y:S02]  /*bf70*/  IMAD R7, R23.reuse, R5, R6 ;  /* 0x0000000517077224 */ /* 0x040fe400078e0206 */
[----:B------:R-:W-:Y:S01]  /*bf80*/  IMAD.WIDE.U32 R4, R23, R4, R16 ;  /* 0x0000000417047225 */ /* 0x000fe200078e0010 */
[----:B------:R-:W3:Y:S04]  /*bf90*/  LDC R6, c[0x0][0x8b0] ;  /* 0x00022c00ff067b82 */ /* 0x000ee80000000800 */
[----:B------:R-:W-:-:S04]  /*bfa0*/  IADD3 R5, R5, R7, RZ ;  /* 0x0000000705057210 */ /* 0x000fc80007ffe0ff */
[-CC-:B----4-:R-:W-:Y:S01]  /*bfb0*/  SHF.R.U64 R26, R4, R22.reuse, R5.reuse ;  /* 0x00000016041a7219 */ /* 0x190fe20000001205 */
[----:B------:R-:W4:Y:S01]  /*bfc0*/  LDC R25, c[0x0][0x8f0] ;  /* 0x00023c00ff197b82 */ /* 0x000f220000000800 */
[----:B------:R-:W-:Y:S02]  /*bfd0*/  SHF.R.U32.HI R5, RZ, R22, R5 ;  /* 0x00000016ff057219 */ /* 0x000fe40000011605 */
[----:B-1----:R-:W-:-:S05]  /*bfe0*/  ISETP.NE.U32.AND P0, PT, R14, RZ, PT ;  /* 0x000000ff0e00720c */ /* 0x002fca0003f05070 */
[----:B------:R-:W1:Y:S01]  /*bff0*/  LDC R24, c[0x0][0x8e0] ;  /* 0x00023800ff187b82 */ /* 0x000e620000000800 */
[----:B------:R-:W-:Y:S02]  /*c000*/  ISETP.NE.AND.EX P0, PT, R15, RZ, PT, P0 ;  /* 0x000000ff0f00720c */ /* 0x000fe40003f05300 */
[----:B---3--:R-:W-:-:S05]  /*c010*/  SHF.R.U64 R23, R26, R6, R5 ;  /* 0x000000061a177219 */ /* 0x008fca0000001205 */
[----:B------:R-:W3:Y:S01]  /*c020*/  LDC R22, c[0x0][0x8b8] ;  /* 0x00022e00ff167b82 */ /* 0x000ee20000000800 */
[----:B------:R-:W-:-:S04]  /*c030*/  SHF.R.U32.HI R4, RZ, R6, R5 ;  /* 0x00000006ff047219 */ /* 0x000fc80000011605 */
[-CC-:B--2---:R-:W-:Y:S02]  /*c040*/  SHF.R.U64 R21, R23, R27.reuse, R4.reuse ;  /* 0x0000001b17157219 */ /* 0x184fe40000001204 */
[----:B------:R-:W-:Y:S01]  /*c050*/  SHF.R.U32.HI R27, RZ, R27, R4 ;  /* 0x0000001bff1b7219 */ /* 0x000fe20000011604 */
[----:B------:R-:W2:Y:S01]  /*c060*/  LDC R20, c[0x0][0x8a8] ;  /* 0x00022a00ff147b82 */ /* 0x000ea20000000800 */
[----:B------:R-:W-:-:S03]  /*c070*/  MOV R4, R21 ;  /* 0x0000001500047202 */ /* 0x000fc60000000f00 */
[----:B------:R-:W-:Y:S01]  /*c080*/  IMAD.MOV.U32 R5, RZ, RZ, R27 ;  /* 0x000000ffff057224 */ /* 0x000fe200078e001b */
[----:B----4-:R-:W-:Y:S06]  /*c090*/  @!P0 BRA `(.L_x_328) ;  /* 0x0000000000288947 */ /* 0x010fec0003800000 */
[----:B------:R-:W4:Y:S02]  /*c0a0*/  LDC R4, c[0x0][0x8f4] ;  /* 0x00023d00ff047b82 */ /* 0x000f240000000800 */
[----:B----4-:R-:W-:-:S04]  /*c0b0*/  IADD3 R5, P0, R21, R4, RZ ;  /* 0x0000000415057210 */ /* 0x010fc80007f1e0ff */
[----:B------:R-:W-:-:S05]  /*c0c0*/  IADD3.X R27, RZ, R27, RZ, P0, !PT ;  /* 0x0000001bff1b7210 */ /* 0x000fca00007fe4ff */
[----:B------:R-:W-:-:S04]  /*c0d0*/  IMAD.WIDE.U32 R6, R27, R14, RZ ;  /* 0x0000000e1b067225 */ /* 0x000fc800078e00ff */
[----:B------:R-:W-:-:S04]  /*c0e0*/  IMAD.WIDE.U32 R6, P0, R5, R15, R6 ;  /* 0x0000000f05067225 */ /* 0x000fc80007800006 */
[----:B------:R-:W-:-:S04]  /*c0f0*/  IMAD.WIDE.U32 R4, R5, R14, RZ ;  /* 0x0000000e05047225 */ /* 0x000fc800078e00ff */
[----:B------:R-:W-:Y:S01]  /*c100*/  IMAD.MOV.U32 R4, RZ, RZ, R7 ;  /* 0x000000ffff047224 */ /* 0x000fe200078e0007 */
[----:B------:R-:W-:Y:S02]  /*c110*/  IADD3 RZ, P1, R5, R6, RZ ;  /* 0x0000000605ff7210 */ /* 0x000fe40007f3e0ff */
[----:B------:R-:W-:-:S03]  /*c120*/  IADD3.X R5, RZ, RZ, RZ, P0, !PT ;  /* 0x000000ffff057210 */ /* 0x000fc600007fe4ff */
[----:B------:R-:W-:-:S08]  /*c130*/  IMAD.WIDE.U32.X R4, R27, R15, R4, P1 ;  /* 0x0000000f1b047225 */ /* 0x000fd000008e0404 */
.L_x_328:
[----:B------:R-:W-:Y:S02]  /*c140*/  SHF.R.U64 R25, R4, R25, R5 ;  /* 0x0000001904197219 */ /* 0x000fe40000001205 */
[----:B------:R-:W-:Y:S02]  /*c150*/  LOP3.LUT R4, R23, R12, RZ, 0xc0, !PT ;  /* 0x0000000c17047212 */ /* 0x000fe400078ec0ff */
[----:B------:R-:W-:Y:S02]  /*c160*/  IADD3 R5, -R25, RZ, RZ ;  /* 0x000000ff19057210 */ /* 0x000fe40007ffe1ff */
[----:B------:R-:W-:Y:S01]  /*c170*/  LOP3.LUT R26, R26, R11, RZ, 0xc0, !PT ;  /* 0x0000000b1a1a7212 */ /* 0x000fe200078ec0ff */
[----:B------:R-:W-:Y:S02]  /*c180*/  IMAD R4, R9, R25, R4 ;  /* 0x0000001909047224 */ /* 0x000fe400078e0204 */
[----:B-1----:R-:W-:Y:S02]  /*c190*/  IMAD R21, R5, R24, R21 ;  /* 0x0000001805157224 */ /* 0x002fe400078e0215 */
[----:B---3--:R-:W-:Y:S01]  /*c1a0*/  IMAD R22, R4, R22, R13 ;  /* 0x0000001604167224 */ /* 0x008fe200078e020d */
[----:B------:R-:W-:Y:S01]  /*c1b0*/  MOV R4, 0x1 ;  /* 0x0000000100047802 */ /* 0x000fe20000000f00 */
[----:B--2---:R-:W-:-:S02]  /*c1c0*/  IMAD R5, R21, R20, R26 ;  /* 0x0000001415057224 */ /* 0x004fc400078e021a */
[----:B------:R-:W-:-:S03]  /*c1d0*/  IMAD.MOV.U32 R20, RZ, RZ, R19 ;  /* 0x000000ffff147224 */ /* 0x000fc600078e0013 */
[----:B------:R-:W-:Y:S02]  /*c1e0*/  SEL R21, R5, R22, !P2 ;  /* 0x0000001605157207 */ /* 0x000fe40005000000 */
[----:B------:R-:W-:-:S07]  /*c1f0*/  SEL R22, R22, R5, !P2 ;  /* 0x0000000516167207 */ /* 0x000fce0005000000 */
.L_x_326:
[----:B------:R-:W-:-:S13]  /*c200*/  LOP3.LUT P0, RZ, R4, 0xff, RZ, 0xc0, !PT ;  /* 0x000000ff04ff7812 */ /* 0x000fda000780c0ff */
[----:B------:R-:W-:Y:S05]  /*c210*/  @P0 BRA `(.L_x_329) ;  /* 0xfffffff000580947 */ /* 0x000fea000383ffff */
.L_x_297:
[----:B------:R-:W-:-:S13]  /*c220*/  ELECT P0, URZ, PT ;  /* 0x00000000003f782f */ /* 0x000fda0003800000 */
[----:B------:R-:W-:Y:S05]  /*c230*/  @!P0 BRA `(.L_x_14) ;  /* 0x0000001000908947 */ /* 0x000fea0003800000 */
[----:B------:R-:W-:-:S04]  /*c240*/  LOP3.LUT R18, R18, 0x2, RZ, 0xfc, !PT ;  /* 0x0000000212127812 */ /* 0x000fc800078efcff */
[----:B------:R-:W-:-:S13]  /*c250*/  ISETP.NE.AND P1, PT, R18, 0x3, PT ;  /* 0x000000031200780c */ /* 0x000fda0003f25270 */
[----:B------:R-:W-:Y:S05]  /*c260*/  @!P1 BRA `(.L_x_330) ;  /* 0x0000000000049947 */ /* 0x000fea0003800000 */
[----:B------:R-:W-:Y:S01]  /*c270*/  BPT.TRAP 0x1 ;  /* 0x000000040000795c */ /* 0x000fe20000300000 */
.L_x_330:
[----:B------:R-:W-:Y:S02]  /*c280*/  MOV R2, 0x400 ;  /* 0x0000040000027802 */ /* 0x000fe40000000f00 */
[----:B-1---5:R-:W-:Y:S02]  /*c290*/  MOV R3, UR36 ;  /* 0x0000002400037c02 */ /* 0x022fe40008000f00 */
[----:B------:R-:W-:Y:S02]  /*c2a0*/  SHF.L.U32 R0, R8, 0x1f, RZ ;  /* 0x0000001f08007819 */ /* 0x000fe400000006ff */
[----:B------:R-:W-:-:S04]  /*c2b0*/  LEA R3, R3, R2, 0x18 ;  /* 0x0000000203037211 */ /* 0x000fc800078ec0ff */
[----:B------:R-:W1:Y:S02]  /*c2c0*/  SYNCS.PHASECHK.TRANS64.TRYWAIT P0, [R3+URZ+0x80], R0 ;  /* 0x00008000030075a7 */ /* 0x000e64000800017f */
[----:B-1----:R-:W-:Y:S05]  /*c2d0*/  @!P0 BRA `(.L_x_331) ;  /* 0x0000001400688947 */ /* 0x002fea0003800000 */
.L_x_366:
[----:B------:R-:W-:Y:S05]  /*c2e0*/  @!P1 BRA `(.L_x_332) ;  /* 0x0000000000049947 */ /* 0x000fea0003800000 */
[----:B------:R-:W-:Y:S01]  /*c2f0*/  BPT.TRAP 0x1 ;  /* 0x000000040000795c */ /* 0x000fe20000300000 */
.L_x_332:
[----:B------:R-:W1:Y:S02]  /*c300*/  SYNCS.PHASECHK.TRANS64.TRYWAIT P0, [R3+URZ+0x88], R0 ;  /* 0x00008800030075a7 */ /* 0x000e64000800017f */
[----:B-1----:R-:W-:Y:S05]  /*c310*/  @!P0 BRA `(.L_x_333) ;  /* 0x00000014006c8947 */ /* 0x002fea0003800000 */
.L_x_367:
[----:B------:R-:W-:Y:S05]  /*c320*/  @!P1 BRA `(.L_x_334) ;  /* 0x0000000000049947 */ /* 0x000fea0003800000 */
[----:B------:R-:W-:Y:S01]  /*c330*/  BPT.TRAP 0x1 ;  /* 0x000000040000795c */ /* 0x000fe20000300000 */
.L_x_334:
[----:B------:R-:W1:Y:S02]  /*c340*/  SYNCS.PHASECHK.TRANS64.TRYWAIT P0, [R3+URZ+0x90], R0 ;  /* 0x00009000030075a7 */ /* 0x000e64000800017f */
[----:B-1----:R-:W-:Y:S05]  /*c350*/  @!P0 BRA `(.L_x_335) ;  /* 0x0000001400708947 */ /* 0x002fea0003800000 */
.L_x_368:
[----:B------:R-:W-:Y:S05]  /*c360*/  @!P1 BRA `(.L_x_336) ;  /* 0x0000000000049947 */ /* 0x000fea0003800000 */
[----:B------:R-:W-:Y:S01]  /*c370*/  BPT.TRAP 0x1 ;  /* 0x000000040000795c */ /* 0x000fe20000300000 */
.L_x_336:
[----:B------:R-:W-:-:S07]  /*c380*/  SHF.L.U32 R8, R8, 0x1f, RZ ;  /* 0x0000001f08087819 */ /* 0x000fce00000006ff */
.L_x_337:
[----:B------:R1:W1:Y:S02]  /*c390*/  SYNCS.PHASECHK.TRANS64.TRYWAIT P0, [R3+URZ+0x98], R8 ;  /* 0x00009808030075a7 */ /* 0x000264000800017f */
[----:B-1----:R-:W-:Y:S05]  /*c3a0*/  @!P0 NANOSLEEP.SYNCS 0x989680 ;  /* 0x009896800000895d */ /* 0x002fea0003900000 */
[----:B------:R-:W1:Y:S02]  /*c3b0*/  @!P0 SYNCS.PHASECHK.TRANS64 P0, [R3+URZ+0x98], R8 ;  /* 0x00009808030085a7 */ /* 0x000e64000800007f */
[----:B-1----:R-:W-:Y:S05]  /*c3c0*/  @P0 BRA `(.L_x_14) ;  /* 0x00000010002c0947 */ /* 0x002fea0003800000 */
[----:B------:R-:W-:Y:S05]  /*c3d0*/  BRA `(.L_x_337) ;  /* 0xfffffffc00ec7947 */ /* 0x000fea000383ffff */
.L_x_292:
[----:B------:R-:W-:Y:S01]  /*c3e0*/  LOP3.LUT P0, RZ, R10, 0xff, RZ, 0xc0, !PT ;  /* 0x000000ff0aff7812 */ /* 0x000fe2000780c0ff */
[----:B------:R-:W-:Y:S01]  /*c3f0*/  IMAD.MOV.U32 R13, RZ, RZ, RZ ;  /* 0x000000ffff0d7224 */ /* 0x000fe200078e00ff */
[----:B------:R-:W-:-:S11]  /*c400*/  MOV R3, 0x1 ;  /* 0x0000000100037802 */ /* 0x000fd60000000f00 */
[----:B------:R-:W-:Y:S05]  /*c410*/  @!P0 BRA `(.L_x_338) ;  /* 0x0000000c001c8947 */ /* 0x000fea0003800000 */
[----:B------:R-:W2:Y:S01]  /*c420*/  LDC R3, c[0x0][0x28c] ;  /* 0x0000a300ff037b82 */ /* 0x000ea20000000800 */
[----:B------:R-:W-:Y:S01]  /*c430*/  ULDC UR7, c[0x0][0x900] ;  /* 0x0002400000077ab9 */ /* 0x000fe20000000800 */
[----:B------:R-:W-:Y:S01]  /*c440*/  UMOV UR8, 0xffffffff ;  /* 0xffffffff00087882 */ /* 0x000fe20000000000 */
[----:B------:R-:W-:Y:S01]  /*c450*/  BSSY B0, `(.L_x_338) ;  /* 0x00000c3000007945 */ /* 0x000fe20003800000 */
[----:B-1----:R-:W-:Y:S01]  /*c460*/  USHF.L.U32 UR4, UR36, 0x6, URZ ;  /* 0x0000000624047899 */ /* 0x002fe2000800063f */
[----:B------:R-:W-:Y:S01]  /*c470*/  MOV R11, 0x1 ;  /* 0x00000001000b7802 */ /* 0x000fe20000000f00 */
[----:B------:R-:W-:Y:S01]  /*c480*/  USHF.L.U32 UR5, UR36, 0xc, URZ ;  /* 0x0000000c24057899 */ /* 0x000fe2000800063f */
[----:B------:R-:W-:Y:S01]  /*c490*/  LOP3.LUT R10, R19, 0x2, RZ, 0xfc, !PT ;  /* 0x00000002130a7812 */ /* 0x000fe200078efcff */
[----:B------:R-:W-:Y:S01]  /*c4a0*/  USHF.L.U32 UR8, UR8, UR7, URZ ;  /* 0x0000000708087299 */ /* 0x000fe2000800063f */
[----:B------:R-:W-:Y:S01]  /*c4b0*/  MOV R13, RZ ;  /* 0x000000ff000d7202 */ /* 0x000fe20000000f00 */
[----:B------:R-:W-:Y:S01]  /*c4c0*/  ULDC UR6, c[0x0][0x8a8] ;  /* 0x00022a0000067ab9 */ /* 0x000fe20000000800 */
[----:B------:R-:W-:Y:S01]  /*c4d0*/  UMOV UR9, 0x1 ;  /* 0x0000000100097882 */ /* 0x000fe20000000000 */
[----:B------:R-:W-:-:S02]  /*c4e0*/  ULOP3.LUT UR4, UR4, 0x40, URZ, 0xc0, !UPT ;  /* 0x0000004004047892 */ /* 0x000fc4000f8ec03f */
[----:B------:R-:W-:Y:S02]  /*c4f0*/  ULOP3.LUT UR5, UR5, 0x1000, URZ, 0xc0, !UPT ;  /* 0x0000100005057892 */ /* 0x000fe4000f8ec03f */
[----:B------:R-:W-:Y:S02]  /*c500*/  UIADD3 UR17, UR6, -0x1, URZ ;  /* 0xffffffff06117890 */ /* 0x000fe4000fffe03f */
[----:B------:R-:W-:Y:S02]  /*c510*/  USHF.L.U32 UR19, UR9, UR7, URZ ;  /* 0x0000000709137299 */ /* 0x000fe4000800063f */
[----:B------:R-:W-:Y:S01]  /*c520*/  ULOP3.LUT UR18, URZ, UR8, URZ, 0x33, !UPT ;  /* 0x000000083f127292 */ /* 0x000fe2000f8e333f */
[----:B------:R-:W-:Y:S01]  /*c530*/  ULDC.64 UR22, c[0x0][0x198] ;  /* 0x0000660000167ab9 */ /* 0x000fe20000000a00 */
[----:B--2---:R-:W-:-:S04]  /*c540*/  IADD3 R3, R3, 0x3f, RZ ;  /* 0x0000003f03037810 */ /* 0x004fc80007ffe0ff */
[----:B------:R-:W-:-:S04]  /*c550*/  SHF.R.S32.HI R4, RZ, 0x1f, R3 ;  /* 0x0000001fff047819 */ /* 0x000fc80000011403 */
[----:B------:R-:W-:Y:S01]  /*c560*/  LEA.HI R4, R4, R3, RZ, 0x6 ;  /* 0x0000000304047211 */ /* 0x000fe200078f30ff */
[----:B------:R-:W-:-:S03]  /*c570*/  IMAD.MOV.U32 R3, RZ, RZ, 0x1 ;  /* 0x00000001ff037424 */ /* 0x000fc600078e00ff */
[----:B------:R-:W-:-:S04]  /*c580*/  SHF.R.S32.HI R8, RZ, 0x6, R4 ;  /* 0x00000006ff087819 */ /* 0x000fc80000011404 */
[----:B------:R-:W-:-:S07]  /*c590*/  IADD3 R9, R8, 0x1, RZ ;  /* 0x0000000108097810 */ /* 0x000fce0007ffe0ff */
.L_x_349:
[----:B------:R-:W-:-:S03]  /*c5a0*/  UMOV UR6, 0xffffffff ;  /* 0xffffffff00067882 */ /* 0x000fc60000000000 */
[----:B------:R-:W-:Y:S05]  /*c5b0*/  BRA.DIV UR6, `(.L_x_339) ;  /* 0x0000001206ec7947 */ /* 0x000fea000b800000 */
[----:B------:R-:W-:-:S13]  /*c5c0*/  ELECT P6, URZ, PT ;  /* 0x00000000003f782f */ /* 0x000fda00038c0000 */
.L_x_371:
[----:B------:R-:W1:Y:S01]  /*c5d0*/  LDC R4, c[0x0][0x28c] ;  /* 0x0000a300ff047b82 */ /* 0x000e620000000800 */
[----:B------:R-:W-:Y:S01]  /*c5e0*/  BSSY B1, `(.L_x_340) ;  /* 0x0000038000017945 */ /* 0x000fe20003800000 */
[----:B-1----:R-:W-:-:S13]  /*c5f0*/  ISETP.LT.OR P6, PT, R4, 0x1, !P6 ;  /* 0x000000010400780c */ /* 0x002fda00077c1670 */
[----:B------:R-:W-:Y:S05]  /*c600*/  @P6 BRA `(.L_x_341) ;  /* 0x0000000000d46947 */ /* 0x000fea0003800000 */
[----:B------:R-:W-:Y:S01]  /*c610*/  LEA R21, R21, UR4, 0x7 ;  /* 0x0000000415157c11 */ /* 0x000fe2000f8e38ff */
[----:B------:R-:W-:Y:S01]  /*c620*/  IMAD.SHL.U32 R22, R22, 0x80, RZ ;  /* 0x0000008016167824 */ /* 0x000fe200078e00ff */
[----:B------:R-:W-:Y:S01]  /*c630*/  MOV R18, RZ ;  /* 0x000000ff00127202 */ /* 0x000fe20000000f00 */
[----:B------:R-:W-:Y:S01]  /*c640*/  IMAD.MOV.U32 R5, RZ, RZ, R3 ;  /* 0x000000ffff057224 */ /* 0x000fe200078e0003 */
[----:B------:R-:W-:Y:S02]  /*c650*/  MOV R4, R9 ;  /* 0x0000000900047202 */ /* 0x000fe40000000f00 */
[----:B------:R-:W-:-:S07]  /*c660*/  MOV R6, R13 ;  /* 0x0000000d00067202 */ /* 0x000fce0000000f00 */
.L_x_344:
[----:B------:R-:W1:Y:S01]  /*c670*/  S2R R12, SR_CgaCtaId ;  /* 0x00000000000c7919 */ /* 0x000e620000008800 */
[----:B------:R-:W-:Y:S02]  /*c680*/  MOV R7, 0x400 ;  /* 0x0000040000077802 */ /* 0x000fe40000000f00 */
[----:B------:R-:W-:Y:S02]  /*c690*/  LOP3.LUT P1, RZ, R0, 0x7f, RZ, 0xc0, !PT ;  /* 0x0000007f00ff7812 */ /* 0x000fe4000782c0ff */
[----:B-1----:R-:W-:Y:S02]  /*c6a0*/  LEA R15, R12, R7, 0x18 ;  /* 0x000000070c0f7211 */ /* 0x002fe400078ec0ff */
[----:B------:R-:W-:-:S09]  /*c6b0*/  SHF.L.U32 R7, R5, 0x1f, RZ ;  /* 0x0000001f05077819 */ /* 0x000fd200000006ff */
[----:B------:R-:W1:Y:S01]  /*c6c0*/  @!P1 LDC R12, c[0x0][0x500] ;  /* 0x00014000ff0c9b82 */ /* 0x000e620000000800 */
[----:B------:R-:W-:-:S04]  /*c6d0*/  LEA R14, R6, R15, 0x3 ;  /* 0x0000000f060e7211 */ /* 0x000fc800078e18ff */
[----:B------:R-:W2:Y:S02]  /*c6e0*/  SYNCS.PHASECHK.TRANS64.TRYWAIT P0, [R14+URZ+0x30], R7 ;  /* 0x000030070e0075a7 */ /* 0x000ea4000800017f */
[----:B--2---:R-:W-:Y:S05]  /*c6f0*/  @!P0 BRA `(.L_x_342) ;  /* 0x0000001000bc8947 */ /* 0x004fea0003800000 */
.L_x_372:
[----:B--2---:R-:W-:Y:S01]  /*c700*/  PRMT R7, R10, 0x9910, RZ ;  /* 0x000099100a077816 */ /* 0x004fe200000000ff */
[----:B-1----:R1:W-:Y:S03]  /*c710*/  @!P1 SYNCS.ARRIVE.TRANS64 RZ, [R14+URZ], R12 ;  /* 0x0000000c0eff99a7 */ /* 0x0023e6000800003f */
[----:B------:R-:W-:-:S13]  /*c720*/  ISETP.NE.AND P0, PT, R7, 0x2, PT ;  /* 0x000000020700780c */ /* 0x000fda0003f05270 */
[----:B-1----:R-:W-:Y:S05]  /*c730*/  @P0 BRA `(.L_x_343) ;  /* 0x0000000000040947 */ /* 0x002fea0003800000 */
[----:B------:R-:W-:Y:S01]  /*c740*/  BPT.TRAP 0x1 ;  /* 0x000000040000795c */ /* 0x000fe20000300000 */
.L_x_343:
[C---:B------:R-:W-:Y:S01]  /*c750*/  IMAD R12, R6.reuse, 0x4000, R15 ;  /* 0x00004000060c7824 */ /* 0x040fe200078e020f */
[----:B------:R-:W-:Y:S01]  /*c760*/  LEA R7, R6, UR5, 0xd ;  /* 0x0000000506077c11 */ /* 0x000fe2000f8e68ff */
[----:B------:R-:W-:Y:S01]  /*c770*/  VIADD R4, R4, 0xffffffff ;  /* 0xffffffff04047836 */ /* 0x000fe20000000000 */
[----:B------:R-:W-:Y:S01]  /*c780*/  R2UR UR9, R14 ;  /* 0x000000000e0972ca */ /* 0x000fe200000e0000 */
[----:B------:R-:W-:Y:S01]  /*c790*/  UIADD3 UR6, UP0, UR22, 0xf0, URZ ;  /* 0x000000f016067890 */ /* 0x000fe2000ff1e03f */
[----:B------:R-:W-:Y:S01]  /*c7a0*/  LEA R7, R7, R15, 0x1 ;  /* 0x0000000f07077211 */ /* 0x000fe200078e08ff */
[----:B------:R-:W-:Y:S01]  /*c7b0*/  UIADD3 UR24, UP1, UR22, 0x1f0, URZ ;  /* 0x000001f016187890 */ /* 0x000fe2000ff3e03f */
[----:B------:R-:W-:Y:S01]  /*c7c0*/  R2UR UR7, R12 ;  /* 0x000000000c0772ca */ /* 0x000fe200000e0000 */
[----:B------:R-:W-:Y:S01]  /*c7d0*/  UMOV UR14, 0x0 ;  /* 0x00000000000e7882 */ /* 0x000fe20000000000 */
[----:B------:R-:W-:Y:S01]  /*c7e0*/  R2UR UR8, R7 ;  /* 0x00000000070872ca */ /* 0x000fe200000e0000 */
[----:B------:R-:W-:Y:S01]  /*c7f0*/  UIADD3.X UR25, URZ, UR23, URZ, UP1, !UPT ;  /* 0x000000173f197290 */ /* 0x000fe20008ffe43f */
[----:B------:R-:W-:Y:S01]  /*c800*/  R2UR UR11, R22 ;  /* 0x00000000160b72ca */ /* 0x000fe200000e0000 */
[----:B------:R-:W-:Y:S01]  /*c810*/  UMOV UR15, 0x10000000 ;  /* 0x10000000000f7882 */ /* 0x000fe20000000000 */
[----:B------:R-:W-:Y:S01]  /*c820*/  R2UR UR10, R18 ;  /* 0x00000000120a72ca */ /* 0x000fe200000e0000 */
[----:B------:R-:W-:Y:S01]  /*c830*/  UMOV UR21, 0x30000 ;  /* 0x0003000000157882 */ /* 0x000fe20000000000 */
[----:B------:R-:W-:-:S02]  /*c840*/  R2UR UR12, R20 ;  /* 0x00000000140c72ca */ /* 0x000fc400000e0000 */
[----:B------:R-:W-:Y:S02]  /*c850*/  R2UR UR20, R21 ;  /* 0x00000000151472ca */ /* 0x000fe400000e0000 */
[----:B------:R-:W-:Y:S01]  /*c860*/  ISETP.GT.AND P1, PT, R4, 0x1, PT ;  /* 0x000000010400780c */ /* 0x000fe20003f24270 */
[----:B------:R-:W-:Y:S01]  /*c870*/  UIADD3 UR13, UR7, 0x8400, URZ ;  /* 0x00008400070d7890 */ /* 0x000fe2000fffe03f */
[----:B------:R-:W-:Y:S01]  /*c880*/  IADD3 R6, R6, 0x1, RZ ;  /* 0x0000000106067810 */ /* 0x000fe20007ffe0ff */
[----:B------:R-:W-:Y:S01]  /*c890*/  UIADD3.X UR7, URZ, UR23, URZ, UP0, !UPT ;  /* 0x000000173f077290 */ /* 0x000fe200087fe43f */
[----:B------:R-:W-:Y:S01]  /*c8a0*/  IADD3 R18, R18, 0x40, RZ ;  /* 0x0000004012127810 */ /* 0x000fe20007ffe0ff */
[----:B------:R-:W-:Y:S01]  /*c8b0*/  UIADD3 UR16, UR8, 0x20400, URZ ;  /* 0x0002040008107890 */ /* 0x000fe2000fffe03f */
[----:B------:R-:W-:Y:S02]  /*c8c0*/  ISETP.NE.AND P0, PT, R6, 0x6, PT ;  /* 0x000000060600780c */ /* 0x000fe40003f05270 */
[----:B------:R-:W-:-:S02]  /*c8d0*/  UMOV UR8, UR13 ;  /* 0x0000000d00087c82 */ /* 0x000fc40008000000 */
[----:B------:R-:W-:Y:S02]  /*c8e0*/  SEL R12, RZ, 0x1, P0 ;  /* 0x00000001ff0c7807 */ /* 0x000fe40000000000 */
[----:B------:R1:W-:Y:S01]  /*c8f0*/  UTMALDG.3D [UR8], [UR6], desc[UR14] ;  /* 0x00000e08060075b4 */ /* 0x0003e20008011000 */
[----:B------:R-:W-:Y:S02]  /*c900*/  SEL R6, R6, RZ, P0 ;  /* 0x000000ff06067207 */ /* 0x000fe40000000000 */
[----:B------:R-:W-:Y:S01]  /*c910*/  LOP3.LUT R5, R5, R12, RZ, 0x3c, !PT ;  /* 0x0000000c05057212 */ /* 0x000fe200078e3cff */
[----:B-1----:R-:W-:Y:S01]  /*c920*/  UMOV UR8, UR16 ;  /* 0x0000001000087c82 */ /* 0x002fe20008000000 */
[----:B------:R-:W-:Y:S02]  /*c930*/  UMOV UR11, UR20 ;  /* 0x00000014000b7c82 */ /* 0x000fe40008000000 */
[----:B------:R1:W-:Y:S02]  /*c940*/  UTMALDG.3D.MULTICAST [UR8], [UR24], UR21, desc[UR14] ;  /* 0x00000e08180073b4 */ /* 0x0003e40008011815 */
[----:B-1----:R-:W-:Y:S05]  /*c950*/  @P1 BRA `(.L_x_344) ;  /* 0xfffffffc00441947 */ /* 0x002fea000383ffff */
.L_x_341:
[----:B------:R-:W-:Y:S05]  /*c960*/  BSYNC B1 ;  /* 0x0000000000017941 */ /* 0x000fea0003800000 */
.L_x_340:
[----:B------:R-:W-:Y:S01]  /*c970*/  LOP3.LUT P1, RZ, R11, 0xff, RZ, 0xc0, !PT ;  /* 0x000000ff0bff7812 */ /* 0x000fe2000782c0ff */
[----:B------:R-:W-:Y:S01]  /*c980*/  ULDC.64 UR6, c[0x0][0x8f8] ;  /* 0x00023e0000067ab9 */ /* 0x000fe20000000a00 */
[C---:B------:R-:W-:Y:S01]  /*c990*/  IADD3 R13, R8.reuse, R13, RZ ;  /* 0x0000000d080d7210 */ /* 0x040fe20007ffe0ff */
[----:B------:R-:W-:Y:S01]  /*c9a0*/  BSSY B1, `(.L_x_345) ;  /* 0x000006b000017945 */ /* 0x000fe20003800000 */
[C---:B------:R-:W-:Y:S01]  /*c9b0*/  ISETP.GE.U32.AND P2, PT, R8.reuse, 0x6, PT ;  /* 0x000000060800780c */ /* 0x040fe20003f46070 */
[----:B------:R-:W-:Y:S01]  /*c9c0*/  IMAD.MOV.U32 R22, RZ, RZ, -0x1 ;  /* 0xffffffffff167424 */ /* 0x000fe200078e00ff */
[----:B------:R-:W-:Y:S02]  /*c9d0*/  ISETP.GT.U32.AND P0, PT, R13, 0x5, PT ;  /* 0x000000050d00780c */ /* 0x000fe40003f04070 */
[----:B------:R-:W-:Y:S02]  /*c9e0*/  MOV R21, 0xffffffff ;  /* 0xffffffff00157802 */ /* 0x000fe40000000f00 */
[----:B------:R-:W-:-:S02]  /*c9f0*/  ISETP.LT.U32.AND P0, PT, R8, 0x6, P0 ;  /* 0x000000060800780c */ /* 0x000fc40000701070 */
[----:B------:R-:W-:Y:S01]  /*ca00*/  MOV R20, 0xffffffff ;  /* 0xffffffff00147802 */ /* 0x000fe20000000f00 */
[----:B------:R-:W1:Y:S01]  /*ca10*/  @P1 S2R R5, SR_CgaCtaId ;  /* 0x0000000000051919 */ /* 0x000e620000008800 */
[----:B------:R-:W-:Y:S02]  /*ca20*/  @P1 MOV R4, 0x400 ;  /* 0x0000040000041802 */ /* 0x000fe40000000f00 */
[----:B------:R-:W-:Y:S02]  /*ca30*/  PRMT R11, RZ, 0x7610, R11 ;  /* 0x00007610ff0b7816 */ /* 0x000fe4000000000b */
[----:B-1----:R-:W-:Y:S01]  /*ca40*/  @P1 LEA R6, R5, R4, 0x18 ;  /* 0x0000000405061211 */ /* 0x002fe200078ec0ff */
[----:B------:R-:W-:Y:S01]  /*ca50*/  IMAD.WIDE.U32 R4, R13, -0x55555555, RZ ;  /* 0xaaaaaaab0d047825 */ /* 0x000fe200078e00ff */
[----:B------:R-:W-:Y:S02]  /*ca60*/  SEL R4, RZ, 0x1, !P0 ;  /* 0x00000001ff047807 */ /* 0x000fe40004000000 */
[----:B------:R1:W-:Y:S01]  /*ca70*/  @P1 SYNCS.ARRIVE.TRANS64.A1T0 RZ, [R6+URZ+0xa8], RZ ;  /* 0x0000a8ff06ff19a7 */ /* 0x0003e2000810003f */
[----:B------:R-:W-:-:S02]  /*ca80*/  IADD3 R16, P1, R16, UR38, RZ ;  /* 0x0000002610107c10 */ /* 0x000fc4000ff3e0ff */
[----:B------:R-:W-:Y:S02]  /*ca90*/  LOP3.LUT R3, R3, R4, RZ, 0x3c, !PT ;  /* 0x0000000403037212 */ /* 0x000fe400078e3cff */
[----:B------:R-:W-:Y:S02]  /*caa0*/  IADD3.X R17, R17, UR37, RZ, P1, !PT ;  /* 0x0000002511117c10 */ /* 0x000fe40008ffe4ff */
[----:B------:R-:W-:Y:S02]  /*cab0*/  ISETP.GE.U32.AND P0, PT, R16, UR6, PT ;  /* 0x0000000610007c0c */ /* 0x000fe4000bf06070 */
[----:B-1----:R-:W-:Y:S02]  /*cac0*/  SHF.R.U32.HI R6, RZ, 0x2, R5 ;  /* 0x00000002ff067819 */ /* 0x002fe40000011605 */
[----:B------:R-:W-:Y:S02]  /*cad0*/  ISETP.GE.U32.AND.EX P0, PT, R17, UR7, PT, P0 ;  /* 0x0000000711007c0c */ /* 0x000fe4000bf06100 */
[----:B------:R-:W-:Y:S01]  /*cae0*/  @P2 LOP3.LUT R3, R3, 0x1, R6, 0x78, !PT ;  /* 0x0000000103032812 */ /* 0x000fe200078e7806 */
[----:B------:R-:W-:Y:S01]  /*caf0*/  IMAD R13, R6, -0x6, R13 ;  /* 0xfffffffa060d7824 */ /* 0x000fe200078e020d */
[----:B------:R-:W-:-:S09]  /*cb00*/  PRMT R4, RZ, 0x7610, R4 ;  /* 0x00007610ff047816 */ /* 0x000fd20000000004 */
[----:B------:R-:W-:Y:S05]  /*cb10*/  @P0 BRA `(.L_x_346) ;  /* 0x00000004004c0947 */ /* 0x000fea0003800000 */
[----:B------:R-:W1:Y:S01]  /*cb20*/  S2R R14, SR_CTAID.X ;  /* 0x00000000000e7919 */ /* 0x000e620000002500 */
[----:B------:R-:W-:Y:S01]  /*cb30*/  ULDC.64 UR6, c[0x0][0x8d0] ;  /* 0x0002340000067ab9 */ /* 0x000fe20000000a00 */
[----:B------:R-:W2:Y:S01]  /*cb40*/  LDC R15, c[0x0][0x144] ;  /* 0x00005100ff0f7b82 */ /* 0x000ea20000000800 */
[----:B------:R-:W-:Y:S01]  /*cb50*/  ISETP.NE.U32.AND P0, PT, RZ, UR6, PT ;  /* 0x00000006ff007c0c */ /* 0x000fe2000bf05070 */
[----:B------:R-:W3:Y:S01]  /*cb60*/  S2R R12, SR_CTAID.Y ;  /* 0x00000000000c7919 */ /* 0x000ee20000002600 */
[----:B------:R-:W-:Y:S01]  /*cb70*/  ULDC UR8, c[0x0][0x150] ;  /* 0x0000540000087ab9 */ /* 0x000fe20000000800 */
[----:B------:R-:W-:Y:S01]  /*cb80*/  ULDC UR9, c[0x0][0x8d8] ;  /* 0x0002360000097ab9 */ /* 0x000fe20000000800 */
[----:B------:R-:W-:Y:S01]  /*cb90*/  ISETP.NE.AND.EX P0, PT, RZ, UR7, PT, P0 ;  /* 0x00000007ff007c0c */ /* 0x000fe2000bf05300 */
[----:B------:R-:W-:Y:S01]  /*cba0*/  IMAD.MOV.U32 R4, RZ, RZ, R16 ;  /* 0x000000ffff047224 */ /* 0x000fe200078e0010 */
[----:B-1----:R-:W-:-:S05]  /*cbb0*/  I2FP.F32.U32 R5, R14 ;  /* 0x0000000e00057245 */ /* 0x002fca0000201000 */
[----:B------:R-:W-:Y:S01]  /*cbc0*/  FMUL R18, R5, UR8 ;  /* 0x0000000805127c20 */ /* 0x000fe20008400000 */
[----:B------:R-:W-:-:S05]  /*cbd0*/  MOV R5, R17 ;  /* 0x0000001100057202 */ /* 0x000fca0000000f00 */
[----:B---3--:R-:W-:Y:S05]  /*cbe0*/  @!P0 BRA `(.L_x_347) ;  /* 0x0000000000288947 */ /* 0x008fea0003800000 */
[----:B------:R-:W-:Y:S02]  /*cbf0*/  ULDC UR8, c[0x0][0x8dc] ;  /* 0x0002370000087ab9 */ /* 0x000fe40000000800 */
[----:B------:R-:W-:-:S04]  /*cc00*/  IADD3 R5, P0, R16, UR8, RZ ;  /* 0x0000000810057c10 */ /* 0x000fc8000ff1e0ff */
[----:B------:R-:W-:-:S05]  /*cc10*/  IADD3.X R21, RZ, R17, RZ, P0, !PT ;  /* 0x00000011ff157210 */ /* 0x000fca00007fe4ff */
[----:B------:R-:W-:-:S04]  /*cc20*/  IMAD.WIDE.U32 R6, R21, UR6, RZ ;  /* 0x0000000615067c25 */ /* 0x000fc8000f8e00ff */
[----:B------:R-:W-:-:S04]  /*cc30*/  IMAD.WIDE.U32 R6, P0, R5, UR7, R6 ;  /* 0x0000000705067c25 */ /* 0x000fc8000f800006 */
[----:B------:R-:W-:Y:S01]  /*cc40*/  IMAD.WIDE.U32 R4, R5, UR6, RZ ;  /* 0x0000000605047c25 */ /* 0x000fe2000f8e00ff */
[----:B------:R-:W-:-:S04]  /*cc50*/  MOV R4, R7 ;  /* 0x0000000700047202 */ /* 0x000fc80000000f00 */
[----:B------:R-:W-:Y:S01]  /*cc60*/  IADD3 RZ, P1, R5, R6, RZ ;  /* 0x0000000605ff7210 */ /* 0x000fe20007f3e0ff */
[----:B------:R-:W-:-:S04]  /*cc70*/  IMAD.X R5, RZ, RZ, RZ, P0 ;  /* 0x000000ffff057224 */ /* 0x000fc800000e06ff */
[----:B------:R-:W-:-:S08]  /*cc80*/  IMAD.WIDE.U32.X R4, R21, UR7, R4, P1 ;  /* 0x0000000715047c25 */ /* 0x000fd000088e0404 */
.L_x_347:
[--C-:B------:R-:W-:Y:S01]  /*cc90*/  SHF.R.U64 R20, R4, UR9, R5.reuse ;  /* 0x0000000904147c19 */ /* 0x100fe20008001205 */
[----:B------:R-:W1:Y:S01]  /*cca0*/  F2I.U32.TRUNC.NTZ R18, R18 ;  /* 0x0000001200127305 */ /* 0x000e62000020f000 */
[----:B------:R-:W-:Y:S01]  /*ccb0*/  SHF.R.U32.HI R4, RZ, UR9, R5 ;  /* 0x00000009ff047c19 */ /* 0x000fe20008011605 */
[----:B------:R-:W-:Y:S01]  /*ccc0*/  ULDC.64 UR6, c[0x0][0x8c8] ;  /* 0x0002320000067ab9 */ /* 0x000fe20000000a00 */
[----:B------:R-:W-:Y:S01]  /*ccd0*/  IADD3 R7, P0, RZ, -R20, RZ ;  /* 0x80000014ff077210 */ /* 0x000fe20007f1e0ff */
[----:B------:R-:W-:Y:S01]  /*cce0*/  ULDC.64 UR8, c[0x0][0x8e8] ;  /* 0x00023a0000087ab9 */ /* 0x000fe20000000a00 */
[----:B------:R-:W3:Y:S02]  /*ccf0*/  LDC R21, c[0x0][0x148] ;  /* 0x00005200ff157b82 */ /* 0x000ee40000000800 */
[----:B------:R-:W-:Y:S02]  /*cd00*/  IADD3.X R4, RZ, ~R4, RZ, P0, !PT ;  /* 0x80000004ff047210 */ /* 0x000fe400007fe4ff */
[----:B------:R-:W-:-:S03]  /*cd10*/  ISETP.NE.U32.AND P0, PT, RZ, UR8, PT ;  /* 0x00000008ff007c0c */ /* 0x000fc6000bf05070 */
[----:B------:R-:W-:Y:S01]  /*cd20*/  IMAD R6, R4, UR6, RZ ;  /* 0x0000000604067c24 */ /* 0x000fe2000f8e02ff */
[----:B------:R-:W-:Y:S01]  /*cd30*/  ISETP.NE.AND.EX P0, PT, RZ, UR9, PT, P0 ;  /* 0x00000009ff007c0c */ /* 0x000fe2000bf05300 */
[----:B------:R-:W-:Y:S01]  /*cd40*/  IMAD.WIDE.U32 R4, R7, UR6, R16 ;  /* 0x0000000607047c25 */ /* 0x000fe2000f8e0010 */
[----:B------:R-:W-:-:S03]  /*cd50*/  ULDC UR6, c[0x0][0x8c0] ;  /* 0x0002300000067ab9 */ /* 0x000fc60000000800 */
[----:B------:R-:W-:Y:S01]  /*cd60*/  IMAD R7, R7, UR7, R6 ;  /* 0x0000000707077c24 */ /* 0x000fe2000f8e0206 */
[----:B------:R-:W-:Y:S01]  /*cd70*/  ULDC UR7, c[0x0][0x154] ;  /* 0x0000550000077ab9 */ /* 0x000fe20000000800 */
[----:B-1----:R-:W-:-:S03]  /*cd80*/  IMAD.MOV R6, RZ, RZ, -R18 ;  /* 0x000000ffff067224 */ /* 0x002fc600078e0a12 */
[----:B------:R-:W-:Y:S01]  /*cd90*/  IADD3 R5, R5, R7, RZ ;  /* 0x0000000705057210 */ /* 0x000fe20007ffe0ff */
[----:B--2---:R-:W-:Y:S01]  /*cda0*/  IMAD R14, R15, R6, R14 ;  /* 0x000000060f0e7224 */ /* 0x004fe200078e020e */
[----:B------:R-:W-:Y:S02]  /*cdb0*/  I2FP.F32.U32 R6, R12 ;  /* 0x0000000c00067245 */ /* 0x000fe40000201000 */
[--C-:B------:R-:W-:Y:S02]  /*cdc0*/  SHF.R.U64 R15, R4, UR6, R5.reuse ;  /* 0x00000006040f7c19 */ /* 0x100fe40008001205 */
[----:B------:R-:W-:Y:S01]  /*cdd0*/  SHF.R.U32.HI R4, RZ, UR6, R5 ;  /* 0x00000006ff047c19 */ /* 0x000fe20008011605 */
[----:B------:R-:W-:Y:S01]  /*cde0*/  FMUL R6, R6, UR7 ;  /* 0x0000000706067c20 */ /* 0x000fe20008400000 */
[----:B------:R-:W-:Y:S02]  /*cdf0*/  ULDC UR6, c[0x0][0x8b0] ;  /* 0x00022c0000067ab9 */ /* 0x000fe40000000800 */
[--C-:B------:R-:W-:Y:S01]  /*ce00*/  SHF.R.U32.HI R5, RZ, UR6, R4.reuse ;  /* 0x00000006ff057c19 */ /* 0x100fe20008011604 */
[----:B------:R1:W2:Y:S01]  /*ce10*/  F2I.U32.TRUNC.NTZ R24, R6 ;  /* 0x0000000600187305 */ /* 0x0002a2000020f000 */
[----:B------:R-:W-:Y:S01]  /*ce20*/  SHF.R.U64 R22, R15, UR6, R4 ;  /* 0x000000060f167c19 */ /* 0x000fe20008001204 */
[----:B------:R-:W-:-:S02]  /*ce30*/  ULDC UR6, c[0x0][0x900] ;  /* 0x0002400000067ab9 */ /* 0x000fc40000000800 */
[--C-:B------:R-:W-:Y:S02]  /*ce40*/  SHF.R.U32.HI R23, RZ, UR6, R5.reuse ;  /* 0x00000006ff177c19 */ /* 0x100fe40008011605 */
[----:B------:R-:W-:-:S03]  /*ce50*/  SHF.R.U64 R18, R22, UR6, R5 ;  /* 0x0000000616127c19 */ /* 0x000fc60008001205 */
[----:B------:R-:W-:Y:S01]  /*ce60*/  IMAD.MOV.U32 R5, RZ, RZ, R23 ;  /* 0x000000ffff057224 */ /* 0x000fe200078e0017 */
[----:B------:R-:W-:Y:S01]  /*ce70*/  MOV R4, R18 ;  /* 0x0000001200047202 */ /* 0x000fe20000000f00 */
[----:B-1----:R-:W-:Y:S06]  /*ce80*/  @!P0 BRA `(.L_x_348) ;  /* 0x0000000000288947 */ /* 0x002fec0003800000 */
[----:B------:R-:W-:Y:S02]  /*ce90*/  ULDC UR6, c[0x0][0x8f4] ;  /* 0x00023d0000067ab9 */ /* 0x000fe40000000800 */
[----:B------:R-:W-:-:S04]  /*cea0*/  IADD3 R5, P0, R18, UR6, RZ ;  /* 0x0000000612057c10 */ /* 0x000fc8000ff1e0ff */
[----:B------:R-:W-:-:S05]  /*ceb0*/  IADD3.X R23, RZ, R23, RZ, P0, !PT ;  /* 0x00000017ff177210 */ /* 0x000fca00007fe4ff */
[----:B------:R-:W-:-:S04]  /*cec0*/  IMAD.WIDE.U32 R6, R23, UR8, RZ ;  /* 0x0000000817067c25 */ /* 0x000fc8000f8e00ff */
[----:B------:R-:W-:-:S04]  /*ced0*/  IMAD.WIDE.U32 R6, P0, R5, UR9, R6 ;  /* 0x0000000905067c25 */ /* 0x000fc8000f800006 */
[----:B------:R-:W-:-:S04]  /*cee0*/  IMAD.WIDE.U32 R4, R5, UR8, RZ ;  /* 0x0000000805047c25 */ /* 0x000fc8000f8e00ff */
[----:B------:R-:W-:Y:S01]  /*cef0*/  IMAD.MOV.U32 R4, RZ, RZ, R7 ;  /* 0x000000ffff047224 */ /* 0x000fe200078e0007 */
[----:B------:R-:W-:Y:S02]  /*cf00*/  IADD3 RZ, P1, R5, R6, RZ ;  /* 0x0000000605ff7210 */ /* 0x000fe40007f3e0ff */
[----:B------:R-:W-:-:S03]  /*cf10*/  IADD3.X R5, RZ, RZ, RZ, P0, !PT ;  /* 0x000000ffff057210 */ /* 0x000fc600007fe4ff */
[----:B------:R-:W-:-:S08]  /*cf20*/  IMAD.WIDE.U32.X R4, R23, UR9, R4, P1 ;  /* 0x0000000917047c25 */ /* 0x000fd000088e0404 */
.L_x_348:
[----:B------:R-:W-:Y:S01]  /*cf30*/  ISETP.NE.AND P0, PT, R2, 0x1, PT ;  /* 0x000000010200780c */ /* 0x000fe20003f05270 */
[----:B------:R-:W-:Y:S01]  /*cf40*/  ULDC UR6, c[0x0][0x8f0] ;  /* 0x00023c0000067ab9 */ /* 0x000fe20000000800 */
[----:B--2---:R-:W-:Y:S01]  /*cf50*/  IADD3 R24, -R24, RZ, RZ ;  /* 0x000000ff18187210 */ /* 0x004fe20007ffe1ff */
[----:B------:R-:W-:Y:S01]  /*cf60*/  ULDC UR7, c[0x0][0x8b8] ;  /* 0x00022e0000077ab9 */ /* 0x000fe20000000800 */
[----:B------:R-:W-:Y:S01]  /*cf70*/  SHF.R.U64 R5, R4, UR6, R5 ;  /* 0x0000000604057c19 */ /* 0x000fe20008001205 */
[----:B------:R-:W-:Y:S01]  /*cf80*/  ULDC UR6, c[0x0][0x8e0] ;  /* 0x0002380000067ab9 */ /* 0x000fe20000000800 */
[----:B------:R-:W-:Y:S01]  /*cf90*/  LOP3.LUT R22, R22, UR18, RZ, 0xc0, !PT ;  /* 0x0000001216167c12 */ /* 0x000fe2000f8ec0ff */
[----:B------:R-:W-:Y:S01]  /*cfa0*/  IMAD.MOV.U32 R4, RZ, RZ, 0x1 ;  /* 0x00000001ff047424 */ /* 0x000fe200078e00ff */
[----:B------:R-:W-:Y:S02]  /*cfb0*/  IADD3 R7, -R5, RZ, RZ ;  /* 0x000000ff05077210 */ /* 0x000fe40007ffe1ff */
[----:B------:R-:W-:Y:S01]  /*cfc0*/  LOP3.LUT R15, R15, UR17, RZ, 0xc0, !PT ;  /* 0x000000110f0f7c12 */ /* 0x000fe2000f8ec0ff */
[----:B------:R-:W-:-:S02]  /*cfd0*/  IMAD R5, R5, UR19, R22 ;  /* 0x0000001305057c24 */ /* 0x000fc4000f8e0216 */
[----:B---3--:R-:W-:Y:S02]  /*cfe0*/  @P0 IMAD R14, R21, R24, R12 ;  /* 0x00000018150e0224 */ /* 0x008fe400078e020c */
[----:B------:R-:W-:Y:S01]  /*cff0*/  IMAD R18, R7, UR6, R18 ;  /* 0x0000000607127c24 */ /* 0x000fe2000f8e0212 */
[----:B------:R-:W-:Y:S01]  /*d000*/  ULDC UR6, c[0x0][0x8a8] ;  /* 0x00022a0000067ab9 */ /* 0x000fe20000000800 */
[----:B------:R-:W-:Y:S02]  /*d010*/  IMAD R14, R5, UR7, R14 ;  /* 0x00000007050e7c24 */ /* 0x000fe4000f8e020e */
[----:B------:R-:W-:-:S05]  /*d020*/  IMAD R5, R18, UR6, R15 ;  /* 0x0000000612057c24 */ /* 0x000fca000f8e020f */
[----:B------:R-:W-:Y:S02]  /*d030*/  SEL R21, R5, R14, !P0 ;  /* 0x0000000e05157207 */ /* 0x000fe40004000000 */
[----:B------:R-:W-:-:S07]  /*d040*/  SEL R22, R14, R5, !P0 ;  /* 0x000000050e167207 */ /* 0x000fce0004000000 */
.L_x_346:
[----:B------:R-:W-:Y:S05]  /*d050*/  BSYNC B1 ;  /* 0x0000000000017941 */ /* 0x000fea0003800000 */
.L_x_345:
[----:B------:R-:W-:-:S13]  /*d060*/  LOP3.LUT P0, RZ, R4, 0xff, RZ, 0xc0, !PT ;  /* 0x000000ff04ff7812 */ /* 0x000fda000780c0ff */
[----:B------:R-:W-:Y:S05]  /*d070*/  @P0 BRA `(.L_x_349) ;  /* 0xfffffff400480947 */ /* 0x000fea000383ffff */
[----:B------:R-:W-:Y:S05]  /*d080*/  BSYNC B0 ;  /* 0x0000000000007941 */ /* 0x000fea0003800000 */
.L_x_338:
[----:B------:R-:W-:-:S03]  /*d090*/  UMOV UR6, 0xffffffff ;  /* 0xffffffff00067882 */ /* 0x000fc60000000000 */
[----:B------:R-:W-:Y:S05]  /*d0a0*/  BRA.DIV UR6, `(.L_x_350) ;  /* 0x0000000a06647947 */ /* 0x000fea000b800000 */
[----:B------:R-:W-:-:S13]  /*d0b0*/  ELECT P6, URZ, PT ;  /* 0x00000000003f782f */ /* 0x000fda00038c0000 */
.L_x_375:
[----:B------:R-:W-:Y:S05]  /*d0c0*/  @!P6 BRA `(.L_x_14) ;  /* 0x0000000000ece947 */ /* 0x000fea0003800000 */
[----:B------:R-:W-:-:S04]  /*d0d0*/  LOP3.LUT R19, R19, 0x2, RZ, 0xfc, !PT ;  /* 0x0000000213137812 */ /* 0x000fc800078efcff */
[----:B------:R-:W-:-:S13]  /*d0e0*/  ISETP.NE.AND P0, PT, R19, 0x3, PT ;  /* 0x000000031300780c */ /* 0x000fda0003f05270 */
[----:B------:R-:W-:Y:S05]  /*d0f0*/  @!P0 BRA `(.L_x_351) ;  /* 0x0000000000048947 */ /* 0x000fea0003800000 */
[----:B-1----:R-:W-:Y:S01]  /*d100*/  BPT.TRAP 0x1 ;  /* 0x000000040000795c */ /* 0x002fe20000300000 */
.L_x_351:
[----:B------:R-:W2:Y:S01]  /*d110*/  S2R R5, SR_CgaCtaId ;  /* 0x0000000000057919 */ /* 0x000ea20000008800 */
[----:B------:R-:W-:Y:S02]  /*d120*/  MOV R0, 0x400 ;  /* 0x0000040000007802 */ /* 0x000fe40000000f00 */
[----:B------:R-:W-:Y:S02]  /*d130*/  SHF.L.U32 R4, R3, 0x1f, RZ ;  /* 0x0000001f03047819 */ /* 0x000fe400000006ff */
[----:B--2---:R-:W-:-:S04]  /*d140*/  LEA R0, R5, R0, 0x18 ;  /* 0x0000000005007211 */ /* 0x004fc800078ec0ff */
[----:B------:R-:W-:-:S04]  /*d150*/  IADD3 R0, R0, 0x30, RZ ;  /* 0x0000003000007810 */ /* 0x000fc80007ffe0ff */
[C---:B------:R-:W-:Y:S01]  /*d160*/  LEA R7, R13.reuse, R0, 0x3 ;  /* 0x000000000d077211 */ /* 0x040fe200078e18ff */
[----:B------:R-:W-:-:S03]  /*d170*/  VIADD R13, R13, 0x1 ;  /* 0x000000010d0d7836 */ /* 0x000fc60000000000 */
[----:B------:R-:W2:Y:S02]  /*d180*/  SYNCS.PHASECHK.TRANS64.TRYWAIT P0, [R7+URZ], R4 ;  /* 0x00000004070075a7 */ /* 0x000ea4000800017f */
[----:B------:R-:W-:-:S04]  /*d190*/  ISETP.NE.AND P1, PT, R13, 0x6, PT ;  /* 0x000000060d00780c */ /* 0x000fc80003f25270 */
[----:B------:R-:W-:Y:S02]  /*d1a0*/  SEL R2, RZ, 0x1, P1 ;  /* 0x00000001ff027807 */ /* 0x000fe40000800000 */
[----:B------:R-:W-:Y:S02]  /*d1b0*/  SEL R13, R13, RZ, P1 ;  /* 0x000000ff0d0d7207 */ /* 0x000fe40000800000 */
[----:B------:R-:W-:Y:S02]  /*d1c0*/  LOP3.LUT R6, R3, R2, RZ, 0x3c, !PT ;  /* 0x0000000203067212 */ /* 0x000fe400078e3cff */
[----:B------:R-:W-:Y:S02]  /*d1d0*/  LEA R8, R13, R0, 0x3 ;  /* 0x000000000d087211 */ /* 0x000fe400078e18ff */
[----:B------:R-:W-:Y:S01]  /*d1e0*/  SHF.L.U32 R5, R6, 0x1f, RZ ;  /* 0x0000001f06057819 */ /* 0x000fe200000006ff */
[----:B--2---:R-:W-:Y:S06]  /*d1f0*/  @!P0 BRA `(.L_x_352) ;  /* 0x0000000800308947 */ /* 0x004fec0003800000 */
.L_x_376:
[----:B------:R-:W3:Y:S01]  /*d200*/  SYNCS.PHASECHK.TRANS64.TRYWAIT P0, [R8+URZ], R5 ;  /* 0x00000005080075a7 */ /* 0x000ee2000800017f */
[----:B------:R-:W-:-:S04]  /*d210*/  IADD3 R2, R13, 0x1, RZ ;  /* 0x000000010d027810 */ /* 0x000fc80007ffe0ff */
[----:B------:R-:W-:-:S04]  /*d220*/  ISETP.NE.AND P1, PT, R2, 0x6, PT ;  /* 0x000000060200780c */ /* 0x000fc80003f25270 */
[----:B------:R-:W-:Y:S02]  /*d230*/  SEL R3, RZ, 0x1, P1 ;  /* 0x00000001ff037807 */ /* 0x000fe40000800000 */
[----:B--2---:R-:W-:Y:S02]  /*d240*/  SEL R7, R2, RZ, P1 ;  /* 0x000000ff02077207 */ /* 0x004fe40000800000 */
[----:B------:R-:W-:-:S03]  /*d250*/  LOP3.LUT R6, R6, R3, RZ, 0x3c, !PT ;  /* 0x0000000306067212 */ /* 0x000fc600078e3cff */
[----:B------:R-:W-:Y:S01]  /*d260*/  IMAD R9, R7, 0x8, R0 ;  /* 0x0000000807097824 */ /* 0x000fe200078e0200 */
[----:B------:R-:W-:Y:S01]  /*d270*/  SHF.L.U32 R4, R6, 0x1f, RZ ;  /* 0x0000001f06047819 */ /* 0x000fe200000006ff */
[----:B---3--:R-:W-:Y:S06]  /*d280*/  @!P0 BRA `(.L_x_353) ;  /* 0x0000000800208947 */ /* 0x008fec0003800000 */
.L_x_377:
[----:B------:R-:W3:Y:S01]  /*d290*/  SYNCS.PHASECHK.TRANS64.TRYWAIT P0, [R9+URZ], R4 ;  /* 0x00000004090075a7 */ /* 0x000ee2000800017f */
[----:B------:R-:W-:-:S04]  /*d2a0*/  IADD3 R2, R7, 0x1, RZ ;  /* 0x0000000107027810 */ /* 0x000fc80007ffe0ff */
[----:B------:R-:W-:-:S04]  /*d2b0*/  ISETP.NE.AND P1, PT, R2, 0x6, PT ;  /* 0x000000060200780c */ /* 0x000fc80003f25270 */
[----:B------:R-:W-:Y:S02]  /*d2c0*/  SEL R3, RZ, 0x1, P1 ;  /* 0x00000001ff037807 */ /* 0x000fe40000800000 */
[----:B------:R-:W-:Y:S02]  /*d2d0*/  SEL R7, R2, RZ, P1 ;  /* 0x000000ff02077207 */ /* 0x000fe40000800000 */
[----:B------:R-:W-:Y:S02]  /*d2e0*/  LOP3.LUT R6, R6, R3, RZ, 0x3c, !PT ;  /* 0x0000000306067212 */ /* 0x000fe400078e3cff */
[----:B--2---:R-:W-:Y:S02]  /*d2f0*/  LEA R8, R7, R0, 0x3 ;  /* 0x0000000007087211 */ /* 0x004fe400078e18ff */
[----:B------:R-:W-:Y:S01]  /*d300*/  SHF.L.U32 R5, R6, 0x1f, RZ ;  /* 0x0000001f06057819 */ /* 0x000fe200000006ff */
[----:B---3--:R-:W-:Y:S06]  /*d310*/  @!P0 BRA `(.L_x_354) ;  /* 0x0000000800108947 */ /* 0x008fec0003800000 */
.L_x_378:
[----:B------:R-:W3:Y:S01]  /*d320*/  SYNCS.PHASECHK.TRANS64.TRYWAIT P0, [R8+URZ], R5 ;  /* 0x00000005080075a7 */ /* 0x000ee2000800017f */
[----:B------:R-:W-:-:S05]  /*d330*/  VIADD R2, R7, 0x1 ;  /* 0x0000000107027836 */ /* 0x000fca0000000000 */
[----:B------:R-:W-:-:S04]  /*d340*/  ISETP.NE.AND P1, PT, R2, 0x6, PT ;  /* 0x000000060200780c */ /* 0x000fc80003f25270 */
[----:B------:R-:W-:Y:S02]  /*d350*/  SEL R3, RZ, 0x1, P1 ;  /* 0x00000001ff037807 */ /* 0x000fe40000800000 */
[----:B------:R-:W-:Y:S02]  /*d360*/  SEL R7, R2, RZ, P1 ;  /* 0x000000ff02077207 */ /* 0x000fe40000800000 */
[----:B--2---:R-:W-:Y:S02]  /*d370*/  LOP3.LUT R9, R6, R3, RZ, 0x3c, !PT ;  /* 0x0000000306097212 */ /* 0x004fe400078e3cff */
[----:B------:R-:W-:Y:S02]  /*d380*/  LEA R11, R7, R0, 0x3 ;  /* 0x00000000070b7211 */ /* 0x000fe400078e18ff */
[----:B------:R-:W-:Y:S01]  /*d390*/  SHF.L.U32 R6, R9, 0x1f, RZ ;  /* 0x0000001f09067819 */ /* 0x000fe200000006ff */
[----:B---3--:R-:W-:Y:S06]  /*d3a0*/  @!P0 BRA `(.L_x_355) ;  /* 0x0000000800008947 */ /* 0x008fec0003800000 */
.L_x_379:
[----:B------:R-:W3:Y:S01]  /*d3b0*/  SYNCS.PHASECHK.TRANS64.TRYWAIT P0, [R11+URZ], R6 ;  /* 0x000000060b0075a7 */ /* 0x000ee2000800017f */
[----:B------:R-:W-:-:S04]  /*d3c0*/  IADD3 R2, R7, 0x1, RZ ;  /* 0x0000000107027810 */ /* 0x000fc80007ffe0ff */
[----:B------:R-:W-:-:S04]  /*d3d0*/  ISETP.NE.AND P1, PT, R2, 0x6, PT ;  /* 0x000000060200780c */ /* 0x000fc80003f25270 */
[----:B------:R-:W-:Y:S02]  /*d3e0*/  SEL R4, RZ, 0x1, P1 ;  /* 0x00000001ff047807 */ /* 0x000fe40000800000 */
[----:B------:R-:W-:Y:S02]  /*d3f0*/  SEL R3, R2, RZ, P1 ;  /* 0x000000ff02037207 */ /* 0x000fe40000800000 */
[----:B------:R-:W-:Y:S01]  /*d400*/  LOP3.LUT R4, R9, R4, RZ, 0x3c, !PT ;  /* 0x0000000409047212 */ /* 0x000fe200078e3cff */
[----:B---3--:R-:W-:Y:S06]  /*d410*/  @!P0 BRA `(.L_x_356) ;  /* 0x0000000400f88947 */ /* 0x008fec0003800000 */
.L_x_380:
[----:B------:R-:W-:Y:S01]  /*d420*/  IMAD R3, R3, 0x8, R0 ;  /* 0x0000000803037824 */ /* 0x000fe200078e0200 */
[----:B------:R-:W-:-:S07]  /*d430*/  SHF.L.U32 R0, R4, 0x1f, RZ ;  /* 0x0000001f04007819 */ /* 0x000fce00000006ff */
.L_x_357:
[----:B----4-:R4:W1:Y:S02]  /*d440*/  SYNCS.PHASECHK.TRANS64.TRYWAIT P0, [R3+URZ], R0 ;  /* 0x00000000030075a7 */ /* 0x010864000800017f */
[----:B-1----:R-:W-:Y:S05]  /*d450*/  @!P0 NANOSLEEP.SYNCS 0x989680 ;  /* 0x009896800000895d */ /* 0x002fea0003900000 */
[----:B------:R-:W1:Y:S02]  /*d460*/  @!P0 SYNCS.PHASECHK.TRANS64 P0, [R3+URZ], R0 ;  /* 0x00000000030085a7 */ /* 0x000e64000800007f */
[----:B-1----:R-:W-:Y:S05]  /*d470*/  @!P0 BRA `(.L_x_357) ;  /* 0xfffffffc00f08947 */ /* 0x002fea000383ffff */
.L_x_14:
[----:B-1----:R-:W-:Y:S05]  /*d480*/  BSYNC B6 ;  /* 0x0000000000067941 */ /* 0x002fea0003800000 */
.L_x_12:
[----:B------:R-:W-:Y:S05]  /*d490*/  EXIT ;  /* 0x000000000000794d */ /* 0x000fea0003800000 */
.L_x_27:
[----:B---3--:R3:W4:Y:S02]  /*d4a0*/  SYNCS.PHASECHK.TRANS64.TRYWAIT P1, [R3+URZ], R0 ;  /* 0x00000000030075a7 */ /* 0x008724000802017f */
[----:B----4-:R-:W-:Y:S05]  /*d4b0*/  @!P1 NANOSLEEP.SYNCS 0x989680 ;  /* 0x009896800000995d */ /* 0x010fea0003900000 */
[----:B------:R-:W4:Y:S02]  /*d4c0*/  @!P1 SYNCS.PHASECHK.TRANS64 P1, [R3+URZ], R0 ;  /* 0x00000000030095a7 */ /* 0x000f24000802007f */
[----:B----4-:R-:W-:Y:S05]  /*d4d0*/  @!P1 BRA `(.L_x_27) ;  /* 0xfffffffc00f09947 */ /* 0x010fea000383ffff */
[----:B------:R-:W-:Y:S05]  /*d4e0*/  BRA `(.L_x_26) ;  /* 0xffffff4400b47947 */ /* 0x000fea000383ffff */
.L_x_32:
[----:B---3--:R-:W-:-:S04]  /*d4f0*/  MOV R5, UR4 ;  /* 0x0000000400057c02 */ /* 0x008fc80008000f00 */
[----:B------:R3:W4:Y:S03]  /*d500*/  SYNCS.PHASECHK.TRANS64.TRYWAIT P1, [R5+URZ], R4 ;  /* 0x00000004050075a7 */ /* 0x000726000802017f */
[----:B----4-:R-:W-:Y:S05]  /*d510*/  @!P1 NANOSLEEP.SYNCS 0x989680 ;  /* 0x009896800000995d */ /* 0x010fea0003900000 */
[----:B------:R-:W4:Y:S02]  /*d520*/  @!P1 SYNCS.PHASECHK.TRANS64 P1, [R5+URZ], R4 ;  /* 0x00000004050095a7 */ /* 0x000f24000802007f */
[----:B----4-:R-:W-:Y:S05]  /*d530*/  @!P1 BRA `(.L_x_32) ;  /* 0xfffffffc00ec9947 */ /* 0x010fea000383ffff */
[----:B------:R-:W-:Y:S05]  /*d540*/  BRA `(.L_x_31) ;  /* 0xffffff4800747947 */ /* 0x000fea000383ffff */
.L_x_54:
[----:B-1----:R-:W-:-:S04]  /*d550*/  MOV R4, UR51 ;  /* 0x0000003300047c02 */ /* 0x002fc80008000f00 */
[----:B------:R1:W2:Y:S03]  /*d560*/  SYNCS.PHASECHK.TRANS64.TRYWAIT P2, [R4+URZ+0x60], R3 ;  /* 0x00006003040075a7 */ /* 0x0002a6000804017f */
[----:B--2---:R-:W-:Y:S05]  /*d570*/  @!P2 NANOSLEEP.SYNCS 0x989680 ;  /* 0x009896800000a95d */ /* 0x004fea0003900000 */
[----:B------:R-:W2:Y:S02]  /*d580*/  @!P2 SYNCS.PHASECHK.TRANS64 P2, [R4+URZ+0x60], R3 ;  /* 0x000060030400a5a7 */ /* 0x000ea4000804007f */
[----:B--2---:R-:W-:Y:S05]  /*d590*/  @!P2 BRA `(.L_x_54) ;  /* 0xfffffffc00eca947 */ /* 0x004fea000383ffff */
[----:B------:R-:W-:Y:S05]  /*d5a0*/  BRA `(.L_x_358) ;  /* 0xffffff54006c7947 */ /* 0x000fea000383ffff */
.L_x_113:
[----:B-1----:R1:W2:Y:S02]  /*d5b0*/  SYNCS.PHASECHK.TRANS64.TRYWAIT P2, [R15+URZ+0x60], R20 ;  /* 0x000060140f0075a7 */ /* 0x0022a4000804017f */
[----:B--2---:R-:W-:Y:S05]  /*d5c0*/  @!P2 NANOSLEEP.SYNCS 0x989680 ;  /* 0x009896800000a95d */ /* 0x004fea0003900000 */
[----:B------:R-:W2:Y:S02]  /*d5d0*/  @!P2 SYNCS.PHASECHK.TRANS64 P2, [R15+URZ+0x60], R20 ;  /* 0x000060140f00a5a7 */ /* 0x000ea4000804007f */
[----:B--2---:R-:W-:Y:S05]  /*d5e0*/  @!P2 BRA `(.L_x_113) ;  /* 0xfffffffc00f0a947 */ /* 0x004fea000383ffff */
[----:B------:R-:W-:Y:S05]  /*d5f0*/  BRA `(.L_x_359) ;  /* 0xffffff7000f47947 */ /* 0x000fea000383ffff */
.L_x_170:
[----:B-1----:R1:W2:Y:S02]  /*d600*/  SYNCS.PHASECHK.TRANS64.TRYWAIT P2, [R0+URZ+0x60], R3 ;  /* 0x00006003000075a7 */ /* 0x0022a4000804017f */
[----:B--2---:R-:W-:Y:S05]  /*d610*/  @!P2 NANOSLEEP.SYNCS 0x989680 ;  /* 0x009896800000a95d */ /* 0x004fea0003900000 */
[----:B------:R-:W2:Y:S02]  /*d620*/  @!P2 SYNCS.PHASECHK.TRANS64 P2, [R0+URZ+0x60], R3 ;  /* 0x000060030000a5a7 */ /* 0x000ea4000804007f */
[----:B--2---:R-:W-:Y:S05]  /*d630*/  @!P2 BRA `(.L_x_170) ;  /* 0xfffffffc00f0a947 */ /* 0x004fea000383ffff */
[----:B------:R-:W-:Y:S05]  /*d640*/  BRA `(.L_x_360) ;  /* 0xffffff90005c7947 */ /* 0x000fea000383ffff */
.L_x_227:
[----:B-1----:R1:W2:Y:S02]  /*d650*/  SYNCS.PHASECHK.TRANS64.TRYWAIT P2, [R20+URZ+0x60], R3 ;  /* 0x00006003140075a7 */ /* 0x0022a4000804017f */
[----:B--2---:R-:W-:Y:S05]  /*d660*/  @!P2 NANOSLEEP.SYNCS 0x989680 ;  /* 0x009896800000a95d */ /* 0x004fea0003900000 */
[----:B------:R-:W2:Y:S02]  /*d670*/  @!P2 SYNCS.PHASECHK.TRANS64 P2, [R20+URZ+0x60], R3 ;  /* 0x000060031400a5a7 */ /* 0x000ea4000804007f */
[----:B--2---:R-:W-:Y:S05]  /*d680*/  @!P2 BRA `(.L_x_227) ;  /* 0xfffffffc00f0a947 */ /* 0x004fea000383ffff */
[----:B------:R-:W-:Y:S05]  /*d690*/  BRA `(.L_x_361) ;  /* 0xffffffac00d47947 */ /* 0x000fea000383ffff */
.L_x_294:
[----:B-1----:R-:W-:-:S04]  /*d6a0*/  IMAD.U32 R3, RZ, RZ, UR4 ;  /* 0x00000004ff037e24 */ /* 0x002fc8000f8e00ff */
[----:B------:R1:W2:Y:S03]  /*d6b0*/  SYNCS.PHASECHK.TRANS64.TRYWAIT P0, [R3+URZ+0xa8], R0 ;  /* 0x0000a800030075a7 */ /* 0x0002a6000800017f */
[----:B--2---:R-:W-:Y:S05]  /*d6c0*/  @!P0 NANOSLEEP.SYNCS 0x989680 ;  /* 0x009896800000895d */ /* 0x004fea0003900000 */
[----:B------:R-:W2:Y:S02]  /*d6d0*/  @!P0 SYNCS.PHASECHK.TRANS64 P0, [R3+URZ+0xa8], R0 ;  /* 0x0000a800030085a7 */ /* 0x000ea4000800007f */
[----:B--2---:R-:W-:Y:S05]  /*d6e0*/  @!P0 BRA `(.L_x_294) ;  /* 0xfffffffc00ec8947 */ /* 0x004fea000383ffff */
[----:B------:R-:W-:Y:S05]  /*d6f0*/  BRA `(.L_x_293) ;  /* 0xffffffd800b47947 */ /* 0x000fea000383ffff */
.L_x_303:
[----:B-1----:R-:W-:-:S04]  /*d700*/  MOV R5, UR5 ;  /* 0x0000000500057c02 */ /* 0x002fc80008000f00 */
[----:B------:R1:W2:Y:S03]  /*d710*/  SYNCS.PHASECHK.TRANS64.TRYWAIT P1, [R5+URZ+0x80], R4 ;  /* 0x00008004050075a7 */ /* 0x0002a6000802017f */
[----:B--2---:R-:W-:Y:S05]  /*d720*/  @!P1 NANOSLEEP.SYNCS 0x989680 ;  /* 0x009896800000995d */ /* 0x004fea0003900000 */
[----:B------:R-:W2:Y:S02]  /*d730*/  @!P1 SYNCS.PHASECHK.TRANS64 P1, [R5+URZ+0x80], R4 ;  /* 0x00008004050095a7 */ /* 0x000ea4000802007f */
[----:B--2---:R-:W-:Y:S05]  /*d740*/  @!P1 BRA `(.L_x_303) ;  /* 0xfffffffc00ec9947 */ /* 0x004fea000383ffff */
[----:B------:R-:W-:Y:S05]  /*d750*/  BRA `(.L_x_362) ;  /* 0xffffffdc00a07947 */ /* 0x000fea000383ffff */
.L_x_309:
[----:B-12---:R-:W-:-:S04]  /*d760*/  MOV R5, UR5 ;  /* 0x0000000500057c02 */ /* 0x006fc80008000f00 */
[----:B------:R1:W2:Y:S03]  /*d770*/  SYNCS.PHASECHK.TRANS64.TRYWAIT P1, [R5+URZ+0x88], R4 ;  /* 0x00008804050075a7 */ /* 0x0002a6000802017f */
[----:B--2---:R-:W-:Y:S05]  /*d780*/  @!P1 NANOSLEEP.SYNCS 0x989680 ;  /* 0x009896800000995d */ /* 0x004fea0003900000 */
[----:B------:R-:W2:Y:S02]  /*d790*/  @!P1 SYNCS.PHASECHK.TRANS64 P1, [R5+URZ+0x88], R4 ;  /* 0x00008804050095a7 */ /* 0x000ea4000802007f */
[----:B--2---:R-:W-:Y:S05]  /*d7a0*/  @!P1 BRA `(.L_x_309) ;  /* 0xfffffffc00ec9947 */ /* 0x004fea000383ffff */
[----:B------:R-:W-:Y:S05]  /*d7b0*/  BRA `(.L_x_363) ;  /* 0xffffffdc00e87947 */ /* 0x000fea000383ffff */
.L_x_315:
[----:B-123--:R-:W-:-:S04]  /*d7c0*/  IMAD.U32 R5, RZ, RZ, UR5 ;  /* 0x00000005ff057e24 */ /* 0x00efc8000f8e00ff */
[----:B------:R1:W2:Y:S03]  /*d7d0*/  SYNCS.PHASECHK.TRANS64.TRYWAIT P1, [R5+URZ+0x90], R4 ;  /* 0x00009004050075a7 */ /* 0x0002a6000802017f */
[----:B--2---:R-:W-:Y:S05]  /*d7e0*/  @!P1 NANOSLEEP.SYNCS 0x989680 ;  /* 0x009896800000995d */ /* 0x004fea0003900000 */
[----:B------:R-:W2:Y:S02]  /*d7f0*/  @!P1 SYNCS.PHASECHK.TRANS64 P1, [R5+URZ+0x90], R4 ;  /* 0x00009004050095a7 */ /* 0x000ea4000802007f */
[----:B--2---:R-:W-:Y:S05]  /*d800*/  @!P1 BRA `(.L_x_315) ;  /* 0xfffffffc00ec9947 */ /* 0x004fea000383ffff */
[----:B------:R-:W-:Y:S05]  /*d810*/  BRA `(.L_x_364) ;  /* 0xffffffe000387947 */ /* 0x000fea000383ffff */
.L_x_321:
[----:B-1234-:R-:W-:-:S04]  /*d820*/  MOV R5, UR5 ;  /* 0x0000000500057c02 */ /* 0x01efc80008000f00 */
[----:B------:R1:W2:Y:S03]  /*d830*/  SYNCS.PHASECHK.TRANS64.TRYWAIT P1, [R5+URZ+0x98], R4 ;  /* 0x00009804050075a7 */ /* 0x0002a6000802017f */
[----:B--2---:R-:W-:Y:S05]  /*d840*/  @!P1 NANOSLEEP.SYNCS 0x989680 ;  /* 0x009896800000995d */ /* 0x004fea0003900000 */
[----:B------:R-:W2:Y:S02]  /*d850*/  @!P1 SYNCS.PHASECHK.TRANS64 P1, [R5+URZ+0x98], R4 ;  /* 0x00009804050095a7 */ /* 0x000ea4000802007f */
[----:B--2---:R-:W-:Y:S05]  /*d860*/  @!P1 BRA `(.L_x_321) ;  /* 0xfffffffc00ec9947 */ /* 0x004fea000383ffff */
[----:B------:R-:W-:Y:S05]  /*d870*/  BRA `(.L_x_365) ;  /* 0xffffffe000887947 */ /* 0x000fea000383ffff */
.L_x_331:
[----:B------:R1:W1:Y:S02]  /*d880*/  SYNCS.PHASECHK.TRANS64.TRYWAIT P0, [R3+URZ+0x80], R0 ;  /* 0x00008000030075a7 */ /* 0x000264000800017f */
[----:B-1----:R-:W-:Y:S05]  /*d890*/  @!P0 NANOSLEEP.SYNCS 0x989680 ;  /* 0x009896800000895d */ /* 0x002fea0003900000 */
[----:B------:R-:W1:Y:S02]  /*d8a0*/  @!P0 SYNCS.PHASECHK.TRANS64 P0, [R3+URZ+0x80], R0 ;  /* 0x00008000030085a7 */ /* 0x000e64000800007f */
[----:B-1----:R-:W-:Y:S05]  /*d8b0*/  @!P0 BRA `(.L_x_331) ;  /* 0xfffffffc00f08947 */ /* 0x002fea000383ffff */
[----:B------:R-:W-:Y:S05]  /*d8c0*/  BRA `(.L_x_366) ;  /* 0xffffffe800847947 */ /* 0x000fea000383ffff */
.L_x_333:
[----:B------:R1:W1:Y:S02]  /*d8d0*/  SYNCS.PHASECHK.TRANS64.TRYWAIT P0, [R3+URZ+0x88], R0 ;  /* 0x00008800030075a7 */ /* 0x000264000800017f */
[----:B-1----:R-:W-:Y:S05]  /*d8e0*/  @!P0 NANOSLEEP.SYNCS 0x989680 ;  /* 0x009896800000895d */ /* 0x002fea0003900000 */
[----:B------:R-:W1:Y:S02]  /*d8f0*/  @!P0 SYNCS.PHASECHK.TRANS64 P0, [R3+URZ+0x88], R0 ;  /* 0x00008800030085a7 */ /* 0x000e64000800007f */
[----:B-1----:R-:W-:Y:S05]  /*d900*/  @!P0 BRA `(.L_x_333) ;  /* 0xfffffffc00f08947 */ /* 0x002fea000383ffff */
[----:B------:R-:W-:Y:S05]  /*d910*/  BRA `(.L_x_367) ;  /* 0xffffffe800807947 */ /* 0x000fea000383ffff */
.L_x_335:
[----:B------:R1:W1:Y:S02]  /*d920*/  SYNCS.PHASECHK.TRANS64.TRYWAIT P0, [R3+URZ+0x90], R0 ;  /* 0x00009000030075a7 */ /* 0x000264000800017f */
[----:B-1----:R-:W-:Y:S05]  /*d930*/  @!P0 NANOSLEEP.SYNCS 0x989680 ;  /* 0x009896800000895d */ /* 0x002fea0003900000 */
[----:B------:R-:W1:Y:S02]  /*d940*/  @!P0 SYNCS.PHASECHK.TRANS64 P0, [R3+URZ+0x90], R0 ;  /* 0x00009000030085a7 */ /* 0x000e64000800007f */
[----:B-1----:R-:W-:Y:S05]  /*d950*/  @!P0 BRA `(.L_x_335) ;  /* 0xfffffffc00f08947 */ /* 0x002fea000383ffff */
[----:B------:R-:W-:Y:S05]  /*d960*/  BRA `(.L_x_368) ;  /* 0xffffffe8007c7947 */ /* 0x000fea000383ffff */
.L_x_339:
[----:B------:R-:W-:Y:S01]  /*d970*/  BSSY B1, `(.L_x_369) ;  /* 0x0000006000017945 */ /* 0x000fe20003800000 */
[----:B------:R-:W-:-:S07]  /*d980*/  MOV R15, 0xffffffff ;  /* 0xffffffff000f7802 */ /* 0x000fce0000000f00 */
[----:B------:R-:W-:Y:S05]  /*d990*/  WARPSYNC.COLLECTIVE R15, `(.L_x_370) ;  /* 0x000000000f0c7348 */ /* 0x000fea0003c00000 */
[----:B------:R-:W-:Y:S02]  /*d9a0*/  ELECT P6, UR62, PT ;  /* 0x00000000003e782f */ /* 0x000fe400038c0000 */
[----:B------:R-:W-:Y:S01]  /*d9b0*/  MOV R14, UR62 ;  /* 0x0000003e000e7c02 */ /* 0x000fe20008000f00 */
[----:B------:R-:W-:Y:S10]  /*d9c0*/  ENDCOLLECTIVE ;  /* 0x000000000000791b */ /* 0x000ff40003800000 */
.L_x_370:
[----:B------:R-:W-:Y:S05]  /*d9d0*/  BSYNC B1 ;  /* 0x0000000000017941 */ /* 0x000fea0003800000 */
.L_x_369:
[----:B------:R-:W-:Y:S05]  /*d9e0*/  BRA `(.L_x_371) ;  /* 0xffffffe800f87947 */ /* 0x000fea000383ffff */
.L_x_342:
[----:B--2---:R2:W3:Y:S02]  /*d9f0*/  SYNCS.PHASECHK.TRANS64.TRYWAIT P0, [R14+URZ+0x30], R7 ;  /* 0x000030070e0075a7 */ /* 0x0044e4000800017f */
[----:B---3--:R-:W-:Y:S05]  /*da00*/  @!P0 NANOSLEEP.SYNCS 0x989680 ;  /* 0x009896800000895d */ /* 0x008fea0003900000 */
[----:B------:R-:W3:Y:S02]  /*da10*/  @!P0 SYNCS.PHASECHK.TRANS64 P0, [R14+URZ+0x30], R7 ;  /* 0x000030070e0085a7 */ /* 0x000ee4000800007f */
[----:B---3--:R-:W-:Y:S05]  /*da20*/  @!P0 BRA `(.L_x_342) ;  /* 0xfffffffc00f08947 */ /* 0x008fea000383ffff */
[----:B------:R-:W-:Y:S05]  /*da30*/  BRA `(.L_x_372) ;  /* 0xffffffec00307947 */ /* 0x000fea000383ffff */
.L_x_350:
[----:B------:R-:W-:Y:S01]  /*da40*/  BSSY B0, `(.L_x_373) ;  /* 0x0000006000007945 */ /* 0x000fe20003800000 */
[----:B------:R-:W-:-:S07]  /*da50*/  IMAD.MOV.U32 R15, RZ, RZ, -0x1 ;  /* 0xffffffffff0f7424 */ /* 0x000fce00078e00ff */
[----:B-1----:R-:W-:Y:S05]  /*da60*/  WARPSYNC.COLLECTIVE R15, `(.L_x_374) ;  /* 0x000000000f0c7348 */ /* 0x002fea0003c00000 */
[----:B------:R-:W-:Y:S02]  /*da70*/  ELECT P6, UR62, PT ;  /* 0x00000000003e782f */ /* 0x000fe400038c0000 */
[----:B------:R-:W-:Y:S01]  /*da80*/  MOV R14, UR62 ;  /* 0x0000003e000e7c02 */ /* 0x000fe20008000f00 */
[----:B-1----:R-:W-:Y:S10]  /*da90*/  ENDCOLLECTIVE ;  /* 0x000000000000791b */ /* 0x002ff40003800000 */
.L_x_374:
[----:B------:R-:W-:Y:S05]  /*daa0*/  BSYNC B0 ;  /* 0x0000000000007941 */ /* 0x000fea0003800000 */
.L_x_373:
[----:B------:R-:W-:Y:S05]  /*dab0*/  BRA `(.L_x_375) ;  /* 0xfffffff400807947 */ /* 0x000fea000383ffff */
.L_x_352:
[----:B--2---:R2:W3:Y:S02]  /*dac0*/  SYNCS.PHASECHK.TRANS64.TRYWAIT P0, [R7+URZ], R4 ;  /* 0x00000004070075a7 */ /* 0x0044e4000800017f */
[----:B---3--:R-:W-:Y:S05]  /*dad0*/  @!P0 NANOSLEEP.SYNCS 0x989680 ;  /* 0x009896800000895d */ /* 0x008fea0003900000 */
[----:B------:R-:W3:Y:S02]  /*dae0*/  @!P0 SYNCS.PHASECHK.TRANS64 P0, [R7+URZ], R4 ;  /* 0x00000004070085a7 */ /* 0x000ee4000800007f */
[----:B---3--:R-:W-:Y:S05]  /*daf0*/  @!P0 BRA `(.L_x_352) ;  /* 0xfffffffc00f08947 */ /* 0x008fea000383ffff */
[----:B------:R-:W-:Y:S05]  /*db00*/  BRA `(.L_x_376) ;  /* 0xfffffff400bc7947 */ /* 0x000fea000383ffff */
.L_x_353:
[----:B--2---:R2:W3:Y:S02]  /*db10*/  SYNCS.PHASECHK.TRANS64.TRYWAIT P0, [R8+URZ], R5 ;  /* 0x00000005080075a7 */ /* 0x0044e4000800017f */
[----:B---3--:R-:W-:Y:S05]  /*db20*/  @!P0 NANOSLEEP.SYNCS 0x989680 ;  /* 0x009896800000895d */ /* 0x008fea0003900000 */
[----:B------:R-:W3:Y:S02]  /*db30*/  @!P0 SYNCS.PHASECHK.TRANS64 P0, [R8+URZ], R5 ;  /* 0x00000005080085a7 */ /* 0x000ee4000800007f */
[----:B---3--:R-:W-:Y:S05]  /*db40*/  @!P0 BRA `(.L_x_353) ;  /* 0xfffffffc00f08947 */ /* 0x008fea000383ffff */
[----:B------:R-:W-:Y:S05]  /*db50*/  BRA `(.L_x_377) ;  /* 0xfffffff400cc7947 */ /* 0x000fea000383ffff */
.L_x_354:
[----:B--2---:R2:W3:Y:S02]  /*db60*/  SYNCS.PHASECHK.TRANS64.TRYWAIT P0, [R9+URZ], R4 ;  /* 0x00000004090075a7 */ /* 0x0044e4000800017f */
[----:B---3--:R-:W-:Y:S05]  /*db70*/  @!P0 NANOSLEEP.SYNCS 0x989680 ;  /* 0x009896800000895d */ /* 0x008fea0003900000 */
[----:B------:R-:W3:Y:S02]  /*db80*/  @!P0 SYNCS.PHASECHK.TRANS64 P0, [R9+URZ], R4 ;  /* 0x00000004090085a7 */ /* 0x000ee4000800007f */
[----:B---3--:R-:W-:Y:S05]  /*db90*/  @!P0 BRA `(.L_x_354) ;  /* 0xfffffffc00f08947 */ /* 0x008fea000383ffff */
[----:B------:R-:W-:Y:S05]  /*dba0*/  BRA `(.L_x_378) ;  /* 0xfffffff400dc7947 */ /* 0x000fea000383ffff */
.L_x_355:
[----:B--2---:R2:W3:Y:S02]  /*dbb0*/  SYNCS.PHASECHK.TRANS64.TRYWAIT P0, [R8+URZ], R5 ;  /* 0x00000005080075a7 */ /* 0x0044e4000800017f */
[----:B---3--:R-:W-:Y:S05]  /*dbc0*/  @!P0 NANOSLEEP.SYNCS 0x989680 ;  /* 0x009896800000895d */ /* 0x008fea0003900000 */
[----:B------:R-:W3:Y:S02]  /*dbd0*/  @!P0 SYNCS.PHASECHK.TRANS64 P0, [R8+URZ], R5 ;  /* 0x00000005080085a7 */ /* 0x000ee4000800007f */
[----:B---3--:R-:W-:Y:S05]  /*dbe0*/  @!P0 BRA `(.L_x_355) ;  /* 0xfffffffc00f08947 */ /* 0x008fea000383ffff */
[----:B------:R-:W-:Y:S05]  /*dbf0*/  BRA `(.L_x_379) ;  /* 0xfffffff400ec7947 */ /* 0x000fea000383ffff */
.L_x_356:
[----:B---3--:R3:W4:Y:S02]  /*dc00*/  SYNCS.PHASECHK.TRANS64.TRYWAIT P0, [R11+URZ], R6 ;  /* 0x000000060b0075a7 */ /* 0x008724000800017f */
[----:B----4-:R-:W-:Y:S05]  /*dc10*/  @!P0 NANOSLEEP.SYNCS 0x989680 ;  /* 0x009896800000895d */ /* 0x010fea0003900000 */
[----:B------:R-:W4:Y:S02]  /*dc20*/  @!P0 SYNCS.PHASECHK.TRANS64 P0, [R11+URZ], R6 ;  /* 0x000000060b0085a7 */ /* 0x000f24000800007f */
[----:B----4-:R-:W-:Y:S05]  /*dc30*/  @!P0 BRA `(.L_x_356) ;  /* 0xfffffffc00f08947 */ /* 0x010fea000383ffff */
[----:B------:R-:W-:Y:S05]  /*dc40*/  BRA `(.L_x_380) ;  /* 0xfffffff400f47947 */ /* 0x000fea000383ffff */
        .weak           $__internal_0_$__cuda_sm20_rcp_rn_f32_slowpath
        .type           $__internal_0_$__cuda_sm20_rcp_rn_f32_slowpath,@function
        .size           $__internal_0_$__cuda_sm20_rcp_rn_f32_slowpath,(.L_x_386 - $__internal_0_$__cuda_sm20_rcp_rn_f32_slowpath)
$__internal_0_$__cuda_sm20_rcp_rn_f32_slowpath:
[----:B------:R-:W-:Y:S01]  /*dc50*/  SHF.L.U32 R0, R3, 0x1, RZ ;  /* 0x0000000103007819 */ /* 0x000fe200000006ff */
[----:B------:R-:W-:Y:S03]  /*dc60*/  BSSY B0, `(.L_x_381) ;  /* 0x0000030000007945 */ /* 0x000fe60003800000 */
[----:B------:R-:W-:-:S04]  /*dc70*/  SHF.R.U32.HI R39, RZ, 0x18, R0 ;  /* 0x00000018ff277819 */ /* 0x000fc80000011600 */
[----:B------:R-:W-:-:S13]  /*dc80*/  ISETP.NE.U32.AND P2, PT, R39, RZ, PT ;  /* 0x000000ff2700720c */ /* 0x000fda0003f45070 */
[----:B------:R-:W-:Y:S05]  /*dc90*/  @P2 BRA `(.L_x_382) ;  /* 0x0000000000282947 */ /* 0x000fea0003800000 */
[----:B------:R-:W-:-:S04]  /*dca0*/  SHF.L.U32 R0, R3, 0x1, RZ ;  /* 0x0000000103007819 */ /* 0x000fc800000006ff */
[----:B------:R-:W-:-:S13]  /*dcb0*/  ISETP.NE.AND P2, PT, R0, RZ, PT ;  /* 0x000000ff0000720c */ /* 0x000fda0003f45270 */
[----:B------:R-:W-:Y:S01]  /*dcc0*/  @P2 FFMA R37, R3, 1.84467440737095516160e+19, RZ ;  /* 0x5f80000003252823 */ /* 0x000fe200000000ff */
[----:B------:R-:W-:Y:S08]  /*dcd0*/  @!P2 MUFU.RCP R21, R3 ;  /* 0x000000030015a308 */ /* 0x000ff00000001000 */
[----:B------:R-:W1:Y:S02]  /*dce0*/  @P2 MUFU.RCP R0, R37 ;  /* 0x0000002500002308 */ /* 0x000e640000001000 */
[----:B-1----:R-:W-:-:S04]  /*dcf0*/  @P2 FFMA R38, R37, R0, -1 ;  /* 0xbf80000025262423 */ /* 0x002fc80000000000 */
[----:B------:R-:W-:-:S04]  /*dd00*/  @P2 FADD.FTZ R39, -R38, -RZ ;  /* 0x800000ff26272221 */ /* 0x000fc80000010100 */
[----:B------:R-:W-:-:S04]  /*dd10*/  @P2 FFMA R0, R0, R39, R0 ;  /* 0x0000002700002223 */ /* 0x000fc80000000000 */
[----:B------:R-:W-:Y:S01]  /*dd20*/  @P2 FFMA R21, R0, 1.84467440737095516160e+19, RZ ;  /* 0x5f80000000152823 */ /* 0x000fe200000000ff */
[----:B------:R-:W-:Y:S06]  /*dd30*/  BRA `(.L_x_383) ;  /* 0x0000000000887947 */ /* 0x000fec0003800000 */
.L_x_382:
[----:B------:R-:W-:-:S05]  /*dd40*/  VIADD R105, R39, 0xffffff03 ;  /* 0xffffff0327697836 */ /* 0x000fca0000000000 */
[----:B------:R-:W-:-:S13]  /*dd50*/  ISETP.GT.U32.AND P2, PT, R105, 0x1, PT ;  /* 0x000000016900780c */ /* 0x000fda0003f44070 */
[----:B------:R-:W-:Y:S05]  /*dd60*/  @P2 BRA `(.L_x_384) ;  /* 0x0000000000782947 */ /* 0x000fea0003800000 */
[----:B------:R-:W-:Y:S02]  /*dd70*/  LOP3.LUT R0, R3, 0x7fffff, RZ, 0xc0, !PT ;  /* 0x007fffff03007812 */ /* 0x000fe400078ec0ff */
[----:B------:R-:W-:Y:S02]  /*dd80*/  MOV R104, 0x3 ;  /* 0x0000000300687802 */ /* 0x000fe40000000f00 */
[----:B------:R-:W-:Y:S02]  /*dd90*/  LOP3.LUT R0, R0, 0x3f800000, RZ, 0xfc, !PT ;  /* 0x3f80000000007812 */ /* 0x000fe400078efcff */
[----:B------:R-:W-:Y:S02]  /*dda0*/  SHF.L.U32 R104, R104, R105, RZ ;  /* 0x0000006968687219 */ /* 0x000fe400000006ff */
[----:B------:R-:W1:Y:S02]  /*ddb0*/  MUFU.RCP R21, R0 ;  /* 0x0000000000157308 */ /* 0x000e640000001000 */
[----:B-1----:R-:W-:-:S04]  /*ddc0*/  FFMA R37, R0, R21, -1 ;  /* 0xbf80000000257423 */ /* 0x002fc80000000015 */
[----:B------:R-:W-:-:S04]  /*ddd0*/  FADD.FTZ R38, -R37, -RZ ;  /* 0x800000ff25267221 */ /* 0x000fc80000010100 */
[CCC-:B------:R-:W-:Y:S01]  /*dde0*/  FFMA.RM R37, R21.reuse, R38.reuse, R21.reuse ;  /* 0x0000002615257223 */ /* 0x1c0fe20000004015 */
[----:B------:R-:W-:-:S04]  /*ddf0*/  FFMA.RP R38, R21, R38, R21 ;  /* 0x0000002615267223 */ /* 0x000fc80000008015 */
[C---:B------:R-:W-:Y:S02]  /*de00*/  LOP3.LUT R21, R37.reuse, 0x7fffff, RZ, 0xc0, !PT ;  /* 0x007fffff25157812 */ /* 0x040fe400078ec0ff */
[----:B------:R-:W-:Y:S02]  /*de10*/  FSETP.NEU.FTZ.AND P2, PT, R37, R38, PT ;  /* 0x000000262500720b */ /* 0x000fe40003f5d000 */
[----:B------:R-:W-:Y:S02]  /*de20*/  LOP3.LUT R21, R21, 0x800000, RZ, 0xfc, !PT ;  /* 0x0080000015157812 */ /* 0x000fe400078efcff */
[----:B------:R-:W-:Y:S02]  /*de30*/  SEL R37, RZ, 0xffffffff, !P2 ;  /* 0xffffffffff257807 */ /* 0x000fe40005000000 */
[----:B------:R-:W-:Y:S02]  /*de40*/  LOP3.LUT R104, R104, R21, RZ, 0xc0, !PT ;  /* 0x0000001568687212 */ /* 0x000fe400078ec0ff */
[----:B------:R-:W-:-:S02]  /*de50*/  IADD3 R0, -R37, RZ, RZ ;  /* 0x000000ff25007210 */ /* 0x000fc40007ffe1ff */
[-C--:B------:R-:W-:Y:S02]  /*de60*/  SHF.R.U32.HI R104, RZ, R105.reuse, R104 ;  /* 0x00000069ff687219 */ /* 0x080fe40000011668 */
[----:B------:R-:W-:Y:S02]  /*de70*/  LOP3.LUT P3, RZ, R0, R105, R21, 0xf8, !PT ;  /* 0x0000006900ff7212 */ /* 0x000fe4000786f815 */
[C---:B------:R-:W-:Y:S02]  /*de80*/  LOP3.LUT P2, RZ, R104.reuse, 0x1, RZ, 0xc0, !PT ;  /* 0x0000000168ff7812 */ /* 0x040fe4000784c0ff */
[----:B------:R-:W-:-:S04]  /*de90*/  LOP3.LUT P4, RZ, R104, 0x2, RZ, 0xc0, !PT ;  /* 0x0000000268ff7812 */ /* 0x000fc8000788c0ff */
[----:B------:R-:W-:Y:S02]  /*dea0*/  PLOP3.LUT P2, PT, P2, P3, P4, 0xe0, 0x0 ;  /* 0x000000000000781c */ /* 0x000fe40001747c40 */
[----:B------:R-:W-:Y:S02]  /*deb0*/  LOP3.LUT P3, RZ, R3, 0x7fffff, RZ, 0xc0, !PT ;  /* 0x007fffff03ff7812 */ /* 0x000fe4000786c0ff */
[----:B------:R-:W-:-:S05]  /*dec0*/  SEL R0, RZ, 0x1, !P2 ;  /* 0x00000001ff007807 */ /* 0x000fca0005000000 */
[----:B------:R-:W-:-:S05]  /*ded0*/  IMAD.MOV R0, RZ, RZ, -R0 ;  /* 0x000000ffff007224 */ /* 0x000fca00078e0a00 */
[----:B------:R-:W-:Y:S02]  /*dee0*/  ISETP.GE.AND P2, PT, R0, RZ, PT ;  /* 0x000000ff0000720c */ /* 0x000fe40003f46270 */
[----:B------:R-:W-:-:S04]  /*def0*/  IADD3 R0, R39, -0xfc, RZ ;  /* 0xffffff0427007810 */ /* 0x000fc80007ffe0ff */
[----:B------:R-:W-:-:S07]  /*df00*/  SHF.R.U32.HI R0, RZ, R0, R21 ;  /* 0x00000000ff007219 */ /* 0x000fce0000011615 */
[----:B------:R-:W-:-:S05]  /*df10*/  @!P2 IADD3 R0, R0, 0x1, RZ ;  /* 0x000000010000a810 */ /* 0x000fca0007ffe0ff */
[----:B------:R-:W-:-:S05]  /*df20*/  @!P3 IMAD.SHL.U32 R0, R0, 0x2, RZ ;  /* 0x000000020000b824 */ /* 0x000fca00078e00ff */
[----:B------:R-:W-:Y:S01]  /*df30*/  LOP3.LUT R21, R0, 0x80000000, R3, 0xf8, !PT ;  /* 0x8000000000157812 */ /* 0x000fe200078ef803 */
[----:B------:R-:W-:Y:S06]  /*df40*/  BRA `(.L_x_383) ;  /* 0x0000000000047947 */ /* 0x000fec0003800000 */
.L_x_384:
[----:B------:R1:W2:Y:S02]  /*df50*/  MUFU.RCP R21, R3 ;  /* 0x0000000300157308 */ /* 0x0002a40000001000 */
.L_x_383:
[----:B------:R-:W-:Y:S05]  /*df60*/  BSYNC B0 ;  /* 0x0000000000007941 */ /* 0x000fea0003800000 */
.L_x_381:
[----:B--2---:R-:W-:Y:S02]  /*df70*/  MOV R0, R21 ;  /* 0x0000001500007202 */ /* 0x004fe40000000f00 */
[----:B------:R-:W-:-:S04]  /*df80*/  MOV R21, 0x0 ;  /* 0x0000000000157802 */ /* 0x000fc80000000f00 */
[----:B-1----:R-:W-:Y:S05]  /*df90*/  RET.REL.NODEC R20 `(_ZN7cutlass13device_kernelINS_4gemm6kernel13GemmUniversalIN4cute5tupleIJiiiiEEENS1_10collective13CollectiveMmaINS1_34MainloopSm90TmaGmmaWarpSpecializedILi6ENS5_IJNS4_1CILi2EEENSA_ILi1EEESC_EEENS1_35KernelTmaWarpSpecializedCooperativeEEENS5_IJNSA_ILi128EEESG_NSA_ILi64EEEEEENS_6half_tENS5_IJlSC_lEEESJ_SK_NS4_8TiledMMAINS4_8MMA_AtomIJNS4_4SM904GMMA26MMA_64x128x16_F32F16F16_SSILNSO_5MajorE0ELSQ_0ELNSO_7ScaleInE1ELSR_1EEEEEENS4_6LayoutISD_NS5_IJSC_NSA_ILi0EEESV_EEEEENS5_IJNS4_10UnderscoreESY_SY_EEEEENS4_13SM90_TMA_LOADENS4_14ComposedLayoutINS4_7SwizzleILi3ELi4ELi3EEENS4_18smem_ptr_flag_bitsILi16EEENSU_INS5_IJNSA_ILi8EEESH_EEENS5_IJSH_SC_EEEEEEEvNS4_8identityENS4_23SM90_TMA_LOAD_MULTICASTES1B_vS1C_EENS_8epilogue10collective18CollectiveEpilogueINS1F_22Sm90TmaWarpSpecializedILi4ELi2ELi16ELb1ELb0EEEJSI_NS5_IJSG_NSA_ILi32EEEEEESJ_SK_SJ_SK_NS1F_6fusion15FusionCallbacksIS1J_NS1M_13LinCombEltActINS1F_6thread7SigmoidESJ_fSJ_fLNS_15FloatRoundStyleE2EEESI_S1L_JEEES11_NS12_INS13_ILi2ELi4ELi3EEES16_NSU_INS5_IJS17_S1K_EEENS5_IJS1K_SC_EEEEEEENS4_17SM75_U32x4_LDSM_NENS4_14SM90_TMA_STOREES1Y_NS4_17SM90_U32x4_STSM_NENS4_9Copy_AtomIJS21_SJ_EEEvEEEvvEEEEvNT_6ParamsE) ;  /* 0xffffff2014187950 */ /* 0x002fea0003c3ffff */
.L_x_385:
[----:B------:R-:W-:-:S00]  /*dfa0*/  BRA `(.L_x_385) ;  /* 0xfffffffc00fc7947 */ /* 0x000fc0000383ffff */
[----:B------:R-:W-:-:S00]  /*dfb0*/  NOP ;  /* 0x0000000000007918 */ /* 0x000fc00000000000 */
        /* <DEDUP_REMOVED lines=12> */
.L_x_386:


//--------------------- .nv.global.init           --------------------------
	.section	.nv.global.init,"aw",@progbits
.nv.global.init:
	.type		$str$22,@object
	.size		$str$22,($str$26 - $str$22)
$str$22:
        /*0000*/ 	.byte	0x6b, 0x5f, 0x74, 0x69, 0x6c, 0x65, 0x5f, 0x63, 0x6f, 0x75, 0x6e, 0x74, 0x20, 0x3e, 0x3d, 0x20
        /*0010*/ 	.byte	0x31, 0x00
	.type		$str$26,@object
	.size		$str$26,($str$27 - $str$26)
$str$26:
        /*0012*/ 	.byte	0x28, 0x61, 0x64, 0x64, 0x72, 0x65, 0x73, 0x73, 0x20, 0x26, 0x20, 0x6d, 0x61, 0x73, 0x6b, 0x29
        /*0022*/ 	.byte	0x20, 0x3d, 0x3d, 0x20, 0x30, 0x00
	.type		$str$27,@object
	.size		$str$27,($str$23 - $str$27)
$str$27:
        /*0028*/ 	.byte	0x2f, 0x74, 0x6d, 0x70, 0x2f, 0x63, 0x75, 0x74, 0x6c, 0x61, 0x73, 0x73, 0x5f, 0x73, 0x77, 0x65
        /*0038*/ 	.byte	0x65, 0x70, 0x5f, 0x73, 0x72, 0x63, 0x2f, 0x69, 0x6e, 0x63, 0x6c, 0x75, 0x64, 0x65, 0x2f, 0x63
        /*0048*/ 	.byte	0x75, 0x74, 0x65, 0x2f, 0x70, 0x6f, 0x69, 0x6e, 0x74, 0x65, 0x72, 0x5f, 0x66, 0x6c, 0x61, 0x67
        /*0058*/ 	.byte	0x67, 0x65, 0x64, 0x2e, 0x68, 0x70, 0x70, 0x00
	.type		$str$23,@object
	.size		$str$23,(__unnamed_2 - $str$23)
$str$23:
        /*0060*/ 	.byte	0x2f, 0x74, 0x6d, 0x70, 0x2f, 0x63, 0x75, 0x74, 0x6c, 0x61, 0x73, 0x73, 0x5f, 0x73, 0x77, 0x65
        /*0070*/ 	.byte	0x65, 0x70, 0x5f, 0x73, 0x72, 0x63, 0x2f, 0x69, 0x6e, 0x63, 0x6c, 0x75, 0x64, 0x65, 0x2f, 0x63
        /*0080*/ 	.byte	0x75, 0x74, 0x6c, 0x61, 0x73, 0x73, 0x2f, 0x67, 0x65, 0x6d, 0x6d, 0x2f, 0x63, 0x6f, 0x6c, 0x6c
        /*0090*/ 	.byte	0x65, 0x63, 0x74, 0x69, 0x76, 0x65, 0x2f, 0x73, 0x6d, 0x39, 0x30, 0x5f, 0x6d, 0x6d, 0x61, 0x5f
        /*00a0*/ 	.byte	0x74, 0x6d, 0x61, 0x5f, 0x67, 0x6d, 0x6d, 0x61, 0x5f, 0x73, 0x73, 0x5f, 0x77, 0x61, 0x72, 0x70
        /*00b0*/ 	.byte	0x73, 0x70, 0x65, 0x63, 0x69, 0x61, 0x6c, 0x69, 0x7a, 0x65, 0x64, 0x2e, 0x68, 0x70, 0x70, 0x00
	.type		__unnamed_2,@object
	.size		__unnamed_2,(__unnamed_1 - __unnamed_2)
__unnamed_2:
        /*00c0*/ 	.byte	0x61, 0x75, 0x74, 0x6f, 0x20, 0x63, 0x75, 0x74, 0x65, 0x3a, 0x3a, 0x61, 0x73, 0x5f, 0x70, 0x6f
        /* <DEDUP_REMOVED lines=27> */
        /*0280*/ 	.byte	0x36, 0x3e, 0x3e, 0x3e, 0x3e, 0x3e, 0x5d, 0x00
	.type		__unnamed_1,@object
	.size		__unnamed_1,(.L_0 - __unnamed_1)
__unnamed_1:
        /* <DEDUP_REMOVED lines=181> */
        /*0dd8*/ 	.byte	0x69, 0x74, 0x79, 0x5d, 0x00
.L_0:


//--------------------- .nv.shared._ZN7cutlass13device_kernelINS_4gemm6kernel13GemmUniversalIN4cute5tupleIJiiiiEEENS1_10collective13CollectiveMmaINS1_34MainloopSm90TmaGmmaWarpSpecializedILi6ENS5_IJNS4_1CILi2EEENSA_ILi1EEESC_EEENS1_35KernelTmaWarpSpecializedCooperativeEEENS5_IJNSA_ILi128EEESG_NSA_ILi64EEEEEENS_6half_tENS5_IJlSC_lEEESJ_SK_NS4_8TiledMMAINS4_8MMA_AtomIJNS4_4SM904GMMA26MMA_64x128x16_F32F16F16_SSILNSO_5MajorE0ELSQ_0ELNSO_7ScaleInE1ELSR_1EEEEEENS4_6LayoutISD_NS5_IJSC_NSA_ILi0EEESV_EEEEENS5_IJNS4_10UnderscoreESY_SY_EEEEENS4_13SM90_TMA_LOADENS4_14ComposedLayoutINS4_7SwizzleILi3ELi4ELi3EEENS4_18smem_ptr_flag_bitsILi16EEENSU_INS5_IJNSA_ILi8EEESH_EEENS5_IJSH_SC_EEEEEEEvNS4_8identityENS4_23SM90_TMA_LOAD_MULTICASTES1B_vS1C_EENS_8epilogue10collective18CollectiveEpilogueINS1F_22Sm90TmaWarpSpecializedILi4ELi2ELi16ELb1ELb0EEEJSI_NS5_IJSG_NSA_ILi32EEEEEESJ_SK_SJ_SK_NS1F_6fusion15FusionCallbacksIS1J_NS1M_13LinCombEltActINS1F_6thread7SigmoidESJ_fSJ_fLNS_15FloatRoundStyleE2EEESI_S1L_JEEES11_NS12_INS13_ILi2ELi4ELi3EEES16_NSU_INS5_IJS17_S1K_EEENS5_IJS1K_SC_EEEEEEENS4_17SM75_U32x4_LDSM_NENS4_14SM90_TMA_STOREES1Y_NS4_17SM90_U32x4_STSM_NENS4_9Copy_AtomIJS21_SJ_EEEvEEEvvEEEEvNT_6ParamsE --------------------------
	.section	.nv.shared._ZN7cutlass13device_kernelINS_4gemm6kernel13GemmUniversalIN4cute5tupleIJiiiiEEENS1_10collective13CollectiveMmaINS1_34MainloopSm90TmaGmmaWarpSpecializedILi6ENS5_IJNS4_1CILi2EEENSA_ILi1EEESC_EEENS1_35KernelTmaWarpSpecializedCooperativeEEENS5_IJNSA_ILi128EEESG_NSA_ILi64EEEEEENS_6half_tENS5_IJlSC_lEEESJ_SK_NS4_8TiledMMAINS4_8MMA_AtomIJNS4_4SM904GMMA26MMA_64x128x16_F32F16F16_SSILNSO_5MajorE0ELSQ_0ELNSO_7ScaleInE1ELSR_1EEEEEENS4_6LayoutISD_NS5_IJSC_NSA_ILi0EEESV_EEEEENS5_IJNS4_10UnderscoreESY_SY_EEEEENS4_13SM90_TMA_LOADENS4_14ComposedLayoutINS4_7SwizzleILi3ELi4ELi3EEENS4_18smem_ptr_flag_bitsILi16EEENSU_INS5_IJNSA_ILi8EEESH_EEENS5_IJSH_SC_EEEEEEEvNS4_8identityENS4_23SM90_TMA_LOAD_MULTICASTES1B_vS1C_EENS_8epilogue10collective18CollectiveEpilogueINS1F_22Sm90TmaWarpSpecializedILi4ELi2ELi16ELb1ELb0EEEJSI_NS5_IJSG_NSA_ILi32EEEEEESJ_SK_SJ_SK_NS1F_6fusion15FusionCallbacksIS1J_NS1M_13LinCombEltActINS1F_6thread7SigmoidESJ_fSJ_fLNS_15FloatRoundStyleE2EEESI_S1L_JEEES11_NS12_INS13_ILi2ELi4ELi3EEES16_NSU_INS5_IJS17_S1K_EEENS5_IJS1K_SC_EEEEEEENS4_17SM75_U32x4_LDSM_NENS4_14SM90_TMA_STOREES1Y_NS4_17SM90_U32x4_STSM_NENS4_9Copy_AtomIJS21_SJ_EEEvEEEvvEEEEvNT_6ParamsE,"aw",@nobits
	.sectionflags	@""
	.align	16
	.zero		1024


//--------------------- .nv.shared.reserved.0     --------------------------
	.section	.nv.shared.reserved.0,"aw",@nobits
	.weak		__nv_reservedSMEM_offset_0_alias
	.size		__nv_reservedSMEM_offset_0_alias, 0, 0
	.other		__nv_reservedSMEM_offset_0_alias,@"STO_CUDA_RESERVED_SHARED STV_DEFAULT"
__nv_reservedSMEM_offset_0_alias:
	.zero		0


//--------------------- .nv.global                --------------------------
	.section	.nv.global,"aw",@nobits
.nv.global:
	.type		_ZN39_INTERNAL_2f3e5629_4_k_cu_67e9075b_26034cute1_E,@object
	.size		_ZN39_INTERNAL_2f3e5629_4_k_cu_67e9075b_26034cute1_E,(_ZN39_INTERNAL_2f3e5629_4_k_cu_67e9075b_26034cuda3std3__45__cpo6cbeginE - _ZN39_INTERNAL_2f3e5629_4_k_cu_67e9075b_26034cute1_E)
_ZN39_INTERNAL_2f3e5629_4_k_cu_67e9075b_26034cute1_E:
	.zero		1
	.type		_ZN39_INTERNAL_2f3e5629_4_k_cu_67e9075b_26034cuda3std3__45__cpo6cbeginE,@object
	.size		_ZN39_INTERNAL_2f3e5629_4_k_cu_67e9075b_26034cuda3std3__45__cpo6cbeginE,(_ZN39_INTERNAL_2f3e5629_4_k_cu_67e9075b_26034cuda3std3__48in_placeE - _ZN39_INTERNAL_2f3e5629_4_k_cu_67e9075b_26034cuda3std3__45__cpo6cbeginE)
_ZN39_INTERNAL_2f3e5629_4_k_cu_67e9075b_26034cuda3std3__45__cpo6cbeginE:
	.zero		1
	.type		_ZN39_INTERNAL_2f3e5629_4_k_cu_67e9075b_26034cuda3std3__48in_placeE,@object
	.size		_ZN39_INTERNAL_2f3e5629_4_k_cu_67e9075b_26034cuda3std3__48in_placeE,(_ZN39_INTERNAL_2f3e5629_4_k_cu_67e9075b_26034cuda3std6ranges3__45__cpo9iter_moveE - _ZN39_INTERNAL_2f3e5629_4_k_cu_67e9075b_26034cuda3std3__48in_placeE)
_ZN39_INTERNAL_2f3e5629_4_k_cu_67e9075b_26034cuda3std3__48in_placeE:
	.zero		1
	.type		_ZN39_INTERNAL_2f3e5629_4_k_cu_67e9075b_26034cuda3std6ranges3__45__cpo9iter_moveE,@object
	.size		_ZN39_INTERNAL_2f3e5629_4_k_cu_67e9075b_26034cuda3std6ranges3__45__cpo9iter_moveE,(_ZN39_INTERNAL_2f3e5629_4_k_cu_67e9075b_26034cuda3std3__45__cpo5beginE - _ZN39_INTERNAL_2f3e5629_4_k_cu_67e9075b_26034cuda3std6ranges3__45__cpo9iter_moveE)
_ZN39_INTERNAL_2f3e5629_4_k_cu_67e9075b_26034cuda3std6ranges3__45__cpo9iter_moveE:
	.zero		1
	.type		_ZN39_INTERNAL_2f3e5629_4_k_cu_67e9075b_26034cuda3std3__45__cpo5beginE,@object
	.size		_ZN39_INTERNAL_2f3e5629_4_k_cu_67e9075b_26034cuda3std3__45__cpo5beginE,(_ZN39_INTERNAL_2f3e5629_4_k_cu_67e9075b_26034cuda3std3__441_GLOBAL__N__2f3e5629_4_k_cu_67e9075b_26036ignoreE - _ZN39_INTERNAL_2f3e5629_4_k_cu_67e9075b_26034cuda3std3__45__cpo5beginE)
_ZN39_INTERNAL_2f3e5629_4_k_cu_67e9075b_26034cuda3std3__45__cpo5beginE:
	.zero		1
	.type		_ZN39_INTERNAL_2f3e5629_4_k_cu_67e9075b_26034cuda3std3__441_GLOBAL__N__2f3e5629_4_k_cu_67e9075b_26036ignoreE,@object
	.size		_ZN39_INTERNAL_2f3e5629_4_k_cu_67e9075b_26034cuda3std3__441_GLOBAL__N__2f3e5629_4_k_cu_67e9075b_26036ignoreE,(_ZN39_INTERNAL_2f3e5629_4_k_cu_67e9075b_26034cute7productE - _ZN39_INTERNAL_2f3e5629_4_k_cu_67e9075b_26034cuda3std3__441_GLOBAL__N__2f3e5629_4_k_cu_67e9075b_26036ignoreE)
_ZN39_INTERNAL_2f3e5629_4_k_cu_67e9075b_26034cuda3std3__441_GLOBAL__N__2f3e5629_4_k_cu_67e9075b_26036ignoreE:
	.zero		1
	.type		_ZN39_INTERNAL_2f3e5629_4_k_cu_67e9075b_26034cute7productE,@object
	.size		_ZN39_INTERNAL_2f3e5629_4_k_cu_67e9075b_26034cute7productE,(_ZN39_INTERNAL_2f3e5629_4_k_cu_67e9075b_26034cuda3std3__45__cpo3endE - _ZN39_INTERNAL_2f3e5629_4_k_cu_67e9075b_26034cute7productE)
_ZN39_INTERNAL_2f3e5629_4_k_cu_67e9075b_26034cute7productE:
	.zero		1
	.type		_ZN39_INTERNAL_2f3e5629_4_k_cu_67e9075b_26034cuda3std3__45__cpo3endE,@object
	.size		_ZN39_INTERNAL_2f3e5629_4_k_cu_67e9075b_26034cuda3std3__45__cpo3endE,(_ZN39_INTERNAL_2f3e5629_4_k_cu_67e9075b_26034cuda3std3__419piecewise_constructE - _ZN39_INTERNAL_2f3e5629_4_k_cu_67e9075b_26034cuda3std3__45__cpo3endE)
_ZN39_INTERNAL_2f3e5629_4_k_cu_67e9075b_26034cuda3std3__45__cpo3endE:
	.zero		1
	.type		_ZN39_INTERNAL_2f3e5629_4_k_cu_67e9075b_26034cuda3std3__419piecewise_constructE,@object
	.size		_ZN39_INTERNAL_2f3e5629_4_k_cu_67e9075b_26034cuda3std3__419piecewise_constructE,(_ZN39_INTERNAL_2f3e5629_4_k_cu_67e9075b_26034cuda3std3__45__cpo4cendE - _ZN39_INTERNAL_2f3e5629_4_k_cu_67e9075b_26034cuda3std3__419piecewise_constructE)
_ZN39_INTERNAL_2f3e5629_4_k_cu_67e9075b_26034cuda3std3__419piecewise_constructE:
	.zero		1
	.type		_ZN39_INTERNAL_2f3e5629_4_k_cu_67e9075b_26034cuda3std3__45__cpo4cendE,@object
	.size		_ZN39_INTERNAL_2f3e5629_4_k_cu_67e9075b_26034cuda3std3__45__cpo4cendE,(_ZN39_INTERNAL_2f3e5629_4_k_cu_67e9075b_26034cuda3std6ranges3__45__cpo4swapE - _ZN39_INTERNAL_2f3e5629_4_k_cu_67e9075b_26034cuda3std3__45__cpo4cendE)
_ZN39_INTERNAL_2f3e5629_4_k_cu_67e9075b_26034cuda3std3__45__cpo4cendE:
	.zero		1
	.type		_ZN39_INTERNAL_2f3e5629_4_k_cu_67e9075b_26034cuda3std6ranges3__45__cpo4swapE,@object
	.size		_ZN39_INTERNAL_2f3e5629_4_k_cu_67e9075b_26034cuda3std6ranges3__45__cpo4swapE,(.L_9 - _ZN39_INTERNAL_2f3e5629_4_k_cu_67e9075b_26034cuda3std6ranges3__45__cpo4swapE)
_ZN39_INTERNAL_2f3e5629_4_k_cu_67e9075b_26034cuda3std6ranges3__45__cpo4swapE:
	.zero		1
.L_9:


//--------------------- .nv.constant0._ZN7cutlass13device_kernelINS_4gemm6kernel13GemmUniversalIN4cute5tupleIJiiiiEEENS1_10collective13CollectiveMmaINS1_34MainloopSm90TmaGmmaWarpSpecializedILi6ENS5_IJNS4_1CILi2EEENSA_ILi1EEESC_EEENS1_35KernelTmaWarpSpecializedCooperativeEEENS5_IJNSA_ILi128EEESG_NSA_ILi64EEEEEENS_6half_tENS5_IJlSC_lEEESJ_SK_NS4_8TiledMMAINS4_8MMA_AtomIJNS4_4SM904GMMA26MMA_64x128x16_F32F16F16_SSILNSO_5MajorE0ELSQ_0ELNSO_7ScaleInE1ELSR_1EEEEEENS4_6LayoutISD_NS5_IJSC_NSA_ILi0EEESV_EEEEENS5_IJNS4_10UnderscoreESY_SY_EEEEENS4_13SM90_TMA_LOADENS4_14ComposedLayoutINS4_7SwizzleILi3ELi4ELi3EEENS4_18smem_ptr_flag_bitsILi16EEENSU_INS5_IJNSA_ILi8EEESH_EEENS5_IJSH_SC_EEEEEEEvNS4_8identityENS4_23SM90_TMA_LOAD_MULTICASTES1B_vS1C_EENS_8epilogue10collective18CollectiveEpilogueINS1F_22Sm90TmaWarpSpecializedILi4ELi2ELi16ELb1ELb0EEEJSI_NS5_IJSG_NSA_ILi32EEEEEESJ_SK_SJ_SK_NS1F_6fusion15FusionCallbacksIS1J_NS1M_13LinCombEltActINS1F_6thread7SigmoidESJ_fSJ_fLNS_15FloatRoundStyleE2EEESI_S1L_JEEES11_NS12_INS13_ILi2ELi4ELi3EEES16_NSU_INS5_IJS17_S1K_EEENS5_IJS1K_SC_EEEEEEENS4_17SM75_U32x4_LDSM_NENS4_14SM90_TMA_STOREES1Y_NS4_17SM90_U32x4_STSM_NENS4_9Copy_AtomIJS21_SJ_EEEvEEEvvEEEEvNT_6ParamsE --------------------------
	.section	.nv.constant0._ZN7cutlass13device_kernelINS_4gemm6kernel13GemmUniversalIN4cute5tupleIJiiiiEEENS1_10collective13CollectiveMmaINS1_34MainloopSm90TmaGmmaWarpSpecializedILi6ENS5_IJNS4_1CILi2EEENSA_ILi1EEESC_EEENS1_35KernelTmaWarpSpecializedCooperativeEEENS5_IJNSA_ILi128EEESG_NSA_ILi64EEEEEENS_6half_tENS5_IJlSC_lEEESJ_SK_NS4_8TiledMMAINS4_8MMA_AtomIJNS4_4SM904GMMA26MMA_64x128x16_F32F16F16_SSILNSO_5MajorE0ELSQ_0ELNSO_7ScaleInE1ELSR_1EEEEEENS4_6LayoutISD_NS5_IJSC_NSA_ILi0EEESV_EEEEENS5_IJNS4_10UnderscoreESY_SY_EEEEENS4_13SM90_TMA_LOADENS4_14ComposedLayoutINS4_7SwizzleILi3ELi4ELi3EEENS4_18smem_ptr_flag_bitsILi16EEENSU_INS5_IJNSA_ILi8EEESH_EEENS5_IJSH_SC_EEEEEEEvNS4_8identityENS4_23SM90_TMA_LOAD_MULTICASTES1B_vS1C_EENS_8epilogue10collective18CollectiveEpilogueINS1F_22Sm90TmaWarpSpecializedILi4ELi2ELi16ELb1ELb0EEEJSI_NS5_IJSG_NSA_ILi32EEEEEESJ_SK_SJ_SK_NS1F_6fusion15FusionCallbacksIS1J_NS1M_13LinCombEltActINS1F_6thread7SigmoidESJ_fSJ_fLNS_15FloatRoundStyleE2EEESI_S1L_JEEES11_NS12_INS13_ILi2ELi4ELi3EEES16_NSU_INS5_IJS17_S1K_EEENS5_IJS1K_SC_EEEEEEENS4_17SM75_U32x4_LDSM_NENS4_14SM90_TMA_STOREES1Y_NS4_17SM90_U32x4_STSM_NENS4_9Copy_AtomIJS21_SJ_EEEvEEEvvEEEEvNT_6ParamsE,"a",@progbits
	.sectionflags	@""
	.align	4
.nv.constant0._ZN7cutlass13device_kernelINS_4gemm6kernel13GemmUniversalIN4cute5tupleIJiiiiEEENS1_10collective13CollectiveMmaINS1_34MainloopSm90TmaGmmaWarpSpecializedILi6ENS5_IJNS4_1CILi2EEENSA_ILi1EEESC_EEENS1_35KernelTmaWarpSpecializedCooperativeEEENS5_IJNSA_ILi128EEESG_NSA_ILi64EEEEEENS_6half_tENS5_IJlSC_lEEESJ_SK_NS4_8TiledMMAINS4_8MMA_AtomIJNS4_4SM904GMMA26MMA_64x128x16_F32F16F16_SSILNSO_5MajorE0ELSQ_0ELNSO_7ScaleInE1ELSR_1EEEEEENS4_6LayoutISD_NS5_IJSC_NSA_ILi0EEESV_EEEEENS5_IJNS4_10UnderscoreESY_SY_EEEEENS4_13SM90_TMA_LOADENS4_14ComposedLayoutINS4_7SwizzleILi3ELi4ELi3EEENS4_18smem_ptr_flag_bitsILi16EEENSU_INS5_IJNSA_ILi8EEESH_EEENS5_IJSH_SC_EEEEEEEvNS4_8identityENS4_23SM90_TMA_LOAD_MULTICASTES1B_vS1C_EENS_8epilogue10collective18CollectiveEpilogueINS1F_22Sm90TmaWarpSpecializedILi4ELi2ELi16ELb1ELb0EEEJSI_NS5_IJSG_NSA_ILi32EEEEEESJ_SK_SJ_SK_NS1F_6fusion15FusionCallbacksIS1J_NS1M_13LinCombEltActINS1F_6thread7SigmoidESJ_fSJ_fLNS_15FloatRoundStyleE2EEESI_S1L_JEEES11_NS12_INS13_ILi2ELi4ELi3EEES16_NSU_INS5_IJS17_S1K_EEENS5_IJS1K_SC_EEEEEEENS4_17SM75_U32x4_LDSM_NENS4_14SM90_TMA_STOREES1Y_NS4_17SM90_U32x4_STSM_NENS4_9Copy_AtomIJS21_SJ_EEEvEEEvvEEEEvNT_6ParamsE:
	.zero		2432


//--------------------- SYMBOLS --------------------------

	.type		.nv.reservedSmem.offset0,@object
	.size		.nv.reservedSmem.offset0,0x4
	.type		__assertfail,@function
